def matmul_kernel(
    a_ptr,
    b_ptr,
    c_ptr,
    M,
    N,
    K,
    stride_am,
    stride_ak,
    stride_bk,
    stride_bn,
    stride_cm,
    stride_cn,
    BLOCK_M: tl.constexpr,
    BLOCK_N: tl.constexpr,
    BLOCK_K: tl.constexpr,
    GROUP_M: tl.constexpr,
):
    pid = tl.program_id(axis=0)
    num_pid_m = tl.cdiv(M, BLOCK_M)
    num_pid_n = tl.cdiv(N, BLOCK_N)
    num_pid_in_group = GROUP_M * num_pid_n
    group_id = pid // num_pid_in_group
    first_pid_m = group_id * GROUP_M
    group_size_m = min(num_pid_m - first_pid_m, GROUP_M)
    pid_m = first_pid_m + ((pid % num_pid_in_group) % group_size_m)
    pid_n = (pid % num_pid_in_group) // group_size_m

    offs_am = (pid_m * BLOCK_M + tl.arange(0, BLOCK_M)) % M
    offs_bn = (pid_n * BLOCK_N + tl.arange(0, BLOCK_N)) % N
    offs_k = tl.arange(0, BLOCK_K)
    a_ptrs = a_ptr + offs_am[:, None] * stride_am + offs_k[None, :] * stride_ak
    b_ptrs = b_ptr + offs_k[:, None] * stride_bk + offs_bn[None, :] * stride_bn

    acc = tl.zeros((BLOCK_M, BLOCK_N), dtype=tl.float32)
    for kk in range(0, tl.cdiv(K, BLOCK_K)):
        a = tl.load(a_ptrs, mask=offs_k[None, :] < K - kk * BLOCK_K, other=0.0)
        b = tl.load(b_ptrs, mask=offs_k[:, None] < K - kk * BLOCK_K, other=0.0)
        acc = tl.dot(a, b, acc)
        a_ptrs += BLOCK_K * stride_ak
        b_ptrs += BLOCK_K * stride_bk

    c = acc.to(c_ptr.dtype.element_ty)
    offs_cm = pid_m * BLOCK_M + tl.arange(0, BLOCK_M)
    offs_cn = pid_n * BLOCK_N + tl.arange(0, BLOCK_N)
    c_ptrs = c_ptr + offs_cm[:, None] * stride_cm + offs_cn[None, :] * stride_cn
    mask = (offs_cm[:, None] < M) & (offs_cn[None, :] < N)
    tl.store(c_ptrs, c, mask=mask)

# config = {"BLOCK_K": 64, "BLOCK_M": 16, "BLOCK_N": 512, "GROUP_M": 8, "arch": "sm_100", "dtype": "bf16", "num_ctas": 1, "num_stages": 2, "num_warps": 4}
# arch = sm_100


// ===== COMPILED SASS (sm_100a) =====

	.target	sm_100a

	.elftype	@"ET_EXEC"


//--------------------- .note.nv.tkinfo           --------------------------
	.section	.note.nv.tkinfo,"",@"SHT_NOTE"
	.sectionflags	@"SHF_NOTE_NV_TKINFO"
	.tkinfo
        /*0018*/ 	.word	0x00000081
        /*0030*/ 	.string	""
        /*0030*/ 	.string	"ptxas-blackwell"
        /*0030*/ 	.string	"Cuda compilation tools, release 12.9, V12.9.86"
        /*0030*/ 	.string	"Build cuda_12.9.r12.9/compiler.36037853_0"
        /*0030*/ 	.string	"-v  -suppress-debug-info  -lineinfo  -arch sm_100a "



//--------------------- .note.nv.cuver            --------------------------
	.section	.note.nv.cuver,"",@"SHT_NOTE"
	.sectionflags	@"SHF_NOTE_NV_CUVER"
        /*0018*/ 	.short	0x0001
        /*001a*/ 	.short	0x0064
        /*001c*/ 	.short	0x0001
        /*001e*/ 	.short	0x0000
        /*0020*/ 	.short	0x0001
        /*0022*/ 	.short	0x0000


//--------------------- .nv.info                  --------------------------
	.section	.nv.info,"",@"SHT_CUDA_INFO"
	.align	4


	//----- nvinfo : EIATTR_REGCOUNT
	.align		4
        /*0000*/ 	.byte	0x04, 0x2f
        /*0002*/ 	.short	(.L_1 - .L_0)
	.align		4
.L_0:
        /*0004*/ 	.word	index@(matmul_kernel)
        /*0008*/ 	.word	0x00000020


	//----- nvinfo : EIATTR_FRAME_SIZE
	.align		4
.L_1:
        /*000c*/ 	.byte	0x04, 0x11
        /*000e*/ 	.short	(.L_3 - .L_2)
	.align		4
.L_2:
        /*0010*/ 	.word	index@(matmul_kernel)
        /*0014*/ 	.word	0x000013b8


	//----- nvinfo : EIATTR_MIN_STACK_SIZE
	.align		4
.L_3:
        /*0018*/ 	.byte	0x04, 0x12
        /*001a*/ 	.short	(.L_5 - .L_4)
	.align		4
.L_4:
        /*001c*/ 	.word	index@(matmul_kernel)
        /*0020*/ 	.word	0x000013b8
.L_5:


//--------------------- .nv.info.matmul_kernel    --------------------------
	.section	.nv.info.matmul_kernel,"",@"SHT_CUDA_INFO"
	.sectionflags	@""
	.align	4


	//----- nvinfo : EIATTR_CUDA_API_VERSION
	.align		4
        /*0000*/ 	.byte	0x04, 0x37
        /*0002*/ 	.short	(.L_7 - .L_6)
.L_6:
        /*0004*/ 	.word	0x00000081


	//----- nvinfo : EIATTR_KPARAM_INFO
	.align		4
.L_7:
        /*0008*/ 	.byte	0x04, 0x17
        /*000a*/ 	.short	(.L_9 - .L_8)
.L_8:
        /*000c*/ 	.word	0x00000000
        /*0010*/ 	.short	0x000d
        /*0012*/ 	.short	0x0048
        /*0014*/ 	.byte	0x00, 0xf4, 0x21, 0x00


	//----- nvinfo : EIATTR_KPARAM_INFO
	.align		4
.L_9:
        /*0018*/ 	.byte	0x04, 0x17
        /*001a*/ 	.short	(.L_11 - .L_10)
.L_10:
        /*001c*/ 	.word	0x00000000
        /*0020*/ 	.short	0x000c
        /*0022*/ 	.short	0x0040
        /*0024*/ 	.byte	0x00, 0xf4, 0x21, 0x00


	//----- nvinfo : EIATTR_KPARAM_INFO
	.align		4
.L_11:
        /*0028*/ 	.byte	0x04, 0x17
        /*002a*/ 	.short	(.L_13 - .L_12)
.L_12:
        /*002c*/ 	.word	0x00000000
        /*0030*/ 	.short	0x000b
        /*0032*/ 	.short	0x0038
        /*0034*/ 	.byte	0x00, 0xf0, 0x11, 0x00


	//----- nvinfo : EIATTR_KPARAM_INFO
	.align		4
.L_13:
        /*0038*/ 	.byte	0x04, 0x17
        /*003a*/ 	.short	(.L_15 - .L_14)
.L_14:
        /*003c*/ 	.word	0x00000000
        /*0040*/ 	.short	0x000a
        /*0042*/ 	.short	0x0034
        /*0044*/ 	.byte	0x00, 0xf0, 0x11, 0x00


	//----- nvinfo : EIATTR_KPARAM_INFO
	.align		4
.L_15:
        /*0048*/ 	.byte	0x04, 0x17
        /*004a*/ 	.short	(.L_17 - .L_16)
.L_16:
        /*004c*/ 	.word	0x00000000
        /*0050*/ 	.short	0x0009
        /*0052*/ 	.short	0x0030
        /*0054*/ 	.byte	0x00, 0xf0, 0x11, 0x00


	//----- nvinfo : EIATTR_KPARAM_INFO
	.align		4
.L_17:
        /*0058*/ 	.byte	0x04, 0x17
        /*005a*/ 	.short	(.L_19 - .L_18)
.L_18:
        /*005c*/ 	.word	0x00000000
        /*0060*/ 	.short	0x0008
        /*0062*/ 	.short	0x002c
        /*0064*/ 	.byte	0x00, 0xf0, 0x11, 0x00


	//----- nvinfo : EIATTR_KPARAM_INFO
	.align		4
.L_19:
        /*0068*/ 	.byte	0x04, 0x17
        /*006a*/ 	.short	(.L_21 - .L_20)
.L_20:
        /*006c*/ 	.word	0x00000000
        /*0070*/ 	.short	0x0007
        /*0072*/ 	.short	0x0028
        /*0074*/ 	.byte	0x00, 0xf0, 0x11, 0x00


	//----- nvinfo : EIATTR_KPARAM_INFO
	.align		4
.L_21:
        /*0078*/ 	.byte	0x04, 0x17
        /*007a*/ 	.short	(.L_23 - .L_22)
.L_22:
        /*007c*/ 	.word	0x00000000
        /*0080*/ 	.short	0x0006
        /*0082*/ 	.short	0x0024
        /*0084*/ 	.byte	0x00, 0xf0, 0x11, 0x00


	//----- nvinfo : EIATTR_KPARAM_INFO
	.align		4
.L_23:
        /*0088*/ 	.byte	0x04, 0x17
        /*008a*/ 	.short	(.L_25 - .L_24)
.L_24:
        /*008c*/ 	.word	0x00000000
        /*0090*/ 	.short	0x0005
        /*0092*/ 	.short	0x0020
        /*0094*/ 	.byte	0x00, 0xf0, 0x11, 0x00


	//----- nvinfo : EIATTR_KPARAM_INFO
	.align		4
.L_25:
        /*0098*/ 	.byte	0x04, 0x17
        /*009a*/ 	.short	(.L_27 - .L_26)
.L_26:
        /*009c*/ 	.word	0x00000000
        /*00a0*/ 	.short	0x0004
        /*00a2*/ 	.short	0x001c
        /*00a4*/ 	.byte	0x00, 0xf0, 0x11, 0x00


	//----- nvinfo : EIATTR_KPARAM_INFO
	.align		4
.L_27:
        /*00a8*/ 	.byte	0x04, 0x17
        /*00aa*/ 	.short	(.L_29 - .L_28)
.L_28:
        /*00ac*/ 	.word	0x00000000
        /*00b0*/ 	.short	0x0003
        /*00b2*/ 	.short	0x0018
        /*00b4*/ 	.byte	0x00, 0xf0, 0x11, 0x00


	//----- nvinfo : EIATTR_KPARAM_INFO
	.align		4
.L_29:
        /*00b8*/ 	.byte	0x04, 0x17
        /*00ba*/ 	.short	(.L_31 - .L_30)
.L_30:
        /*00bc*/ 	.word	0x00000000
        /*00c0*/ 	.short	0x0002
        /*00c2*/ 	.short	0x0010
        /*00c4*/ 	.byte	0x00, 0xf4, 0x21, 0x00


	//----- nvinfo : EIATTR_KPARAM_INFO
	.align		4
.L_31:
        /*00c8*/ 	.byte	0x04, 0x17
        /*00ca*/ 	.short	(.L_33 - .L_32)
.L_32:
        /*00cc*/ 	.word	0x00000000
        /*00d0*/ 	.short	0x0001
        /*00d2*/ 	.short	0x0008
        /*00d4*/ 	.byte	0x00, 0xf4, 0x21, 0x00


	//----- nvinfo : EIATTR_KPARAM_INFO
	.align		4
.L_33:
        /*00d8*/ 	.byte	0x04, 0x17
        /*00da*/ 	.short	(.L_35 - .L_34)
.L_34:
        /*00dc*/ 	.word	0x00000000
        /*00e0*/ 	.short	0x0000
        /*00e2*/ 	.short	0x0000
        /*00e4*/ 	.byte	0x00, 0xf4, 0x21, 0x00


	//----- nvinfo : EIATTR_SPARSE_MMA_MASK
	.align		4
.L_35:
        /*00e8*/ 	.byte	0x03, 0x50
        /*00ea*/ 	.short	0x0000


	//----- nvinfo : EIATTR_MAXREG_COUNT
	.align		4
        /*00ec*/ 	.byte	0x03, 0x1b
        /*00ee*/ 	.short	0x00ff


	//----- nvinfo : EIATTR_NUM_BARRIERS
	.align		4
        /*00f0*/ 	.byte	0x02, 0x4c
        /*00f2*/ 	.byte	0x01
	.zero		1


	//----- nvinfo : EIATTR_ANNOTATIONS
	.align		4
        /*00f4*/ 	.byte	0x04, 0x55
        /*00f6*/ 	.short	(.L_37 - .L_36)


	//   ....[0]....
.L_36:
        /*00f8*/ 	.word	0x00000001
        /*00fc*/ 	.byte	0x40, 0x05, 0x00, 0x00, 0x01, 0x00, 0x00, 0x00, 0x70, 0x05, 0x00, 0x00, 0x01, 0x00, 0x00, 0x00
        /* <DEDUP_REMOVED lines=2797> */
        /*afdc*/ 	.byte	0xc0, 0x1b, 0x03, 0x00, 0x01, 0x00, 0x00, 0x00, 0xe0, 0x1b, 0x03, 0x00


	//----- nvinfo : EIATTR_VRC_CTA_INIT_COUNT
	.align		4
.L_37:
        /*afe8*/ 	.byte	0x02, 0x4a
	.zero		1
	.zero		1


	//----- nvinfo : EIATTR_EXIT_INSTR_OFFSETS
	.align		4
        /*afec*/ 	.byte	0x04, 0x1c
        /*afee*/ 	.short	(.L_39 - .L_38)


	//   ....[0]....
.L_38:
        /*aff0*/ 	.word	0x00031f30


	//   ....[1]....
        /*aff4*/ 	.word	0x00031f60


	//----- nvinfo : EIATTR_REQNTID
	.align		4
.L_39:
        /*aff8*/ 	.byte	0x04, 0x10
        /*affa*/ 	.short	(.L_41 - .L_40)
.L_40:
        /*affc*/ 	.word	0x00000080
        /*b000*/ 	.word	0x00000001
        /*b004*/ 	.word	0x00000001


	//----- nvinfo : EIATTR_CBANK_PARAM_SIZE
	.align		4
.L_41:
        /*b008*/ 	.byte	0x03, 0x19
        /*b00a*/ 	.short	0x0050


	//----- nvinfo : EIATTR_PARAM_CBANK
	.align		4
        /*b00c*/ 	.byte	0x04, 0x0a
        /*b00e*/ 	.short	(.L_43 - .L_42)
	.align		4
.L_42:
        /*b010*/ 	.word	index@(.nv.constant0.matmul_kernel)
        /*b014*/ 	.short	0x0380
        /*b016*/ 	.short	0x0050


	//----- nvinfo : EIATTR_SW_WAR
	.align		4
.L_43:
        /*b018*/ 	.byte	0x04, 0x36
        /*b01a*/ 	.short	(.L_45 - .L_44)
.L_44:
        /*b01c*/ 	.word	0x00000008
.L_45:


//--------------------- .nv.compat                --------------------------
	.section	.nv.compat,"",@"SHT_CUDA_COMPAT_INFO"
	.align	4
        /*0000*/ 	.byte	0x02, 0x02, 0x01, 0x00, 0x02, 0x05, 0x05, 0x00, 0x02, 0x03, 0x00, 0x00, 0x02, 0x06, 0x01, 0x00


//--------------------- .nv.callgraph             --------------------------
	.section	.nv.callgraph,"",@"SHT_CUDA_CALLGRAPH"
	.align	4
	.sectionentsize	8
	.align		4
        /*0000*/ 	.word	0x00000000
	.align		4
        /*0004*/ 	.word	0xffffffff
	.align		4
        /*0008*/ 	.word	0x00000000
	.align		4
        /*000c*/ 	.word	0xfffffffe
	.align		4
        /*0010*/ 	.word	0x00000000
	.align		4
        /*0014*/ 	.word	0xfffffffd
	.align		4
        /*0018*/ 	.word	0x00000000
	.align		4
        /*001c*/ 	.word	0xfffffffc


//--------------------- .text.matmul_kernel       --------------------------
	.section	.text.matmul_kernel,"ax",@progbits
	.align	128
        .global         matmul_kernel
        .type           matmul_kernel,@function
        .size           matmul_kernel,(.L_x_4 - matmul_kernel)
        .other          matmul_kernel,@"STO_CUDA_ENTRY STV_DEFAULT"
matmul_kernel:
.text.matmul_kernel:
[----:B------:R-:W0:Y:S08]  /*0000*/  LDC R1, c[0x0][0x37c] ;  /* 0x0000df00ff017b82 */ /* 0x000e300000000800 */
[----:B------:R-:W1:Y:S01]  /*0010*/  LDC.64 R12, c[0x0][0x398] ;  /* 0x0000e600ff0c7b82 */ /* 0x000e620000000a00 */
[----:B------:R-:W2:Y:S01]  /*0020*/  S2R R28, SR_TID.X ;  /* 0x00000000001c7919 */ /* 0x000ea20000002100 */
[----:B------:R-:W3:Y:S01]  /*0030*/  LDCU UR4, c[0x0][0x3a0] ;  /* 0x00007400ff0477ac */ /* 0x000ee20008000800 */
[----:B0-----:R-:W-:Y:S01]  /*0040*/  VIADD R1, R1, 0xffffec48 ;  /* 0xffffec4801017836 */ /* 0x001fe20000000000 */
[----:B------:R-:W-:Y:S01]  /*0050*/  UMOV UR5, 0x400 ;  /* 0x0000040000057882 */ /* 0x000fe20000000000 */
[----:B------:R-:W0:Y:S03]  /*0060*/  LDCU.64 UR10, c[0x0][0x358] ;  /* 0x00006b00ff0a77ac */ /* 0x000e260008000a00 */
[----:B------:R-:W4:Y:S01]  /*0070*/  S2UR UR6, SR_CgaCtaId ;  /* 0x00000000000679c3 */ /* 0x000f220000008800 */
[----:B---3--:R-:W-:Y:S01]  /*0080*/  UIADD3 UR4, UPT, UPT, UR4, 0x3f, URZ ;  /* 0x0000003f04047890 */ /* 0x008fe2000fffe0ff */
[----:B-1----:R-:W-:-:S03]  /*0090*/  VIADD R0, R13, 0x1ff ;  /* 0x000001ff0d007836 */ /* 0x002fc60000000000 */
[----:B------:R-:W-:Y:S02]  /*00a0*/  UISETP.GT.AND UP0, UPT, UR4, 0x3f, UPT ;  /* 0x0000003f0400788c */ /* 0x000fe4000bf04270 */
[----:B------:R-:W-:Y:S01]  /*00b0*/  SHF.R.S32.HI R3, RZ, 0x1f, R0 ;  /* 0x0000001fff037819 */ /* 0x000fe20000011400 */
[----:B----4-:R-:W-:-:S03]  /*00c0*/  ULEA UR5, UR6, UR5, 0x18 ;  /* 0x0000000506057291 */ /* 0x010fc6000f8ec0ff */
[----:B------:R-:W-:-:S04]  /*00d0*/  LEA.HI R3, R3, R0, RZ, 0x9 ;  /* 0x0000000003037211 */ /* 0x000fc800078f48ff */
[----:B------:R-:W-:Y:S02]  /*00e0*/  SHF.R.S32.HI R0, RZ, 0x9, R3 ;  /* 0x00000009ff007819 */ /* 0x000fe40000011403 */
[----:B------:R-:W1:Y:S03]  /*00f0*/  S2R R3, SR_CTAID.X ;  /* 0x0000000000037919 */ /* 0x000e660000002500 */
[----:B------:R-:W-:-:S05]  /*0100*/  IMAD.SHL.U32 R0, R0, 0x8, RZ ;  /* 0x0000000800007824 */ /* 0x000fca00078e00ff */
[-C--:B------:R-:W-:Y:S02]  /*0110*/  IABS R7, R0.reuse ;  /* 0x0000000000077213 */ /* 0x080fe40000000000 */
[----:B------:R-:W-:Y:S02]  /*0120*/  IABS R10, R0 ;  /* 0x00000000000a7213 */ /* 0x000fe40000000000 */
[----:B------:R-:W3:Y:S08]  /*0130*/  I2F.RP R2, R7 ;  /* 0x0000000700027306 */ /* 0x000ef00000209400 */
[----:B---3--:R-:W3:Y:S01]  /*0140*/  MUFU.RCP R2, R2 ;  /* 0x0000000200027308 */ /* 0x008ee20000001000 */
[----:B-1----:R-:W-:Y:S01]  /*0150*/  IABS R8, R3 ;  /* 0x0000000300087213 */ /* 0x002fe20000000000 */
[----:B---3--:R-:W-:-:S02]  /*0160*/  VIADD R4, R2, 0xffffffe ;  /* 0x0ffffffe02047836 */ /* 0x008fc40000000000 */
[----:B------:R-:W-:-:S04]  /*0170*/  IMAD.MOV R2, RZ, RZ, -R10 ;  /* 0x000000ffff027224 */ /* 0x000fc800078e0a0a */
[----:B------:R1:W3:Y:S02]  /*0180*/  F2I.FTZ.U32.TRUNC.NTZ R5, R4 ;  /* 0x0000000400057305 */ /* 0x0002e4000021f000 */
[----:B-1----:R-:W-:Y:S02]  /*0190*/  IMAD.MOV.U32 R4, RZ, RZ, RZ ;  /* 0x000000ffff047224 */ /* 0x002fe400078e00ff */
[----:B---3--:R-:W-:-:S04]  /*01a0*/  IMAD.MOV R6, RZ, RZ, -R5 ;  /* 0x000000ffff067224 */ /* 0x008fc800078e0a05 */
[----:B------:R-:W-:Y:S02]  /*01b0*/  IMAD R9, R6, R7, RZ ;  /* 0x0000000706097224 */ /* 0x000fe400078e02ff */
[----:B------:R-:W-:Y:S02]  /*01c0*/  IMAD.MOV.U32 R6, RZ, RZ, R8 ;  /* 0x000000ffff067224 */ /* 0x000fe400078e0008 */
[----:B------:R-:W-:-:S06]  /*01d0*/  IMAD.HI.U32 R5, R5, R9, R4 ;  /* 0x0000000905057227 */ /* 0x000fcc00078e0004 */
[----:B------:R-:W-:-:S04]  /*01e0*/  IMAD.HI.U32 R5, R5, R6, RZ ;  /* 0x0000000605057227 */ /* 0x000fc800078e00ff */
[----:B------:R-:W-:-:S05]  /*01f0*/  IMAD R2, R5, R2, R6 ;  /* 0x0000000205027224 */ /* 0x000fca00078e0206 */
[----:B------:R-:W-:-:S13]  /*0200*/  ISETP.GT.U32.AND P1, PT, R7, R2, PT ;  /* 0x000000020700720c */ /* 0x000fda0003f24070 */
[----:B------:R-:W-:Y:S02]  /*0210*/  @!P1 IMAD.IADD R2, R2, 0x1, -R7 ;  /* 0x0000000102029824 */ /* 0x000fe400078e0a07 */
[----:B------:R-:W-:Y:S01]  /*0220*/  @!P1 VIADD R5, R5, 0x1 ;  /* 0x0000000105059836 */ /* 0x000fe20000000000 */
[----:B------:R-:W-:Y:S02]  /*0230*/  ISETP.NE.AND P1, PT, R0, RZ, PT ;  /* 0x000000ff0000720c */ /* 0x000fe40003f25270 */
[----:B------:R-:W-:Y:S02]  /*0240*/  ISETP.GE.U32.AND P0, PT, R2, R7, PT ;  /* 0x000000070200720c */ /* 0x000fe40003f06070 */
[----:B------:R-:W-:-:S04]  /*0250*/  LOP3.LUT R2, R3, R0, RZ, 0x3c, !PT ;  /* 0x0000000003027212 */ /* 0x000fc800078e3cff */
[----:B------:R-:W-:Y:S01]  /*0260*/  ISETP.GE.AND P2, PT, R2, RZ, PT ;  /* 0x000000ff0200720c */ /* 0x000fe20003f46270 */
[----:B------:R-:W-:-:S06]  /*0270*/  VIADD R2, R12, 0xf ;  /* 0x0000000f0c027836 */ /* 0x000fcc0000000000 */
[----:B------:R-:W-:-:S04]  /*0280*/  @P0 VIADD R5, R5, 0x1 ;  /* 0x0000000105050836 */ /* 0x000fc80000000000 */
[----:B------:R-:W-:Y:S01]  /*0290*/  IMAD.MOV.U32 R4, RZ, RZ, R5 ;  /* 0x000000ffff047224 */ /* 0x000fe200078e0005 */
[----:B------:R-:W-:-:S03]  /*02a0*/  SHF.R.S32.HI R5, RZ, 0x1f, R2 ;  /* 0x0000001fff057819 */ /* 0x000fc60000011402 */
[----:B------:R-:W-:Y:S01]  /*02b0*/  @!P2 IMAD.MOV R4, RZ, RZ, -R4 ;  /* 0x000000ffff04a224 */ /* 0x000fe200078e0a04 */
[----:B------:R-:W-:Y:S02]  /*02c0*/  @!P1 LOP3.LUT R4, RZ, R0, RZ, 0x33, !PT ;  /* 0x00000000ff049212 */ /* 0x000fe400078e33ff */
[----:B------:R-:W-:-:S03]  /*02d0*/  LEA.HI R5, R5, R2, RZ, 0x4 ;  /* 0x0000000205057211 */ /* 0x000fc600078f20ff */
[----:B------:R-:W-:Y:S02]  /*02e0*/  IMAD.SHL.U32 R2, R4, 0x8, RZ ;  /* 0x0000000804027824 */ /* 0x000fe400078e00ff */
[----:B------:R-:W-:-:S03]  /*02f0*/  IMAD.MOV R4, RZ, RZ, -R4 ;  /* 0x000000ffff047224 */ /* 0x000fc600078e0a04 */
[----:B------:R-:W-:Y:S01]  /*0300*/  LEA.HI.SX32 R5, R5, -R2, 0x1c ;  /* 0x8000000205057211 */ /* 0x000fe200078fe2ff */
[----:B------:R-:W-:Y:S02]  /*0310*/  IMAD R15, R0, R4, R3 ;  /* 0x00000004000f7224 */ /* 0x000fe400078e0203 */
[----:B------:R-:W-:Y:S01]  /*0320*/  IMAD.MOV.U32 R4, RZ, RZ, RZ ;  /* 0x000000ffff047224 */ /* 0x000fe200078e00ff */
[----:B------:R-:W-:Y:S02]  /*0330*/  VIMNMX R6, PT, PT, R5, 0x8, PT ;  /* 0x0000000805067848 */ /* 0x000fe40003fe0100 */
[----:B------:R-:W-:Y:S02]  /*0340*/  IABS R11, R15 ;  /* 0x0000000f000b7213 */ /* 0x000fe40000000000 */
[----:B------:R-:W-:-:S04]  /*0350*/  IABS R9, R6 ;  /* 0x0000000600097213 */ /* 0x000fc80000000000 */
[----:B------:R-:W1:Y:S08]  /*0360*/  I2F.RP R7, R9 ;  /* 0x0000000900077306 */ /* 0x000e700000209400 */
[----:B-1----:R-:W1:Y:S02]  /*0370*/  MUFU.RCP R7, R7 ;  /* 0x0000000700077308 */ /* 0x002e640000001000 */
[----:B-1----:R-:W-:-:S06]  /*0380*/  VIADD R5, R7, 0xffffffe ;  /* 0x0ffffffe07057836 */ /* 0x002fcc0000000000 */
[----:B------:R-:W1:Y:S02]  /*0390*/  F2I.FTZ.U32.TRUNC.NTZ R5, R5 ;  /* 0x0000000500057305 */ /* 0x000e64000021f000 */
[----:B-1----:R-:W-:-:S04]  /*03a0*/  IMAD.MOV R8, RZ, RZ, -R5 ;  /* 0x000000ffff087224 */ /* 0x002fc800078e0a05 */
[----:B------:R-:W-:-:S04]  /*03b0*/  IMAD.MOV.U32 R0, RZ, RZ, R8 ;  /* 0x000000ffff007224 */ /* 0x000fc800078e0008 */
[----:B------:R-:W-:Y:S01]  /*03c0*/  IMAD R3, R0, R9, RZ ;  /* 0x0000000900037224 */ /* 0x000fe200078e02ff */
[----:B------:R-:W-:-:S03]  /*03d0*/  IABS R0, R6 ;  /* 0x0000000600007213 */ /* 0x000fc60000000000 */
[----:B------:R-:W-:-:S04]  /*03e0*/  IMAD.HI.U32 R4, R5, R3, R4 ;  /* 0x0000000305047227 */ /* 0x000fc800078e0004 */
[----:B------:R-:W-:Y:S02]  /*03f0*/  IMAD.MOV R0, RZ, RZ, -R0 ;  /* 0x000000ffff007224 */ /* 0x000fe400078e0a00 */
        /* <DEDUP_REMOVED lines=8> */
[----:B------:R-:W-:Y:S02]  /*0480*/  ISETP.GE.AND P2, PT, R0, RZ, PT ;  /* 0x000000ff0000720c */ /* 0x000fe40003f46270 */
[----:B--2---:R-:W-:-:S05]  /*0490*/  LOP3.LUT R0, R28, 0xf, RZ, 0xc0, !PT ;  /* 0x0000000f1c007812 */ /* 0x004fca00078ec0ff */
[----:B------:R-:W-:-:S06]  /*04a0*/  @P0 VIADD R4, R4, 0x1 ;  /* 0x0000000104040836 */ /* 0x000fcc0000000000 */
[----:B------:R-:W-:Y:S01]  /*04b0*/  @!P2 IMAD.MOV R4, RZ, RZ, -R4 ;  /* 0x000000ffff04a224 */ /* 0x000fe200078e0a04 */
[----:B------:R-:W-:-:S05]  /*04c0*/  @!P1 LOP3.LUT R4, RZ, R6, RZ, 0x33, !PT ;  /* 0x00000006ff049212 */ /* 0x000fca00078e33ff */
[----:B------:R-:W-:Y:S02]  /*04d0*/  IMAD.MOV R3, RZ, RZ, -R4 ;  /* 0x000000ffff037224 */ /* 0x000fe400078e0a04 */
[----:B------:R-:W-:Y:S02]  /*04e0*/  IMAD.SHL.U32 R29, R4, 0x200, RZ ;  /* 0x00000200041d7824 */ /* 0x000fe400078e00ff */
[----:B------:R-:W-:-:S04]  /*04f0*/  IMAD R3, R6, R3, R15 ;  /* 0x0000000306037224 */ /* 0x000fc800078e020f */
[----:B------:R-:W-:Y:S01]  /*0500*/  IMAD.IADD R3, R2, 0x1, R3 ;  /* 0x0000000102037824 */ /* 0x000fe200078e0203 */
[----:B------:R-:W-:-:S03]  /*0510*/  SHF.R.U32.HI R2, RZ, 0x4, R28 ;  /* 0x00000004ff027819 */ /* 0x000fc6000001161c */
[----:B------:R-:W-:Y:S01]  /*0520*/  IMAD R0, R3, 0x10, R0 ;  /* 0x0000001003007824 */ /* 0x000fe200078e0200 */
[----:B------:R-:W-:-:S04]  /*0530*/  SGXT.U32 R2, R2, 0x3 ;  /* 0x000000030202781a */ /* 0x000fc80000000000 */
[----:B------:R1:W-:Y:S01]  /*0540*/  STL [R1+0xb2c], R0 ;  /* 0x000b2c0001007387 */ /* 0x0003e20000100800 */
[C---:B------:R-:W-:Y:S02]  /*0550*/  LOP3.LUT R5, R2.reuse, 0x8, RZ, 0xfc, !PT ;  /* 0x0000000802057812 */ /* 0x040fe400078efcff */
[C---:B------:R-:W-:Y:S01]  /*0560*/  LOP3.LUT R3, R2.reuse, 0x10, RZ, 0xfc, !PT ;  /* 0x0000001002037812 */ /* 0x040fe200078efcff */
[----:B------:R2:W-:Y:S01]  /*0570*/  STL [R1+0x1f8], R29 ;  /* 0x0001f81d01007387 */ /* 0x0005e20000100800 */
[C---:B------:R-:W-:Y:S02]  /*0580*/  LOP3.LUT R5, R2.reuse, 0x20, RZ, 0xfc, !PT ;  /* 0x0000002002057812 */ /* 0x040fe400078efcff */
[C---:B------:R-:W-:Y:S02]  /*0590*/  LOP3.LUT R3, R2.reuse, 0x28, RZ, 0xfc, !PT ;  /* 0x0000002802037812 */ /* 0x040fe400078efcff */
[C---:B-1----:R-:W-:Y:S02]  /*05a0*/  LOP3.LUT R0, R2.reuse, 0x18, RZ, 0xfc, !PT ;  /* 0x0000001802007812 */ /* 0x042fe400078efcff */
[----:B------:R-:W-:Y:S01]  /*05b0*/  LOP3.LUT R0, R2, 0x30, RZ, 0xfc, !PT ;  /* 0x0000003002007812 */ /* 0x000fe200078efcff */
[----:B0-----:R-:W-:Y:S06]  /*05c0*/  BRA.U UP0, `(.L_x_0) ;  /* 0x0000000100687547 */ /* 0x001fec000b800000 */
[C---:B------:R-:W-:Y:S01]  /*05d0*/  IMAD.SHL.U32 R2, R28.reuse, 0x10, RZ ;  /* 0x000000101c027824 */ /* 0x040fe200078e00ff */
[----:B------:R-:W-:Y:S01]  /*05e0*/  CS2R R24, SRZ ;  /* 0x0000000000187805 */ /* 0x000fe2000001ff00 */
[----:B------:R-:W-:Y:S01]  /*05f0*/  IMAD.SHL.U32 R0, R28, 0x20, RZ ;  /* 0x000000201c007824 */ /* 0x000fe200078e00ff */
[----:B------:R-:W-:Y:S02]  /*0600*/  CS2R R26, SRZ ;  /* 0x00000000001a7805 */ /* 0x000fe4000001ff00 */
[----:B------:R-:W-:Y:S01]  /*0610*/  CS2R R20, SRZ ;  /* 0x0000000000147805 */ /* 0x000fe2000001ff00 */
[----:B------:R0:W-:Y:S01]  /*0620*/  STL [R1+0xb28], R2 ;  /* 0x000b280201007387 */ /* 0x0001e20000100800 */
[----:B------:R-:W-:Y:S02]  /*0630*/  CS2R R22, SRZ ;  /* 0x0000000000167805 */ /* 0x000fe4000001ff00 */
[----:B------:R-:W-:Y:S02]  /*0640*/  LOP3.LUT R0, R0, 0x60, RZ, 0xc0, !PT ;  /* 0x0000006000007812 */ /* 0x000fe400078ec0ff */
[----:B------:R-:W-:Y:S01]  /*0650*/  CS2R R16, SRZ ;  /* 0x0000000000107805 */ /* 0x000fe2000001ff00 */
[----:B------:R0:W-:Y:S01]  /*0660*/  STL [R1], RZ ;  /* 0x000000ff01007387 */ /* 0x0001e20000100800 */
[----:B------:R-:W-:-:S02]  /*0670*/  CS2R R18, SRZ ;  /* 0x0000000000127805 */ /* 0x000fc4000001ff00 */
[----:B------:R-:W-:Y:S02]  /*0680*/  CS2R R12, SRZ ;  /* 0x00000000000c7805 */ /* 0x000fe4000001ff00 */
[----:B------:R-:W-:Y:S01]  /*0690*/  CS2R R14, SRZ ;  /* 0x00000000000e7805 */ /* 0x000fe2000001ff00 */
[----:B------:R0:W-:Y:S01]  /*06a0*/  STL [R1+0x4], RZ ;  /* 0x000004ff01007387 */ /* 0x0001e20000100800 */
[----:B------:R-:W-:Y:S02]  /*06b0*/  CS2R R8, SRZ ;  /* 0x0000000000087805 */ /* 0x000fe4000001ff00 */
[----:B------:R-:W-:Y:S02]  /*06c0*/  CS2R R10, SRZ ;  /* 0x00000000000a7805 */ /* 0x000fe4000001ff00 */
[----:B------:R-:W-:Y:S01]  /*06d0*/  CS2R R4, SRZ ;  /* 0x0000000000047805 */ /* 0x000fe2000001ff00 */
[----:B------:R0:W-:Y:S01]  /*06e0*/  STL [R1+0x8], RZ ;  /* 0x000008ff01007387 */ /* 0x0001e20000100800 */
[----:B------:R-:W-:-:S03]  /*06f0*/  CS2R R6, SRZ ;  /* 0x0000000000067805 */ /* 0x000fc6000001ff00 */
[----:B------:R0:W-:Y:S04]  /*0700*/  STL [R1+0xc], RZ ;  /* 0x00000cff01007387 */ /* 0x0001e80000100800 */
[----:B------:R0:W-:Y:S04]  /*0710*/  STL [R1+0x10], RZ ;  /* 0x000010ff01007387 */ /* 0x0001e80000100800 */
[----:B------:R0:W-:Y:S04]  /*0720*/  STL [R1+0x14], RZ ;  /* 0x000014ff01007387 */ /* 0x0001e80000100800 */
[----:B------:R0:W-:Y:S04]  /*0730*/  STL [R1+0x18], RZ ;  /* 0x000018ff01007387 */ /* 0x0001e80000100800 */
[----:B------:R0:W-:Y:S04]  /*0740*/  STL [R1+0x1c], RZ ;  /* 0x00001cff01007387 */ /* 0x0001e80000100800 */
[----:B------:R0:W-:Y:S01]  /*0750*/  STL [R1+0xb24], R0 ;  /* 0x000b240001007387 */ /* 0x0001e20000100800 */
[----:B------:R-:W-:Y:S05]  /*0760*/  BRA `(.L_x_1) ;  /* 0x000002f000a07947 */ /* 0x000fea0003800000 */
.L_x_0:
[----:B------:R-:W-:Y:S01]  /*0770*/  IABS R2, R13 ;  /* 0x0000000d00027213 */ /* 0x000fe20000000000 */
[----:B------:R-:W-:Y:S01]  /*0780*/  IMAD.MOV.U32 R16, RZ, RZ, RZ ;  /* 0x000000ffff107224 */ /* 0x000fe200078e00ff */
[----:B------:R-:W-:Y:S01]  /*0790*/  SHF.R.U32.HI R14, RZ, 0x6, R28 ;  /* 0x00000006ff0e7819 */ /* 0x000fe2000001161c */
[----:B------:R-:W-:Y:S01]  /*07a0*/  STL [R1+0xccc], R13 ;  /* 0x000ccc0d01007387 */ /* 0x000fe20000100800 */
[----:B------:R-:W0:Y:S01]  /*07b0*/  I2F.RP R0, R2 ;  /* 0x0000000200007306 */ /* 0x000e220000209400 */
[----:B------:R-:W-:Y:S01]  /*07c0*/  LOP3.LUT R6, R28, 0x3f, RZ, 0xc0, !PT ;  /* 0x0000003f1c067812 */ /* 0x000fe200078ec0ff */
[----:B------:R-:W1:Y:S01]  /*07d0*/  LDCU UR6, c[0x0][0x3a8] ;  /* 0x00007500ff0677ac */ /* 0x000e620008000800 */
[----:B------:R-:W-:-:S03]  /*07e0*/  SGXT.U32 R14, R14, 0x1 ;  /* 0x000000010e0e781a */ /* 0x000fc60000000000 */
[----:B------:R-:W-:Y:S01]  /*07f0*/  IMAD.SHL.U32 R9, R6, 0x2, RZ ;  /* 0x0000000206097824 */ /* 0x000fe200078e00ff */
[----:B------:R-:W-:Y:S01]  /*0800*/  LOP3.LUT R14, R29, R14, RZ, 0xfc, !PT ;  /* 0x0000000e1d0e7212 */ /* 0x000fe200078efcff */
[----:B------:R-:W3:Y:S03]  /*0810*/  LDCU UR7, c[0x0][0x3ac] ;  /* 0x00007580ff0777ac */ /* 0x000ee60008000800 */
[C---:B------:R-:W-:Y:S01]  /*0820*/  LOP3.LUT R4, R14.reuse, 0x1fe, RZ, 0xfc, !PT ;  /* 0x000001fe0e047812 */ /* 0x040fe200078efcff */
[----:B------:R-:W4:Y:S01]  /*0830*/  LDCU.64 UR8, c[0x0][0x388] ;  /* 0x00007100ff0877ac */ /* 0x000f220008000a00 */
[----:B------:R-:W-:Y:S01]  /*0840*/  LOP3.LUT R8, R14, 0x1fc, RZ, 0xfc, !PT ;  /* 0x000001fc0e087812 */ /* 0x000fe200078efcff */
[----:B0-----:R-:W0:Y:S01]  /*0850*/  MUFU.RCP R0, R0 ;  /* 0x0000000000007308 */ /* 0x001e220000001000 */
[----:B------:R-:W-:Y:S01]  /*0860*/  IABS R5, R4 ;  /* 0x0000000400057213 */ /* 0x000fe20000000000 */
[----:B------:R-:W5:Y:S01]  /*0870*/  LDCU UR12, c[0x0][0x3b0] ;  /* 0x00007600ff0c77ac */ /* 0x000f620008000800 */
[----:B------:R-:W-:-:S02]  /*0880*/  IABS R15, R8 ;  /* 0x00000008000f7213 */ /* 0x000fc40000000000 */
[----:B------:R-:W-:Y:S01]  /*0890*/  LOP3.LUT R7, R14, 0x1fa, RZ, 0xfc, !PT ;  /* 0x000001fa0e077812 */ /* 0x000fe200078efcff */
[----:B------:R-:W2:Y:S01]  /*08a0*/  LDCU UR13, c[0x0][0x3a4] ;  /* 0x00007480ff0d77ac */ /* 0x000ea20008000800 */
[----:B------:R-:W-:Y:S02]  /*08b0*/  ISETP.GE.AND P6, PT, R4, RZ, PT ;  /* 0x000000ff0400720c */ /* 0x000fe40003fc6270 */
[----:B------:R-:W-:Y:S01]  /*08c0*/  IABS R19, R7 ;  /* 0x0000000700137213 */ /* 0x000fe20000000000 */
[----:B------:R-:W1:Y:S01]  /*08d0*/  LDCU UR14, c[0x0][0x3a0] ;  /* 0x00007400ff0e77ac */ /* 0x000e620008000800 */
[----:B------:R-:W-:Y:S02]  /*08e0*/  ISETP.GE.AND P0, PT, R8, RZ, PT ;  /* 0x000000ff0800720c */ /* 0x000fe40003f06270 */
[----:B------:R-:W-:Y:S02]  /*08f0*/  ISETP.GE.AND P2, PT, R7, RZ, PT ;  /* 0x000000ff0700720c */ /* 0x000fe40003f46270 */
[----:B------:R-:W-:Y:S01]  /*0900*/  LOP3.LUT R7, R14, 0x1f4, RZ, 0xfc, !PT ;  /* 0x000001f40e077812 */ /* 0x000fe200078efcff */
[----:B0-----:R-:W-:Y:S01]  /*0910*/  VIADD R17, R0, 0xffffffe ;  /* 0x0ffffffe00117836 */ /* 0x001fe20000000000 */
[----:B------:R-:W-:-:S02]  /*0920*/  LOP3.LUT R4, R14, 0x1f6, RZ, 0xfc, !PT ;  /* 0x000001f60e047812 */ /* 0x000fc400078efcff */
[----:B------:R-:W-:-:S03]  /*0930*/  IABS R11, R7 ;  /* 0x00000007000b7213 */ /* 0x000fc60000000000 */
[----:B------:R-:W0:Y:S02]  /*0940*/  F2I.FTZ.U32.TRUNC.NTZ R17, R17 ;  /* 0x0000001100117305 */ /* 0x000e24000021f000 */
[----:B0-----:R-:W-:-:S04]  /*0950*/  IMAD.MOV R3, RZ, RZ, -R17 ;  /* 0x000000ffff037224 */ /* 0x001fc800078e0a11 */
[----:B------:R-:W-:-:S04]  /*0960*/  IMAD R3, R3, R2, RZ ;  /* 0x0000000203037224 */ /* 0x000fc800078e02ff */
[----:B------:R-:W-:-:S04]  /*0970*/  IMAD.HI.U32 R16, R17, R3, R16 ;  /* 0x0000000311107227 */ /* 0x000fc800078e0010 */
[----:B------:R-:W-:Y:S02]  /*0980*/  IMAD.MOV.U32 R3, RZ, RZ, R5 ;  /* 0x000000ffff037224 */ /* 0x000fe400078e0005 */
[----:B------:R-:W-:-:S04]  /*0990*/  IMAD.HI.U32 R5, R16, R15, RZ ;  /* 0x0000000f10057227 */ /* 0x000fc800078e00ff */
[----:B------:R-:W-:-:S04]  /*09a0*/  IMAD.HI.U32 R0, R16, R3, RZ ;  /* 0x0000000310007227 */ /* 0x000fc800078e00ff */
[----:B------:R-:W-:Y:S02]  /*09b0*/  IMAD.MOV R0, RZ, RZ, -R0 ;  /* 0x000000ffff007224 */ /* 0x000fe400078e0a00 */
[----:B------:R-:W-:Y:S02]  /*09c0*/  IMAD.MOV R5, RZ, RZ, -R5 ;  /* 0x000000ffff057224 */ /* 0x000fe400078e0a05 */
[C---:B------:R-:W-:Y:S01]  /*09d0*/  IMAD R3, R2.reuse, R0, R3 ;  /* 0x0000000002037224 */ /* 0x040fe200078e0203 */
[----:B------:R-:W-:Y:S01]  /*09e0*/  SHF.R.S32.HI R0, RZ, 0x6, R28 ;  /* 0x00000006ff007819 */ /* 0x000fe2000001141c */
[----:B------:R-:W-:Y:S01]  /*09f0*/  IMAD R15, R2, R5, R15 ;  /* 0x00000005020f7224 */ /* 0x000fe200078e020f */
[----:B------:R-:W-:Y:S01]  /*0a00*/  IABS R5, R4 ;  /* 0x0000000400057213 */ /* 0x000fe20000000000 */
[----:B------:R-:W-:Y:S01]  /*0a10*/  IMAD.HI.U32 R6, R16, R19, RZ ;  /* 0x0000001310067227 */ /* 0x000fe200078e00ff */
[C---:B------:R-:W-:Y:S02]  /*0a20*/  ISETP.GT.U32.AND P1, PT, R2.reuse, R3, PT ;  /* 0x000000030200720c */ /* 0x040fe40003f24070 */
[----:B------:R-:W-:Y:S01]  /*0a30*/  ISETP.GT.U32.AND P4, PT, R2, R15, PT ;  /* 0x0000000f0200720c */ /* 0x000fe20003f84070 */
[----:B------:R-:W-:Y:S01]  /*0a40*/  IMAD.MOV R6, RZ, RZ, -R6 ;  /* 0x000000ffff067224 */ /* 0x000fe200078e0a06 */
[----:B------:R-:W-:-:S03]  /*0a50*/  SGXT R0, R0, 0x1 ;  /* 0x000000010000781a */ /* 0x000fc60000000200 */
[----:B------:R-:W-:Y:S01]  /*0a60*/  IMAD R19, R2, R6, R19 ;  /* 0x0000000602137224 */ /* 0x000fe200078e0213 */
[----:B------:R-:W-:Y:S02]  /*0a70*/  LOP3.LUT R6, R14, 0x1f8, RZ, 0xfc, !PT ;  /* 0x000001f80e067812 */ /* 0x000fe400078efcff */
[----:B------:R-:W-:Y:S02]  /*0a80*/  LOP3.LUT R0, R9, 0x90, R0, 0x78, !PT ;  /* 0x0000009009007812 */ /* 0x000fe400078e7800 */
[----:B------:R-:W-:Y:S01]  /*0a90*/  ISETP.GT.U32.AND P5, PT, R2, R19, PT ;  /* 0x000000130200720c */ /* 0x000fe20003fa4070 */
[--C-:B------:R-:W-:Y:S01]  /*0aa0*/  @!P1 IMAD.IADD R3, R3, 0x1, -R2.reuse ;  /* 0x0000000103039824 */ /* 0x100fe200078e0a02 */
[----:B------:R-:W-:Y:S01]  /*0ab0*/  IABS R17, R6 ;  /* 0x0000000600117213 */ /* 0x000fe20000000000 */
[----:B------:R-:W-:Y:S01]  /*0ac0*/  @!P4 IMAD.IADD R15, R15, 0x1, -R2 ;  /* 0x000000010f0fc824 */ /* 0x000fe200078e0a02 */
[----:B------:R-:W-:Y:S01]  /*0ad0*/  ISETP.GE.AND P1, PT, R6, RZ, PT ;  /* 0x000000ff0600720c */ /* 0x000fe20003f26270 */
[----:B------:R-:W-:Y:S01]  /*0ae0*/  IMAD.HI.U32 R6, R16, R5, RZ ;  /* 0x0000000510067227 */ /* 0x000fe200078e00ff */
[C---:B------:R-:W-:Y:S01]  /*0af0*/  ISETP.GT.U32.AND P3, PT, R2.reuse, R3, PT ;  /* 0x000000030200720c */ /* 0x040fe20003f64070 */
[----:B------:R0:W-:Y:S01]  /*0b00*/  STL [R1+0xb30], R0 ;  /* 0x000b300001007387 */ /* 0x0001e20000100800 */
[----:B------:R-:W-:Y:S01]  /*0b10*/  ISETP.GT.U32.AND P4, PT, R2, R15, PT ;  /* 0x0000000f0200720c */ /* 0x000fe20003f84070 */
[----:B------:R-:W-:Y:S01]  /*0b20*/  IMAD.HI.U32 R8, R16, R17, RZ ;  /* 0x0000001110087227 */ /* 0x000fe200078e00ff */
[----:B------:R-:W-:-:S03]  /*0b30*/  LOP3.LUT R9, R14, 0x1ee, RZ, 0xfc, !PT ;  /* 0x000001ee0e097812 */ /* 0x000fc600078efcff */
[----:B------:R-:W-:Y:S02]  /*0b40*/  IMAD.MOV R8, RZ, RZ, -R8 ;  /* 0x000000ffff087224 */ /* 0x000fe400078e0a08 */
[--C-:B------:R-:W-:Y:S02]  /*0b50*/  @!P5 IMAD.IADD R19, R19, 0x1, -R2.reuse ;  /* 0x000000011313d824 */ /* 0x100fe400078e0a02 */
[----:B------:R-:W-:Y:S01]  /*0b60*/  IMAD R17, R2, R8, R17 ;  /* 0x0000000802117224 */ /* 0x000fe200078e0211 */
[----:B------:R-:W-:Y:S01]  /*0b70*/  LOP3.LUT R8, R14, 0x1f0, RZ, 0xfc, !PT ;  /* 0x000001f00e087812 */ /* 0x000fe200078efcff */
[----:B------:R-:W-:Y:S01]  /*0b80*/  @!P3 IMAD.IADD R3, R3, 0x1, -R2 ;  /* 0x000000010303b824 */ /* 0x000fe200078e0a02 */
[----:B------:R-:W-:Y:S01]  /*0b90*/  ISETP.GE.AND P3, PT, R4, RZ, PT ;  /* 0x000000ff0400720c */ /* 0x000fe20003f66270 */
[----:B------:R-:W-:Y:S01]  /*0ba0*/  IMAD.HI.U32 R4, R16, R11, RZ ;  /* 0x0000000b10047227 */ /* 0x000fe200078e00ff */
[----:B------:R-:W-:Y:S02]  /*0bb0*/  ISETP.GT.U32.AND P5, PT, R2, R19, PT ;  /* 0x000000130200720c */ /* 0x000fe40003fa4070 */
[----:B------:R-:W-:Y:S01]  /*0bc0*/  IABS R18, R8 ;  /* 0x0000000800127213 */ /* 0x000fe20000000000 */
[----:B------:R-:W-:-:S02]  /*0bd0*/  IMAD.MOV.U32 R10, RZ, RZ, R3 ;  /* 0x000000ffff0a7224 */ /* 0x000fc400078e0003 */
[----:B------:R-:W-:Y:S01]  /*0be0*/  @!P4 IMAD.IADD R15, R15, 0x1, -R2 ;  /* 0x000000010f0fc824 */ /* 0x000fe200078e0a02 */
[----:B------:R-:W-:Y:S01]  /*0bf0*/  ISETP.GT.U32.AND P4, PT, R2, R17, PT ;  /* 0x000000110200720c */ /* 0x000fe20003f84070 */
[----:B------:R-:W-:Y:S01]  /*0c00*/  @!P6 IMAD.MOV R10, RZ, RZ, -R10 ;  /* 0x000000ffff0ae224 */ /* 0x000fe200078e0a0a */
[----:B------:R-:W-:Y:S01]  /*0c10*/  ISETP.GE.AND P6, PT, R7, RZ, PT ;  /* 0x000000ff0700720c */ /* 0x000fe20003fc6270 */
[----:B------:R-:W-:Y:S01]  /*0c20*/  IMAD.MOV R7, RZ, RZ, -R4 ;  /* 0x000000ffff077224 */ /* 0x000fe200078e0a04 */
[----:B------:R-:W-:Y:S01]  /*0c30*/  LOP3.LUT R4, R14, 0x1f2, RZ, 0xfc, !PT ;  /* 0x000001f20e047812 */ /* 0x000fe200078efcff */
[----:B------:R-:W-:Y:S01]  /*0c40*/  IMAD.MOV R6, RZ, RZ, -R6 ;  /* 0x000000ffff067224 */ /* 0x000fe200078e0a06 */
[----:B------:R1:W-:Y:S01]  /*0c50*/  STL [R1+0xc4], R10 ;  /* 0x0000c40a01007387 */ /* 0x0003e20000100800 */
[----:B------:R-:W-:Y:S02]  /*0c60*/  IMAD R11, R2, R7, R11 ;  /* 0x00000007020b7224 */ /* 0x000fe400078e020b */
[----:B0-----:R-:W-:-:S02]  /*0c70*/  IMAD.MOV.U32 R0, RZ, RZ, R15 ;  /* 0x000000ffff007224 */ /* 0x001fc400078e000f */
[C---:B------:R-:W-:Y:S01]  /*0c80*/  IMAD R3, R2.reuse, R6, R5 ;  /* 0x0000000602037224 */ /* 0x040fe200078e0205 */
[----:B------:R-:W-:Y:S01]  /*0c90*/  IABS R6, R4 ;  /* 0x0000000400067213 */ /* 0x000fe20000000000 */
[----:B------:R-:W-:Y:S01]  /*0ca0*/  @!P0 IMAD.MOV R0, RZ, RZ, -R0 ;  /* 0x000000ffff008224 */ /* 0x000fe200078e0a00 */
[C---:B------:R-:W-:Y:S01]  /*0cb0*/  ISETP.GT.U32.AND P0, PT, R2.reuse, R11, PT ;  /* 0x0000000b0200720c */ /* 0x040fe20003f04070 */
[--C-:B------:R-:W-:Y:S01]  /*0cc0*/  @!P5 IMAD.IADD R19, R19, 0x1, -R2.reuse ;  /* 0x000000011313d824 */ /* 0x100fe200078e0a02 */
[----:B------:R-:W-:Y:S01]  /*0cd0*/  ISETP.GT.U32.AND P5, PT, R2, R3, PT ;  /* 0x000000030200720c */ /* 0x000fe20003fa4070 */
[----:B------:R-:W-:Y:S01]  /*0ce0*/  @!P4 IMAD.IADD R17, R17, 0x1, -R2 ;  /* 0x000000011111c824 */ /* 0x000fe200078e0a02 */
[----:B------:R0:W-:Y:S01]  /*0cf0*/  STL [R1+0xc8], R0 ;  /* 0x0000c80001007387 */ /* 0x0001e20000100800 */
[----:B------:R-:W-:Y:S01]  /*0d00*/  IMAD.HI.U32 R15, R16, R6, RZ ;  /* 0x00000006100f7227 */ /* 0x000fe200078e00ff */
[----:B------:R-:W-:Y:S02]  /*0d10*/  LOP3.LUT R5, R14, 0x1ec, RZ, 0xfc, !PT ;  /* 0x000001ec0e057812 */ /* 0x000fe400078efcff */
[----:B------:R-:W-:Y:S01]  /*0d20*/  ISETP.GT.U32.AND P4, PT, R2, R17, PT ;  /* 0x000000110200720c */ /* 0x000fe20003f84070 */
[----:B------:R-:W-:Y:S01]  /*0d30*/  IMAD.MOV R15, RZ, RZ, -R15 ;  /* 0x000000ffff0f7224 */ /* 0x000fe200078e0a0f */
[----:B-1----:R-:W-:-:S02]  /*0d40*/  IABS R10, R9 ;  /* 0x00000009000a7213 */ /* 0x002fc40000000000 */
[----:B------:R-:W-:Y:S01]  /*0d50*/  IABS R7, R5 ;  /* 0x0000000500077213 */ /* 0x000fe20000000000 */
[--C-:B------:R-:W-:Y:S02]  /*0d60*/  @!P0 IMAD.IADD R11, R11, 0x1, -R2.reuse ;  /* 0x000000010b0b8824 */ /* 0x100fe400078e0a02 */
[----:B0-----:R-:W-:Y:S02]  /*0d70*/  IMAD.MOV.U32 R0, RZ, RZ, R19 ;  /* 0x000000ffff007224 */ /* 0x001fe400078e0013 */
[----:B------:R-:W-:Y:S01]  /*0d80*/  @!P5 IMAD.IADD R3, R3, 0x1, -R2 ;  /* 0x000000010303d824 */ /* 0x000fe200078e0a02 */
[----:B------:R-:W-:Y:S01]  /*0d90*/  ISETP.GT.U32.AND P0, PT, R2, R11, PT ;  /* 0x0000000b0200720c */ /* 0x000fe20003f04070 */
[----:B------:R-:W-:Y:S01]  /*0da0*/  @!P2 IMAD.MOV R0, RZ, RZ, -R0 ;  /* 0x000000ffff00a224 */ /* 0x000fe200078e0a00 */
[----:B------:R-:W-:Y:S01]  /*0db0*/  ISETP.GE.AND P2, PT, R4, RZ, PT ;  /* 0x000000ff0400720c */ /* 0x000fe20003f46270 */
[C---:B------:R-:W-:Y:S01]  /*0dc0*/  IMAD R4, R2.reuse, R15, R6 ;  /* 0x0000000f02047224 */ /* 0x040fe200078e0206 */
[----:B------:R-:W-:Y:S01]  /*0dd0*/  ISETP.GT.U32.AND P5, PT, R2, R3, PT ;  /* 0x000000030200720c */ /* 0x000fe20003fa4070 */
[----:B------:R-:W-:Y:S01]  /*0de0*/  @!P4 IMAD.IADD R17, R17, 0x1, -R2 ;  /* 0x000000011111c824 */ /* 0x000fe200078e0a02 */
[----:B------:R0:W-:Y:S01]  /*0df0*/  STL [R1+0xcc], R0 ;  /* 0x0000cc0001007387 */ /* 0x0001e20000100800 */
[----:B------:R-:W-:Y:S01]  /*0e00*/  IMAD.HI.U32 R6, R16, R10, RZ ;  /* 0x0000000a10067227 */ /* 0x000fe200078e00ff */
[----:B------:R-:W-:-:S03]  /*0e10*/  ISETP.GT.U32.AND P4, PT, R2, R4, PT ;  /* 0x000000040200720c */ /* 0x000fc60003f84070 */
[----:B------:R-:W-:-:S04]  /*0e20*/  IMAD.HI.U32 R19, R16, R18, RZ ;  /* 0x0000001210137227 */ /* 0x000fc800078e00ff */
[----:B------:R-:W-:-:S04]  /*0e30*/  IMAD.HI.U32 R15, R16, R7, RZ ;  /* 0x00000007100f7227 */ /* 0x000fc800078e00ff */
[----:B0-----:R-:W-:Y:S02]  /*0e40*/  IMAD.MOV.U32 R0, RZ, RZ, R17 ;  /* 0x000000ffff007224 */ /* 0x001fe400078e0011 */
[----:B------:R-:W-:Y:S02]  /*0e50*/  IMAD.MOV R6, RZ, RZ, -R6 ;  /* 0x000000ffff067224 */ /* 0x000fe400078e0a06 */
[----:B------:R-:W-:Y:S02]  /*0e60*/  @!P1 IMAD.MOV R0, RZ, RZ, -R0 ;  /* 0x000000ffff009224 */ /* 0x000fe400078e0a00 */
[----:B------:R-:W-:Y:S02]  /*0e70*/  IMAD.MOV R19, RZ, RZ, -R19 ;  /* 0x000000ffff137224 */ /* 0x000fe400078e0a13 */
[----:B------:R-:W-:Y:S01]  /*0e80*/  IMAD.MOV R15, RZ, RZ, -R15 ;  /* 0x000000ffff0f7224 */ /* 0x000fe200078e0a0f */
[----:B------:R0:W-:Y:S01]  /*0e90*/  STL [R1+0x2a4], R0 ;  /* 0x0002a40001007387 */ /* 0x0001e20000100800 */
[----:B------:R-:W-:Y:S01]  /*0ea0*/  IMAD R10, R2, R6, R10 ;  /* 0x00000006020a7224 */ /* 0x000fe200078e020a */
[----:B------:R-:W-:Y:S01]  /*0eb0*/  LOP3.LUT R6, R14, 0x1ea, RZ, 0xfc, !PT ;  /* 0x000001ea0e067812 */ /* 0x000fe200078efcff */
[----:B------:R-:W-:-:S02]  /*0ec0*/  @!P0 IMAD.IADD R11, R11, 0x1, -R2 ;  /* 0x000000010b0b8824 */ /* 0x000fc400078e0a02 */
[----:B------:R-:W-:Y:S01]  /*0ed0*/  @!P5 IMAD.IADD R3, R3, 0x1, -R2 ;  /* 0x000000010303d824 */ /* 0x000fe200078e0a02 */
[----:B------:R-:W-:Y:S01]  /*0ee0*/  ISETP.GE.AND P5, PT, R8, RZ, PT ;  /* 0x000000ff0800720c */ /* 0x000fe20003fa6270 */
[C---:B------:R-:W-:Y:S01]  /*0ef0*/  IMAD R8, R2.reuse, R19, R18 ;  /* 0x0000001302087224 */ /* 0x040fe200078e0212 */
[C---:B------:R-:W-:Y:S01]  /*0f00*/  ISETP.GT.U32.AND P0, PT, R2.reuse, R10, PT ;  /* 0x0000000a0200720c */ /* 0x040fe20003f04070 */
[C---:B------:R-:W-:Y:S01]  /*0f10*/  IMAD R7, R2.reuse, R15, R7 ;  /* 0x0000000f02077224 */ /* 0x040fe200078e0207 */
[----:B------:R-:W-:Y:S01]  /*0f20*/  IABS R15, R6 ;  /* 0x00000006000f7213 */ /* 0x000fe20000000000 */
[----:B0-----:R-:W-:Y:S01]  /*0f30*/  IMAD.MOV.U32 R0, RZ, RZ, R11 ;  /* 0x000000ffff007224 */ /* 0x001fe200078e000b */
[----:B------:R-:W-:Y:S01]  /*0f40*/  ISETP.GT.U32.AND P1, PT, R2, R8, PT ;  /* 0x000000080200720c */ /* 0x000fe20003f24070 */
[----:B------:R-:W-:Y:S01]  /*0f50*/  @!P4 IMAD.IADD R4, R4, 0x1, -R2 ;  /* 0x000000010404c824 */ /* 0x000fe200078e0a02 */
[----:B------:R-:W-:Y:S01]  /*0f60*/  LOP3.LUT R11, R14, 0x1e8, RZ, 0xfc, !PT ;  /* 0x000001e80e0b7812 */ /* 0x000fe200078efcff */
[----:B------:R-:W-:Y:S01]  /*0f70*/  @!P6 IMAD.MOV R0, RZ, RZ, -R0 ;  /* 0x000000ffff00e224 */ /* 0x000fe200078e0a00 */
[C---:B------:R-:W-:Y:S01]  /*0f80*/  ISETP.GT.U32.AND P6, PT, R2.reuse, R7, PT ;  /* 0x000000070200720c */ /* 0x040fe20003fc4070 */
[----:B------:R-:W-:Y:S01]  /*0f90*/  IMAD.MOV.U32 R13, RZ, RZ, R3 ;  /* 0x000000ffff0d7224 */ /* 0x000fe200078e0003 */
[----:B------:R-:W-:Y:S01]  /*0fa0*/  ISETP.GT.U32.AND P4, PT, R2, R4, PT ;  /* 0x000000040200720c */ /* 0x000fe20003f84070 */
[----:B------:R-:W-:Y:S01]  /*0fb0*/  IMAD.MOV.U32 R3, RZ, RZ, R15 ;  /* 0x000000ffff037224 */ /* 0x000fe200078e000f */
[----:B------:R-:W-:Y:S01]  /*0fc0*/  IABS R15, R11 ;  /* 0x0000000b000f7213 */ /* 0x000fe20000000000 */
[----:B------:R-:W-:Y:S01]  /*0fd0*/  @!P3 IMAD.MOV R13, RZ, RZ, -R13 ;  /* 0x000000ffff0db224 */ /* 0x000fe200078e0a0d */
[----:B------:R-:W-:Y:S01]  /*0fe0*/  ISETP.GE.AND P3, PT, R9, RZ, PT ;  /* 0x000000ff0900720c */ /* 0x000fe20003f66270 */
[----:B------:R-:W-:-:S03]  /*0ff0*/  IMAD.HI.U32 R9, R16, R3, RZ ;  /* 0x0000000310097227 */ /* 0x000fc600078e00ff */
[----:B------:R-:W-:Y:S01]  /*1000*/  STL [R1+0x3dc], R13 ;  /* 0x0003dc0d01007387 */ /* 0x000fe20000100800 */
[--C-:B------:R-:W-:Y:S02]  /*1010*/  @!P0 IMAD.IADD R10, R10, 0x1, -R2.reuse ;  /* 0x000000010a0a8824 */ /* 0x100fe400078e0a02 */
[----:B------:R-:W-:Y:S01]  /*1020*/  IMAD.MOV R9, RZ, RZ, -R9 ;  /* 0x000000ffff097224 */ /* 0x000fe200078e0a09 */
[----:B------:R0:W-:Y:S01]  /*1030*/  STL [R1+0x3e0], R0 ;  /* 0x0003e00001007387 */ /* 0x0001e20000100800 */
[--C-:B------:R-:W-:Y:S01]  /*1040*/  @!P1 IMAD.IADD R8, R8, 0x1, -R2.reuse ;  /* 0x0000000108089824 */ /* 0x100fe200078e0a02 */
[----:B------:R-:W-:Y:S01]  /*1050*/  ISETP.GE.AND P1, PT, R6, RZ, PT ;  /* 0x000000ff0600720c */ /* 0x000fe20003f26270 */
[--C-:B------:R-:W-:Y:S01]  /*1060*/  @!P6 IMAD.IADD R7, R7, 0x1, -R2.reuse ;  /* 0x000000010707e824 */ /* 0x100fe200078e0a02 */
[----:B------:R-:W-:Y:S01]  /*1070*/  ISETP.GT.U32.AND P6, PT, R2, R10, PT ;  /* 0x0000000a0200720c */ /* 0x000fe20003fc4070 */
[----:B------:R-:W-:Y:S01]  /*1080*/  @!P4 IMAD.IADD R4, R4, 0x1, -R2 ;  /* 0x000000010404c824 */ /* 0x000fe200078e0a02 */
[C---:B------:R-:W-:Y:S01]  /*1090*/  ISETP.GT.U32.AND P0, PT, R2.reuse, R8, PT ;  /* 0x000000080200720c */ /* 0x040fe20003f04070 */
[----:B------:R-:W-:Y:S01]  /*10a0*/  IMAD R3, R2, R9, R3 ;  /* 0x0000000902037224 */ /* 0x000fe200078e0203 */
[----:B------:R-:W-:Y:S01]  /*10b0*/  LOP3.LUT R6, R14, 0x1e6, RZ, 0xfc, !PT ;  /* 0x000001e60e067812 */ /* 0x000fe200078efcff */
[----:B------:R-:W-:Y:S01]  /*10c0*/  IMAD.HI.U32 R9, R16, R15, RZ ;  /* 0x0000000f10097227 */ /* 0x000fe200078e00ff */
[----:B------:R-:W-:-:S02]  /*10d0*/  ISETP.GE.AND P4, PT, R5, RZ, PT ;  /* 0x000000ff0500720c */ /* 0x000fc40003f86270 */
[C---:B------:R-:W-:Y:S01]  /*10e0*/  LOP3.LUT R5, R14.reuse, 0x1e4, RZ, 0xfc, !PT ;  /* 0x000001e40e057812 */ /* 0x040fe200078efcff */
[----:B0-----:R-:W-:Y:S01]  /*10f0*/  IMAD.MOV.U32 R0, RZ, RZ, R4 ;  /* 0x000000ffff007224 */ /* 0x001fe200078e0004 */
[----:B------:R-:W-:Y:S01]  /*1100*/  LOP3.LUT R4, R14, 0x1e2, RZ, 0xfc, !PT ;  /* 0x000001e20e047812 */ /* 0x000fe200078efcff */
[----:B------:R-:W-:Y:S01]  /*1110*/  IMAD.MOV R9, RZ, RZ, -R9 ;  /* 0x000000ffff097224 */ /* 0x000fe200078e0a09 */
[----:B------:R-:W-:Y:S01]  /*1120*/  IABS R17, R6 ;  /* 0x0000000600117213 */ /* 0x000fe20000000000 */
[----:B------:R-:W-:Y:S01]  /*1130*/  @!P2 IMAD.MOV R0, RZ, RZ, -R0 ;  /* 0x000000ffff00a224 */ /* 0x000fe200078e0a00 */
[C---:B------:R-:W-:Y:S01]  /*1140*/  ISETP.GT.U32.AND P2, PT, R2.reuse, R7, PT ;  /* 0x000000070200720c */ /* 0x040fe20003f44070 */
[----:B------:R-:W-:Y:S01]  /*1150*/  IMAD R15, R2, R9, R15 ;  /* 0x00000009020f7224 */ /* 0x000fe200078e020f */
[----:B------:R-:W-:Y:S01]  /*1160*/  IABS R18, R4 ;  /* 0x0000000400127213 */ /* 0x000fe20000000000 */
[--C-:B------:R-:W-:Y:S01]  /*1170*/  @!P6 IMAD.IADD R10, R10, 0x1, -R2.reuse ;  /* 0x000000010a0ae824 */ /* 0x100fe200078e0a02 */
[----:B------:R-:W-:Y:S01]  /*1180*/  IABS R9, R5 ;  /* 0x0000000500097213 */ /* 0x000fe20000000000 */
[----:B------:R-:W-:Y:S01]  /*1190*/  @!P0 IMAD.IADD R8, R8, 0x1, -R2 ;  /* 0x0000000108088824 */ /* 0x000fe200078e0a02 */
[C---:B------:R-:W-:Y:S01]  /*11a0*/  ISETP.GT.U32.AND P6, PT, R2.reuse, R15, PT ;  /* 0x0000000f0200720c */ /* 0x040fe20003fc4070 */
[----:B------:R0:W-:Y:S01]  /*11b0*/  STL [R1+0x3e4], R0 ;  /* 0x0003e40001007387 */ /* 0x0001e20000100800 */
[----:B------:R-:W-:Y:S01]  /*11c0*/  ISETP.GT.U32.AND P0, PT, R2, R3, PT ;  /* 0x000000030200720c */ /* 0x000fe20003f04070 */
[----:B------:R-:W-:-:S04]  /*11d0*/  IMAD.HI.U32 R19, R16, R9, RZ ;  /* 0x0000000910137227 */ /* 0x000fc800078e00ff */
[----:B------:R-:W-:Y:S01]  /*11e0*/  @!P2 IMAD.IADD R7, R7, 0x1, -R2 ;  /* 0x000000010707a824 */ /* 0x000fe200078e0a02 */
[----:B------:R-:W-:Y:S01]  /*11f0*/  ISETP.GE.AND P2, PT, R11, RZ, PT ;  /* 0x000000ff0b00720c */ /* 0x000fe20003f46270 */
[----:B------:R-:W-:Y:S02]  /*1200*/  IMAD.MOV.U32 R11, RZ, RZ, R18 ;  /* 0x000000ffff0b7224 */ /* 0x000fe400078e0012 */
[----:B------:R-:W-:-:S04]  /*1210*/  IMAD.HI.U32 R18, R16, R17, RZ ;  /* 0x0000001110127227 */ /* 0x000fc800078e00ff */
[----:B0-----:R-:W-:Y:S02]  /*1220*/  IMAD.MOV.U32 R0, RZ, RZ, R8 ;  /* 0x000000ffff007224 */ /* 0x001fe400078e0008 */
[----:B------:R-:W-:Y:S02]  /*1230*/  @!P6 IMAD.IADD R15, R15, 0x1, -R2 ;  /* 0x000000010f0fe824 */ /* 0x000fe400078e0a02 */
[----:B------:R-:W-:Y:S02]  /*1240*/  IMAD.MOV R18, RZ, RZ, -R18 ;  /* 0x000000ffff127224 */ /* 0x000fe400078e0a12 */
[----:B------:R-:W-:Y:S01]  /*1250*/  @!P0 IMAD.IADD R3, R3, 0x1, -R2 ;  /* 0x0000000103038824 */ /* 0x000fe200078e0a02 */
[----:B------:R-:W-:Y:S01]  /*1260*/  ISETP.GE.AND P0, PT, R6, RZ, PT ;  /* 0x000000ff0600720c */ /* 0x000fe20003f06270 */
[----:B------:R-:W-:Y:S01]  /*1270*/  @!P5 IMAD.MOV R0, RZ, RZ, -R0 ;  /* 0x000000ffff00d224 */ /* 0x000fe200078e0a00 */
[----:B------:R-:W-:Y:S01]  /*1280*/  ISETP.GT.U32.AND P6, PT, R2, R15, PT ;  /* 0x0000000f0200720c */ /* 0x000fe20003fc4070 */
[----:B------:R-:W-:Y:S01]  /*1290*/  IMAD.HI.U32 R6, R16, R11, RZ ;  /* 0x0000000b10067227 */ /* 0x000fe200078e00ff */
[----:B------:R-:W-:-:S02]  /*12a0*/  ISETP.GT.U32.AND P5, PT, R2, R3, PT ;  /* 0x000000030200720c */ /* 0x000fc40003fa4070 */
[----:B------:R0:W-:Y:S01]  /*12b0*/  STL [R1+0x394], R0 ;  /* 0x0003940001007387 */ /* 0x0001e20000100800 */
[----:B------:R-:W-:Y:S02]  /*12c0*/  IMAD.MOV R8, RZ, RZ, -R19 ;  /* 0x000000ffff087224 */ /* 0x000fe400078e0a13 */
[----:B------:R-:W-:Y:S01]  /*12d0*/  IMAD R17, R2, R18, R17 ;  /* 0x0000001202117224 */ /* 0x000fe200078e0211 */
[----:B------:R-:W-:Y:S01]  /*12e0*/  LOP3.LUT R18, R14, 0x1e0, RZ, 0xfc, !PT ;  /* 0x000001e00e127812 */ /* 0x000fe200078efcff */
[----:B------:R-:W-:Y:S02]  /*12f0*/  IMAD.MOV R6, RZ, RZ, -R6 ;  /* 0x000000ffff067224 */ /* 0x000fe400078e0a06 */
[----:B------:R-:W-:Y:S01]  /*1300*/  IMAD R9, R2, R8, R9 ;  /* 0x0000000802097224 */ /* 0x000fe200078e0209 */
[----:B------:R-:W-:Y:S01]  /*1310*/  LOP3.LUT R8, R14, 0x1d8, RZ, 0xfc, !PT ;  /* 0x000001d80e087812 */ /* 0x000fe200078efcff */
[----:B------:R-:W-:Y:S01]  /*1320*/  @!P3 IMAD.MOV R10, RZ, RZ, -R10 ;  /* 0x000000ffff0ab224 */ /* 0x000fe200078e0a0a */
[C---:B------:R-:W-:Y:S01]  /*1330*/  ISETP.GT.U32.AND P3, PT, R2.reuse, R17, PT ;  /* 0x000000110200720c */ /* 0x040fe20003f64070 */
[----:B0-----:R-:W-:Y:S01]  /*1340*/  IMAD.MOV.U32 R0, RZ, RZ, R7 ;  /* 0x000000ffff007224 */ /* 0x001fe200078e0007 */
[----:B------:R-:W-:Y:S01]  /*1350*/  IABS R7, R18 ;  /* 0x0000001200077213 */ /* 0x000fe20000000000 */
[C---:B------:R-:W-:Y:S01]  /*1360*/  IMAD R11, R2.reuse, R6, R11 ;  /* 0x00000006020b7224 */ /* 0x040fe200078e020b */
[----:B------:R0:W-:Y:S01]  /*1370*/  STL [R1+0xd4], R10 ;  /* 0x0000d40a01007387 */ /* 0x0001e20000100800 */
[----:B------:R-:W-:Y:S01]  /*1380*/  @!P4 IMAD.MOV R0, RZ, RZ, -R0 ;  /* 0x000000ffff00c224 */ /* 0x000fe200078e0a00 */
[C---:B------:R-:W-:Y:S01]  /*1390*/  ISETP.GT.U32.AND P4, PT, R2.reuse, R9, PT ;  /* 0x000000090200720c */ /* 0x040fe20003f84070 */
[--C-:B------:R-:W-:Y:S01]  /*13a0*/  @!P6 IMAD.IADD R15, R15, 0x1, -R2.reuse ;  /* 0x000000010f0fe824 */ /* 0x100fe200078e0a02 */
[----:B------:R-:W-:Y:S01]  /*13b0*/  ISETP.GT.U32.AND P6, PT, R2, R11, PT ;  /* 0x0000000b0200720c */ /* 0x000fe20003fc4070 */
[--C-:B------:R-:W-:Y:S01]  /*13c0*/  @!P5 IMAD.IADD R3, R3, 0x1, -R2.reuse ;  /* 0x000000010303d824 */ /* 0x100fe200078e0a02 */
[----:B------:R-:W-:Y:S01]  /*13d0*/  ISETP.GE.AND P5, PT, R5, RZ, PT ;  /* 0x000000ff0500720c */ /* 0x000fe20003fa6270 */
[----:B------:R1:W-:Y:S01]  /*13e0*/  STL [R1+0xd8], R0 ;  /* 0x0000d80001007387 */ /* 0x0003e20000100800 */
[----:B------:R-:W-:Y:S01]  /*13f0*/  LOP3.LUT R5, R14, 0x1de, RZ, 0xfc, !PT ;  /* 0x000001de0e057812 */ /* 0x000fe200078efcff */
[----:B------:R-:W-:Y:S01]  /*1400*/  @!P3 IMAD.IADD R17, R17, 0x1, -R2 ;  /* 0x000000011111b824 */ /* 0x000fe200078e0a02 */
[----:B------:R-:W-:Y:S01]  /*1410*/  ISETP.GE.AND P3, PT, R4, RZ, PT ;  /* 0x000000ff0400720c */ /* 0x000fe20003f66270 */
[----:B------:R-:W-:Y:S01]  /*1420*/  IMAD.HI.U32 R4, R16, R7, RZ ;  /* 0x0000000710047227 */ /* 0x000fe200078e00ff */
[----:B------:R-:W-:-:S02]  /*1430*/  IABS R6, R5 ;  /* 0x0000000500067213 */ /* 0x000fc40000000000 */
[----:B0-----:R-:W-:Y:S01]  /*1440*/  LOP3.LUT R10, R14, 0x1dc, RZ, 0xfc, !PT ;  /* 0x000001dc0e0a7812 */ /* 0x001fe200078efcff */
[--C-:B------:R-:W-:Y:S01]  /*1450*/  @!P4 IMAD.IADD R9, R9, 0x1, -R2.reuse ;  /* 0x000000010909c824 */ /* 0x100fe200078e0a02 */
[C---:B------:R-:W-:Y:S01]  /*1460*/  ISETP.GT.U32.AND P4, PT, R2.reuse, R17, PT ;  /* 0x000000110200720c */ /* 0x040fe20003f84070 */
[----:B------:R-:W-:Y:S01]  /*1470*/  @!P6 IMAD.IADD R11, R11, 0x1, -R2 ;  /* 0x000000010b0be824 */ /* 0x000fe200078e0a02 */
[----:B------:R-:W-:Y:S01]  /*1480*/  IABS R20, R10 ;  /* 0x0000000a00147213 */ /* 0x000fe20000000000 */
[----:B-1----:R-:W-:Y:S01]  /*1490*/  IMAD.MOV.U32 R0, RZ, RZ, R3 ;  /* 0x000000ffff007224 */ /* 0x002fe200078e0003 */
[----:B------:R-:W-:Y:S01]  /*14a0*/  ISETP.GT.U32.AND P6, PT, R2, R9, PT ;  /* 0x000000090200720c */ /* 0x000fe20003fc4070 */
[----:B------:R-:W-:Y:S02]  /*14b0*/  IMAD.MOV R4, RZ, RZ, -R4 ;  /* 0x000000ffff047224 */ /* 0x000fe400078e0a04 */
[----:B------:R-:W-:-:S04]  /*14c0*/  IMAD.HI.U32 R3, R16, R6, RZ ;  /* 0x0000000610037227 */ /* 0x000fc800078e00ff */
[----:B------:R-:W-:Y:S01]  /*14d0*/  IMAD R7, R2, R4, R7 ;  /* 0x0000000402077224 */ /* 0x000fe200078e0207 */
[----:B------:R-:W-:Y:S01]  /*14e0*/  LOP3.LUT R4, R14, 0x1da, RZ, 0xfc, !PT ;  /* 0x000001da0e047812 */ /* 0x000fe200078efcff */
[----:B------:R-:W-:Y:S02]  /*14f0*/  IMAD.MOV R3, RZ, RZ, -R3 ;  /* 0x000000ffff037224 */ /* 0x000fe400078e0a03 */
[----:B------:R-:W-:Y:S01]  /*1500*/  @!P4 IMAD.IADD R17, R17, 0x1, -R2 ;  /* 0x000000011111c824 */ /* 0x000fe200078e0a02 */
[C---:B------:R-:W-:Y:S01]  /*1510*/  ISETP.GT.U32.AND P4, PT, R2.reuse, R7, PT ;  /* 0x000000070200720c */ /* 0x040fe20003f84070 */
[C---:B------:R-:W-:Y:S01]  /*1520*/  IMAD R6, R2.reuse, R3, R6 ;  /* 0x0000000302067224 */ /* 0x040fe200078e0206 */
[----:B------:R-:W-:Y:S01]  /*1530*/  IABS R3, R4 ;  /* 0x0000000400037213 */ /* 0x000fe20000000000 */
[----:B------:R-:W-:Y:S02]  /*1540*/  @!P6 IMAD.IADD R9, R9, 0x1, -R2 ;  /* 0x000000010909e824 */ /* 0x000fe400078e0a02 */
[----:B------:R-:W-:Y:S01]  /*1550*/  @!P1 IMAD.MOV R0, RZ, RZ, -R0 ;  /* 0x000000ffff009224 */ /* 0x000fe200078e0a00 */
[C---:B------:R-:W-:Y:S01]  /*1560*/  ISETP.GT.U32.AND P6, PT, R2.reuse, R6, PT ;  /* 0x000000060200720c */ /* 0x040fe20003fc4070 */
[----:B------:R-:W-:Y:S01]  /*1570*/  IMAD.MOV.U32 R13, RZ, RZ, R15 ;  /* 0x000000ffff0d7224 */ /* 0x000fe200078e000f */
[----:B------:R-:W-:Y:S01]  /*1580*/  ISETP.GT.U32.AND P1, PT, R2, R11, PT ;  /* 0x0000000b0200720c */ /* 0x000fe20003f24070 */
[----:B------:R-:W-:Y:S01]  /*1590*/  IMAD.HI.U32 R21, R16, R20, RZ ;  /* 0x0000001410157227 */ /* 0x000fe200078e00ff */
[----:B------:R0:W-:Y:S03]  /*15a0*/  STL [R1+0xdc], R0 ;  /* 0x0000dc0001007387 */ /* 0x0001e60000100800 */
[----:B------:R-:W-:Y:S01]  /*15b0*/  @!P4 IMAD.IADD R7, R7, 0x1, -R2 ;  /* 0x000000010707c824 */ /* 0x000fe200078e0a02 */
[----:B------:R-:W-:Y:S01]  /*15c0*/  ISETP.GE.AND P4, PT, R5, RZ, PT ;  /* 0x000000ff0500720c */ /* 0x000fe20003f86270 */
[----:B------:R-:W-:-:S02]  /*15d0*/  @!P2 IMAD.MOV R13, RZ, RZ, -R13 ;  /* 0x000000ffff0da224 */ /* 0x000fc400078e0a0d */
[----:B------:R-:W-:Y:S02]  /*15e0*/  IMAD.MOV R21, RZ, RZ, -R21 ;  /* 0x000000ffff157224 */ /* 0x000fe400078e0a15 */
[----:B------:R-:W-:Y:S01]  /*15f0*/  @!P6 IMAD.IADD R6, R6, 0x1, -R2 ;  /* 0x000000010606e824 */ /* 0x000fe200078e0a02 */
[----:B------:R-:W-:Y:S01]  /*1600*/  ISETP.GT.U32.AND P6, PT, R2, R7, PT ;  /* 0x000000070200720c */ /* 0x000fe20003fc4070 */
[----:B0-----:R-:W-:Y:S01]  /*1610*/  IMAD.MOV.U32 R0, RZ, RZ, R17 ;  /* 0x000000ffff007224 */ /* 0x001fe200078e0011 */
[----:B------:R-:W-:Y:S01]  /*1620*/  STL [R1+0x104], R13 ;  /* 0x0001040d01007387 */ /* 0x000fe20000100800 */
[----:B------:R-:W-:-:S04]  /*1630*/  IMAD.HI.U32 R19, R16, R3, RZ ;  /* 0x0000000310137227 */ /* 0x000fc800078e00ff */
[----:B------:R-:W-:Y:S01]  /*1640*/  @!P0 IMAD.MOV R0, RZ, RZ, -R0 ;  /* 0x000000ffff008224 */ /* 0x000fe200078e0a00 */
[----:B------:R-:W-:Y:S01]  /*1650*/  ISETP.GT.U32.AND P0, PT, R2, R6, PT ;  /* 0x000000060200720c */ /* 0x000fe20003f04070 */
[----:B------:R-:W-:Y:S01]  /*1660*/  @!P1 IMAD.IADD R11, R11, 0x1, -R2 ;  /* 0x000000010b0b9824 */ /* 0x000fe200078e0a02 */
[----:B------:R-:W-:Y:S01]  /*1670*/  ISETP.GE.AND P1, PT, R18, RZ, PT ;  /* 0x000000ff1200720c */ /* 0x000fe20003f26270 */
[C---:B------:R-:W-:Y:S01]  /*1680*/  IMAD R5, R2.reuse, R21, R20 ;  /* 0x0000001502057224 */ /* 0x040fe200078e0214 */
[----:B------:R0:W-:Y:S01]  /*1690*/  STL [R1+0x10c], R0 ;  /* 0x00010c0001007387 */ /* 0x0001e20000100800 */
[----:B------:R-:W-:Y:S01]  /*16a0*/  IMAD.MOV R19, RZ, RZ, -R19 ;  /* 0x000000ffff137224 */ /* 0x000fe200078e0a13 */
[----:B------:R-:W-:Y:S01]  /*16b0*/  IABS R18, R8 ;  /* 0x0000000800127213 */ /* 0x000fe20000000000 */
[----:B------:R-:W-:Y:S01]  /*16c0*/  @!P5 IMAD.MOV R9, RZ, RZ, -R9 ;  /* 0x000000ffff09d224 */ /* 0x000fe200078e0a09 */
[C---:B------:R-:W-:Y:S01]  /*16d0*/  ISETP.GT.U32.AND P2, PT, R2.reuse, R5, PT ;  /* 0x000000050200720c */ /* 0x040fe20003f44070 */
[----:B------:R-:W-:Y:S01]  /*16e0*/  IMAD R3, R2, R19, R3 ;  /* 0x0000001302037224 */ /* 0x000fe200078e0203 */
[----:B------:R-:W-:Y:S01]  /*16f0*/  ISETP.GE.AND P5, PT, R10, RZ, PT ;  /* 0x000000ff0a00720c */ /* 0x000fe20003fa6270 */
[--C-:B------:R-:W-:Y:S01]  /*1700*/  @!P6 IMAD.IADD R7, R7, 0x1, -R2.reuse ;  /* 0x000000010707e824 */ /* 0x100fe200078e0a02 */
[----:B------:R1:W-:Y:S01]  /*1710*/  STL [R1+0x114], R9 ;  /* 0x0001140901007387 */ /* 0x0003e20000100800 */
[----:B------:R-:W-:Y:S01]  /*1720*/  @!P0 IMAD.IADD R6, R6, 0x1, -R2 ;  /* 0x0000000106068824 */ /* 0x000fe200078e0a02 */
[----:B------:R-:W-:Y:S01]  /*1730*/  ISETP.GT.U32.AND P6, PT, R2, R3, PT ;  /* 0x000000030200720c */ /* 0x000fe20003fc4070 */
[----:B0-----:R-:W-:Y:S01]  /*1740*/  IMAD.MOV.U32 R0, RZ, RZ, R11 ;  /* 0x000000ffff007224 */ /* 0x001fe200078e000b */
[----:B------:R-:W-:-:S02]  /*1750*/  ISETP.GE.AND P0, PT, R8, RZ, PT ;  /* 0x000000ff0800720c */ /* 0x000fc40003f06270 */
[----:B------:R-:W-:Y:S01]  /*1760*/  LOP3.LUT R8, R14, 0x1d2, RZ, 0xfc, !PT ;  /* 0x000001d20e087812 */ /* 0x000fe200078efcff */
[----:B------:R-:W-:Y:S01]  /*1770*/  @!P3 IMAD.MOV R0, RZ, RZ, -R0 ;  /* 0x000000ffff00b224 */ /* 0x000fe200078e0a00 */
[----:B------:R-:W-:Y:S01]  /*1780*/  ISETP.GE.AND P3, PT, R4, RZ, PT ;  /* 0x000000ff0400720c */ /* 0x000fe20003f66270 */
[--C-:B------:R-:W-:Y:S01]  /*1790*/  @!P2 IMAD.IADD R5, R5, 0x1, -R2.reuse ;  /* 0x000000010505a824 */ /* 0x100fe200078e0a02 */
[----:B------:R-:W-:Y:S01]  /*17a0*/  LOP3.LUT R4, R14, 0x1d6, RZ, 0xfc, !PT ;  /* 0x000001d60e047812 */ /* 0x000fe200078efcff */
[----:B-1----:R-:W-:Y:S01]  /*17b0*/  IMAD.HI.U32 R9, R16, R18, RZ ;  /* 0x0000001210097227 */ /* 0x002fe200078e00ff */
[----:B------:R0:W-:Y:S01]  /*17c0*/  STL [R1+0x118], R0 ;  /* 0x0001180001007387 */ /* 0x0001e20000100800 */
[----:B------:R-:W-:Y:S02]  /*17d0*/  IABS R19, R8 ;  /* 0x0000000800137213 */ /* 0x000fe40000000000 */
[----:B------:R-:W-:Y:S01]  /*17e0*/  IMAD.MOV R9, RZ, RZ, -R9 ;  /* 0x000000ffff097224 */ /* 0x000fe200078e0a09 */
[----:B------:R-:W-:Y:S01]  /*17f0*/  IABS R20, R4 ;  /* 0x0000000400147213 */ /* 0x000fe20000000000 */
[----:B------:R-:W-:Y:S01]  /*1800*/  @!P6 IMAD.IADD R3, R3, 0x1, -R2 ;  /* 0x000000010303e824 */ /* 0x000fe200078e0a02 */
[C---:B------:R-:W-:Y:S01]  /*1810*/  ISETP.GT.U32.AND P6, PT, R2.reuse, R5, PT ;  /* 0x000000050200720c */ /* 0x040fe20003fc4070 */
[----:B------:R-:W-:Y:S01]  /*1820*/  IMAD R21, R2, R9, R18 ;  /* 0x0000000902157224 */ /* 0x000fe200078e0212 */
[----:B------:R-:W-:Y:S01]  /*1830*/  LOP3.LUT R9, R14, 0x1d4, RZ, 0xfc, !PT ;  /* 0x000001d40e097812 */ /* 0x000fe200078efcff */
[----:B0-----:R-:W-:Y:S01]  /*1840*/  IMAD.MOV.U32 R0, RZ, RZ, R7 ;  /* 0x000000ffff007224 */ /* 0x001fe200078e0007 */
[----:B------:R-:W-:Y:S01]  /*1850*/  ISETP.GE.AND P2, PT, R4, RZ, PT ;  /* 0x000000ff0400720c */ /* 0x000fe20003f46270 */
[----:B------:R-:W-:Y:S01]  /*1860*/  IMAD.HI.U32 R7, R16, R20, RZ ;  /* 0x0000001410077227 */ /* 0x000fe200078e00ff */
[----:B------:R-:W-:-:S02]  /*1870*/  IABS R15, R9 ;  /* 0x00000009000f7213 */ /* 0x000fc40000000000 */
[----:B------:R-:W-:Y:S01]  /*1880*/  LOP3.LUT R4, R14, 0x1d0, RZ, 0xfc, !PT ;  /* 0x000001d00e047812 */ /* 0x000fe200078efcff */
[----:B------:R-:W-:Y:S01]  /*1890*/  @!P1 IMAD.MOV R0, RZ, RZ, -R0 ;  /* 0x000000ffff009224 */ /* 0x000fe200078e0a00 */
[----:B------:R-:W-:-:S03]  /*18a0*/  ISETP.GT.U32.AND P1, PT, R2, R3, PT ;  /* 0x000000030200720c */ /* 0x000fc60003f24070 */
[----:B------:R-:W-:Y:S01]  /*18b0*/  @!P6 IMAD.IADD R5, R5, 0x1, -R2 ;  /* 0x000000010505e824 */ /* 0x000fe200078e0a02 */
[----:B------:R-:W-:Y:S01]  /*18c0*/  IABS R18, R4 ;  /* 0x0000000400127213 */ /* 0x000fe20000000000 */
[----:B------:R0:W-:Y:S01]  /*18d0*/  STL [R1+0x124], R0 ;  /* 0x0001240001007387 */ /* 0x0001e20000100800 */
[----:B------:R-:W-:-:S07]  /*18e0*/  LOP3.LUT R11, R14, 0x1c8, RZ, 0xfc, !PT ;  /* 0x000001c80e0b7812 */ /* 0x000fce00078efcff */
[----:B------:R-:W-:Y:S01]  /*18f0*/  @!P1 IMAD.IADD R3, R3, 0x1, -R2 ;  /* 0x0000000103039824 */ /* 0x000fe200078e0a02 */
[----:B------:R-:W-:Y:S01]  /*1900*/  ISETP.GE.AND P1, PT, R9, RZ, PT ;  /* 0x000000ff0900720c */ /* 0x000fe20003f26270 */
[----:B0-----:R-:W-:Y:S02]  /*1910*/  IMAD.MOV.U32 R0, RZ, RZ, R6 ;  /* 0x000000ffff007224 */ /* 0x001fe400078e0006 */
[----:B------:R-:W-:Y:S02]  /*1920*/  IMAD.MOV R6, RZ, RZ, -R7 ;  /* 0x000000ffff067224 */ /* 0x000fe400078e0a07 */
[----:B------:R-:W-:Y:S01]  /*1930*/  @!P4 IMAD.MOV R0, RZ, RZ, -R0 ;  /* 0x000000ffff00c224 */ /* 0x000fe200078e0a00 */
[C---:B------:R-:W-:Y:S01]  /*1940*/  ISETP.GT.U32.AND P4, PT, R2.reuse, R21, PT ;  /* 0x000000150200720c */ /* 0x040fe20003f84070 */
[----:B------:R-:W-:Y:S02]  /*1950*/  IMAD R20, R2, R6, R20 ;  /* 0x0000000602147224 */ /* 0x000fe400078e0214 */
[----:B------:R-:W-:Y:S01]  /*1960*/  IMAD.HI.U32 R6, R16, R15, RZ ;  /* 0x0000000f10067227 */ /* 0x000fe200078e00ff */
[----:B------:R0:W-:Y:S02]  /*1970*/  STL [R1+0x128], R0 ;  /* 0x0001280001007387 */ /* 0x0001e40000100800 */
[----:B------:R-:W-:Y:S01]  /*1980*/  ISETP.GT.U32.AND P6, PT, R2, R20, PT ;  /* 0x000000140200720c */ /* 0x000fe20003fc4070 */
[----:B------:R-:W-:-:S04]  /*1990*/  IMAD.HI.U32 R7, R16, R19, RZ ;  /* 0x0000001310077227 */ /* 0x000fc800078e00ff */
[----:B------:R-:W-:Y:S02]  /*19a0*/  IMAD.MOV R9, RZ, RZ, -R6 ;  /* 0x000000ffff097224 */ /* 0x000fe400078e0a06 */
[----:B------:R-:W-:Y:S01]  /*19b0*/  @!P4 IMAD.IADD R21, R21, 0x1, -R2 ;  /* 0x000000011515c824 */ /* 0x000fe200078e0a02 */
[----:B------:R-:W-:Y:S01]  /*19c0*/  ISETP.GE.AND P4, PT, R8, RZ, PT ;  /* 0x000000ff0800720c */ /* 0x000fe20003f86270 */
        /* <DEDUP_REMOVED lines=8> */
[----:B------:R-:W-:Y:S01]  /*1a50*/  @!P6 IMAD.IADD R20, R20, 0x1, -R2 ;  /* 0x000000011414e824 */ /* 0x000fe200078e0a02 */
[----:B------:R0:W-:Y:S01]  /*1a60*/  STL [R1+0x12c], R0 ;  /* 0x00012c0001007387 */ /* 0x0001e20000100800 */
[----:B------:R-:W-:Y:S01]  /*1a70*/  IMAD R19, R2, R7, R19 ;  /* 0x0000000702137224 */ /* 0x000fe200078e0213 */
[----:B------:R-:W-:Y:S01]  /*1a80*/  LOP3.LUT R9, R14, 0x1ca, RZ, 0xfc, !PT ;  /* 0x000001ca0e097812 */ /* 0x000fe200078efcff */
[----:B------:R-:W-:Y:S01]  /*1a90*/  IMAD.HI.U32 R6, R16, R18, RZ ;  /* 0x0000001210067227 */ /* 0x000fe200078e00ff */
[----:B------:R-:W-:-:S03]  /*1aa0*/  ISETP.GT.U32.AND P6, PT, R2, R20, PT ;  /* 0x000000140200720c */ /* 0x000fc60003fc4070 */
[----:B------:R-:W-:Y:S02]  /*1ab0*/  IMAD.MOV R6, RZ, RZ, -R6 ;  /* 0x000000ffff067224 */ /* 0x000fe400078e0a06 */
[----:B------:R-:W-:Y:S01]  /*1ac0*/  @!P5 IMAD.IADD R21, R21, 0x1, -R2 ;  /* 0x000000011515d824 */ /* 0x000fe200078e0a02 */
[----:B------:R-:W-:Y:S01]  /*1ad0*/  ISETP.GT.U32.AND P5, PT, R2, R19, PT ;  /* 0x000000130200720c */ /* 0x000fe20003fa4070 */
[----:B0-----:R-:W-:Y:S01]  /*1ae0*/  IMAD.MOV.U32 R0, RZ, RZ, R3 ;  /* 0x000000ffff007224 */ /* 0x001fe200078e0003 */
[----:B------:R-:W-:Y:S01]  /*1af0*/  LOP3.LUT R3, R14, 0x1cc, RZ, 0xfc, !PT ;  /* 0x000001cc0e037812 */ /* 0x000fe200078efcff */
[C---:B------:R-:W-:Y:S01]  /*1b00*/  IMAD R18, R2.reuse, R6, R18 ;  /* 0x0000000602127224 */ /* 0x040fe200078e0212 */
[----:B------:R-:W-:Y:S01]  /*1b10*/  IABS R6, R9 ;  /* 0x0000000900067213 */ /* 0x000fe20000000000 */
[----:B------:R-:W-:Y:S01]  /*1b20*/  @!P3 IMAD.MOV R0, RZ, RZ, -R0 ;  /* 0x000000ffff00b224 */ /* 0x000fe200078e0a00 */
[----:B------:R-:W-:Y:S01]  /*1b30*/  ISETP.GT.U32.AND P3, PT, R2, R15, PT ;  /* 0x0000000f0200720c */ /* 0x000fe20003f64070 */
[--C-:B------:R-:W-:Y:S01]  /*1b40*/  @!P6 IMAD.IADD R20, R20, 0x1, -R2.reuse ;  /* 0x000000011414e824 */ /* 0x100fe200078e0a02 */
[----:B------:R-:W-:Y:S01]  /*1b50*/  ISETP.GT.U32.AND P6, PT, R2, R18, PT ;  /* 0x000000120200720c */ /* 0x000fe20003fc4070 */
[----:B------:R-:W-:Y:S01]  /*1b60*/  IMAD.HI.U32 R17, R16, R10, RZ ;  /* 0x0000000a10117227 */ /* 0x000fe200078e00ff */
[----:B------:R-:W-:Y:S01]  /*1b70*/  IABS R7, R3 ;  /* 0x0000000300077213 */ /* 0x000fe20000000000 */
[----:B------:R0:W-:Y:S02]  /*1b80*/  STL [R1+0x130], R0 ;  /* 0x0001300001007387 */ /* 0x0001e40000100800 */
[----:B------:R-:W-:-:S02]  /*1b90*/  @!P5 IMAD.IADD R19, R19, 0x1, -R2 ;  /* 0x000000011313d824 */ /* 0x000fc400078e0a02 */
[----:B------:R-:W-:Y:S02]  /*1ba0*/  IMAD.MOV R17, RZ, RZ, -R17 ;  /* 0x000000ffff117224 */ /* 0x000fe400078e0a11 */
[----:B------:R-:W-:Y:S01]  /*1bb0*/  IMAD.MOV.U32 R13, RZ, RZ, R21 ;  /* 0x000000ffff0d7224 */ /* 0x000fe200078e0015 */
[----:B------:R-:W-:Y:S01]  /*1bc0*/  LOP3.LUT R21, R14, 0x1ba, RZ, 0xfc, !PT ;  /* 0x000001ba0e157812 */ /* 0x000fe200078efcff */
[----:B------:R-:W-:Y:S01]  /*1bd0*/  @!P3 IMAD.IADD R15, R15, 0x1, -R2 ;  /* 0x000000010f0fb824 */ /* 0x000fe200078e0a02 */
[----:B------:R-:W-:Y:S01]  /*1be0*/  ISETP.GE.AND P3, PT, R4, RZ, PT ;  /* 0x000000ff0400720c */ /* 0x000fe20003f66270 */
[----:B------:R-:W-:Y:S02]  /*1bf0*/  IMAD R10, R2, R17, R10 ;  /* 0x00000011020a7224 */ /* 0x000fe400078e020a */
[----:B------:R-:W-:Y:S01]  /*1c00*/  @!P6 IMAD.IADD R18, R18, 0x1, -R2 ;  /* 0x000000011212e824 */ /* 0x000fe200078e0a02 */
[----:B------:R-:W-:Y:S01]  /*1c10*/  ISETP.GT.U32.AND P5, PT, R2, R15, PT ;  /* 0x0000000f0200720c */ /* 0x000fe20003fa4070 */
[----:B------:R-:W-:Y:S01]  /*1c20*/  IMAD.HI.U32 R4, R16, R7, RZ ;  /* 0x0000000710047227 */ /* 0x000fe200078e00ff */
[----:B------:R-:W-:-:S03]  /*1c30*/  ISETP.GT.U32.AND P6, PT, R2, R19, PT ;  /* 0x000000130200720c */ /* 0x000fc60003fc4070 */
[----:B------:R-:W-:Y:S02]  /*1c40*/  IMAD.MOV R4, RZ, RZ, -R4 ;  /* 0x000000ffff047224 */ /* 0x000fe400078e0a04 */
[----:B0-----:R-:W-:Y:S02]  /*1c50*/  IMAD.MOV.U32 R0, RZ, RZ, R20 ;  /* 0x000000ffff007224 */ /* 0x001fe400078e0014 */
[----:B------:R-:W-:Y:S01]  /*1c60*/  @!P0 IMAD.MOV R13, RZ, RZ, -R13 ;  /* 0x000000ffff0d8224 */ /* 0x000fe200078e0a0d */
[----:B------:R-:W-:Y:S01]  /*1c70*/  ISETP.GT.U32.AND P0, PT, R2, R18, PT ;  /* 0x000000120200720c */ /* 0x000fe20003f04070 */
[----:B------:R-:W-:Y:S01]  /*1c80*/  @!P2 IMAD.MOV R0, RZ, RZ, -R0 ;  /* 0x000000ffff00a224 */ /* 0x000fe200078e0a00 */
[----:B------:R-:W-:Y:S01]  /*1c90*/  ISETP.GE.AND P2, PT, R8, RZ, PT ;  /* 0x000000ff0800720c */ /* 0x000fe20003f46270 */
[----:B------:R-:W-:Y:S01]  /*1ca0*/  @!P5 IMAD.IADD R15, R15, 0x1, -R2 ;  /* 0x000000010f0fd824 */ /* 0x000fe200078e0a02 */
[C---:B------:R-:W-:Y:S01]  /*1cb0*/  ISETP.GT.U32.AND P5, PT, R2.reuse, R10, PT ;  /* 0x0000000a0200720c */ /* 0x040fe20003fa4070 */
[----:B------:R-:W-:Y:S01]  /*1cc0*/  IMAD R7, R2, R4, R7 ;  /* 0x0000000402077224 */ /* 0x000fe200078e0207 */
[----:B------:R-:W-:Y:S01]  /*1cd0*/  STL [R1+0x144], R13 ;  /* 0x0001440d01007387 */ /* 0x000fe20000100800 */
[----:B------:R-:W-:Y:S01]  /*1ce0*/  IMAD.HI.U32 R8, R16, R5, RZ ;  /* 0x0000000510087227 */ /* 0x000fe200078e00ff */
[----:B------:R-:W-:-:S02]  /*1cf0*/  LOP3.LUT R4, R14, 0x1c6, RZ, 0xfc, !PT ;  /* 0x000001c60e047812 */ /* 0x000fc400078efcff */
[----:B------:R0:W-:Y:S01]  /*1d00*/  STL [R1+0x148], R0 ;  /* 0x0001480001007387 */ /* 0x0001e20000100800 */
[----:B------:R-:W-:Y:S01]  /*1d10*/  @!P6 IMAD.IADD R19, R19, 0x1, -R2 ;  /* 0x000000011313e824 */ /* 0x000fe200078e0a02 */
[----:B------:R-:W-:Y:S01]  /*1d20*/  ISETP.GT.U32.AND P6, PT, R2, R7, PT ;  /* 0x000000070200720c */ /* 0x000fe20003fc4070 */
[----:B------:R-:W-:Y:S02]  /*1d30*/  IMAD.MOV R8, RZ, RZ, -R8 ;  /* 0x000000ffff087224 */ /* 0x000fe400078e0a08 */
[--C-:B------:R-:W-:Y:S01]  /*1d40*/  @!P0 IMAD.IADD R18, R18, 0x1, -R2.reuse ;  /* 0x0000000112128824 */ /* 0x100fe200078e0a02 */
[----:B------:R-:W-:Y:S01]  /*1d50*/  ISETP.GE.AND P0, PT, R3, RZ, PT ;  /* 0x000000ff0300720c */ /* 0x000fe20003f06270 */
[----:B------:R-:W-:Y:S01]  /*1d60*/  @!P5 IMAD.IADD R10, R10, 0x1, -R2 ;  /* 0x000000010a0ad824 */ /* 0x000fe200078e0a02 */
[----:B------:R-:W-:Y:S01]  /*1d70*/  IABS R3, R4 ;  /* 0x0000000400037213 */ /* 0x000fe20000000000 */
[----:B------:R-:W-:Y:S01]  /*1d80*/  IMAD R5, R2, R8, R5 ;  /* 0x0000000802057224 */ /* 0x000fe200078e0205 */
[----:B------:R-:W-:Y:S01]  /*1d90*/  LOP3.LUT R8, R14, 0x1c4, RZ, 0xfc, !PT ;  /* 0x000001c40e087812 */ /* 0x000fe200078efcff */
[----:B0-----:R-:W-:-:S02]  /*1da0*/  IMAD.MOV.U32 R0, RZ, RZ, R15 ;  /* 0x000000ffff007224 */ /* 0x001fc400078e000f */
[----:B------:R-:W-:Y:S02]  /*1db0*/  IMAD.MOV.U32 R13, RZ, RZ, R19 ;  /* 0x000000ffff0d7224 */ /* 0x000fe400078e0013 */
[----:B------:R-:W-:Y:S01]  /*1dc0*/  @!P1 IMAD.MOV R0, RZ, RZ, -R0 ;  /* 0x000000ffff009224 */ /* 0x000fe200078e0a00 */
[C---:B------:R-:W-:Y:S01]  /*1dd0*/  ISETP.GT.U32.AND P1, PT, R2.reuse, R10, PT ;  /* 0x0000000a0200720c */ /* 0x040fe20003f24070 */
[----:B------:R-:W-:Y:S01]  /*1de0*/  @!P4 IMAD.MOV R13, RZ, RZ, -R13 ;  /* 0x000000ffff0dc224 */ /* 0x000fe200078e0a0d */
[----:B------:R-:W-:Y:S01]  /*1df0*/  ISETP.GT.U32.AND P4, PT, R2, R5, PT ;  /* 0x000000050200720c */ /* 0x000fe20003f84070 */
[----:B------:R-:W-:Y:S01]  /*1e00*/  IMAD.HI.U32 R17, R16, R6, RZ ;  /* 0x0000000610117227 */ /* 0x000fe200078e00ff */
[----:B------:R0:W-:Y:S03]  /*1e10*/  STL [R1+0x154], R0 ;  /* 0x0001540001007387 */ /* 0x0001e60000100800 */
[----:B------:R-:W-:Y:S01]  /*1e20*/  @!P6 IMAD.IADD R7, R7, 0x1, -R2 ;  /* 0x000000010707e824 */ /* 0x000fe200078e0a02 */
[----:B------:R-:W-:Y:S01]  /*1e30*/  STL [R1+0x164], R13 ;  /* 0x0001640d01007387 */ /* 0x000fe20000100800 */
[----:B------:R-:W-:-:S02]  /*1e40*/  IMAD.MOV R17, RZ, RZ, -R17 ;  /* 0x000000ffff117224 */ /* 0x000fc400078e0a11 */
[----:B------:R-:W-:Y:S01]  /*1e50*/  IMAD.HI.U32 R15, R16, R3, RZ ;  /* 0x00000003100f7227 */ /* 0x000fe200078e00ff */
[----:B------:R-:W-:-:S03]  /*1e60*/  ISETP.GT.U32.AND P6, PT, R2, R7, PT ;  /* 0x000000070200720c */ /* 0x000fc60003fc4070 */
[----:B0-----:R-:W-:Y:S02]  /*1e70*/  IMAD.MOV.U32 R0, RZ, RZ, R18 ;  /* 0x000000ffff007224 */ /* 0x001fe400078e0012 */
[----:B------:R-:W-:Y:S01]  /*1e80*/  IMAD R6, R2, R17, R6 ;  /* 0x0000001102067224 */ /* 0x000fe200078e0206 */
[----:B------:R-:W-:Y:S01]  /*1e90*/  IABS R17, R8 ;  /* 0x0000000800117213 */ /* 0x000fe20000000000 */
[----:B------:R-:W-:Y:S01]  /*1ea0*/  @!P3 IMAD.MOV R0, RZ, RZ, -R0 ;  /* 0x000000ffff00b224 */ /* 0x000fe200078e0a00 */
[----:B------:R-:W-:Y:S01]  /*1eb0*/  ISETP.GE.AND P3, PT, R9, RZ, PT ;  /* 0x000000ff0900720c */ /* 0x000fe20003f66270 */
[--C-:B------:R-:W-:Y:S01]  /*1ec0*/  @!P1 IMAD.IADD R10, R10, 0x1, -R2.reuse ;  /* 0x000000010a0a9824 */ /* 0x100fe200078e0a02 */
[----:B------:R-:W-:Y:S01]  /*1ed0*/  ISETP.GT.U32.AND P5, PT, R2, R6, PT ;  /* 0x000000060200720c */ /* 0x000fe20003fa4070 */
[----:B------:R-:W-:Y:S01]  /*1ee0*/  IMAD.MOV R15, RZ, RZ, -R15 ;  /* 0x000000ffff0f7224 */ /* 0x000fe200078e0a0f */
[----:B------:R0:W-:Y:S01]  /*1ef0*/  STL [R1+0x168], R0 ;  /* 0x0001680001007387 */ /* 0x0001e20000100800 */
[----:B------:R-:W-:Y:S01]  /*1f00*/  @!P4 IMAD.IADD R5, R5, 0x1, -R2 ;  /* 0x000000010505c824 */ /* 0x000fe200078e0a02 */
[----:B------:R-:W-:Y:S01]  /*1f10*/  ISETP.GE.AND P1, PT, R11, RZ, PT ;  /* 0x000000ff0b00720c */ /* 0x000fe20003f26270 */
[----:B------:R-:W-:Y:S01]  /*1f20*/  IMAD.MOV.U32 R9, RZ, RZ, R17 ;  /* 0x000000ffff097224 */ /* 0x000fe200078e0011 */
[----:B------:R-:W-:Y:S01]  /*1f30*/  ISETP.GE.AND P4, PT, R4, RZ, PT ;  /* 0x000000ff0400720c */ /* 0x000fe20003f86270 */
[----:B------:R-:W-:Y:S01]  /*1f40*/  IMAD R3, R2, R15, R3 ;  /* 0x0000000f02037224 */ /* 0x000fe200078e0203 */
[----:B------:R-:W-:Y:S01]  /*1f50*/  LOP3.LUT R17, R14, 0x1c2, RZ, 0xfc, !PT ;  /* 0x000001c20e117812 */ /* 0x000fe200078efcff */
[----:B------:R-:W-:Y:S01]  /*1f60*/  IMAD.HI.U32 R11, R16, R9, RZ ;  /* 0x00000009100b7227 */ /* 0x000fe200078e00ff */
[----:B------:R-:W-:-:S03]  /*1f70*/  LOP3.LUT R15, R14, 0x1b8, RZ, 0xfc, !PT ;  /* 0x000001b80e0f7812 */ /* 0x000fc600078efcff */
[----:B0-----:R-:W-:Y:S01]  /*1f80*/  IMAD.MOV.U32 R0, RZ, RZ, R10 ;  /* 0x000000ffff007224 */ /* 0x001fe200078e000a */
[----:B------:R-:W-:Y:S01]  /*1f90*/  LOP3.LUT R10, R14, 0x1c0, RZ, 0xfc, !PT ;  /* 0x000001c00e0a7812 */ /* 0x000fe200078efcff */
[----:B------:R-:W-:Y:S01]  /*1fa0*/  @!P6 IMAD.IADD R7, R7, 0x1, -R2 ;  /* 0x000000010707e824 */ /* 0x000fe200078e0a02 */
[C---:B------:R-:W-:Y:S01]  /*1fb0*/  ISETP.GT.U32.AND P6, PT, R2.reuse, R3, PT ;  /* 0x000000030200720c */ /* 0x040fe20003fc4070 */
[----:B------:R-:W-:Y:S01]  /*1fc0*/  @!P2 IMAD.MOV R0, RZ, RZ, -R0 ;  /* 0x000000ffff00a224 */ /* 0x000fe200078e0a00 */
[----:B------:R-:W-:Y:S01]  /*1fd0*/  ISETP.GT.U32.AND P2, PT, R2, R5, PT ;  /* 0x000000050200720c */ /* 0x000fe20003f44070 */
[----:B------:R-:W-:Y:S01]  /*1fe0*/  IMAD.MOV R11, RZ, RZ, -R11 ;  /* 0x000000ffff0b7224 */ /* 0x000fe200078e0a0b */
[----:B------:R-:W-:Y:S01]  /*1ff0*/  IABS R19, R15 ;  /* 0x0000000f00137213 */ /* 0x000fe20000000000 */
[----:B------:R-:W-:Y:S01]  /*2000*/  @!P5 IMAD.IADD R6, R6, 0x1, -R2 ;  /* 0x000000010606d824 */ /* 0x000fe200078e0a02 */
[----:B------:R0:W-:Y:S01]  /*2010*/  STL [R1+0x170], R0 ;  /* 0x0001700001007387 */ /* 0x0001e20000100800 */
[----:B------:R-:W-:Y:S01]  /*2020*/  IMAD R4, R2, R11, R9 ;  /* 0x0000000b02047224 */ /* 0x000fe200078e0209 */
[----:B------:R-:W-:-:S02]  /*2030*/  LOP3.LUT R9, R14, 0x1bc, RZ, 0xfc, !PT ;  /* 0x000001bc0e097812 */ /* 0x000fc400078efcff */
[----:B------:R-:W-:-:S03]  /*2040*/  ISETP.GT.U32.AND P5, PT, R2, R6, PT ;  /* 0x000000060200720c */ /* 0x000fc60003fa4070 */
[--C-:B------:R-:W-:Y:S02]  /*2050*/  @!P6 IMAD.IADD R3, R3, 0x1, -R2.reuse ;  /* 0x000000010303e824 */ /* 0x100fe400078e0a02 */
[----:B------:R-:W-:Y:S01]  /*2060*/  @!P2 IMAD.IADD R5, R5, 0x1, -R2 ;  /* 0x000000010505a824 */ /* 0x000fe200078e0a02 */
[C---:B------:R-:W-:Y:S01]  /*2070*/  ISETP.GT.U32.AND P2, PT, R2.reuse, R4, PT ;  /* 0x000000040200720c */ /* 0x040fe20003f44070 */
[----:B0-----:R-:W-:Y:S01]  /*2080*/  IMAD.MOV.U32 R0, RZ, RZ, R7 ;  /* 0x000000ffff007224 */ /* 0x001fe200078e0007 */
[----:B------:R-:W-:-:S03]  /*2090*/  ISETP.GT.U32.AND P6, PT, R2, R3, PT ;  /* 0x000000030200720c */ /* 0x000fc60003fc4070 */
[----:B------:R-:W-:Y:S01]  /*20a0*/  @!P0 IMAD.MOV R0, RZ, RZ, -R0 ;  /* 0x000000ffff008224 */ /* 0x000fe200078e0a00 */
[----:B------:R-:W-:Y:S01]  /*20b0*/  ISETP.GE.AND P0, PT, R17, RZ, PT ;  /* 0x000000ff1100720c */ /* 0x000fe20003f06270 */
[----:B------:R-:W-:Y:S01]  /*20c0*/  @!P5 IMAD.IADD R6, R6, 0x1, -R2 ;  /* 0x000000010606d824 */ /* 0x000fe200078e0a02 */
[----:B------:R-:W-:Y:S02]  /*20d0*/  IABS R17, R17 ;  /* 0x0000001100117213 */ /* 0x000fe40000000000 */
[----:B------:R0:W-:Y:S01]  /*20e0*/  STL [R1+0x174], R0 ;  /* 0x0001740001007387 */ /* 0x0001e20000100800 */
[----:B------:R-:W-:Y:S01]  /*20f0*/  ISETP.GE.AND P5, PT, R8, RZ, PT ;  /* 0x000000ff0800720c */ /* 0x000fe20003fa6270 */
[----:B------:R-:W-:Y:S01]  /*2100*/  @!P3 IMAD.MOV R6, RZ, RZ, -R6 ;  /* 0x000000ffff06b224 */ /* 0x000fe200078e0a06 */
[----:B------:R-:W-:Y:S01]  /*2110*/  LOP3.LUT R8, R14, 0x1be, RZ, 0xfc, !PT ;  /* 0x000001be0e087812 */ /* 0x000fe200078efcff */
[----:B------:R-:W-:Y:S01]  /*2120*/  @!P2 IMAD.IADD R4, R4, 0x1, -R2 ;  /* 0x000000010404a824 */ /* 0x000fe200078e0a02 */
[----:B------:R-:W-:Y:S01]  /*2130*/  ISETP.GE.AND P3, PT, R10, RZ, PT ;  /* 0x000000ff0a00720c */ /* 0x000fe20003f66270 */
[----:B------:R-:W-:Y:S01]  /*2140*/  IMAD.HI.U32 R7, R16, R17, RZ ;  /* 0x0000001110077227 */ /* 0x000fe200078e00ff */
[----:B------:R1:W-:Y:S01]  /*2150*/  STL [R1+0x178], R6 ;  /* 0x0001780601007387 */ /* 0x0003e20000100800 */
[----:B------:R-:W-:-:S02]  /*2160*/  IABS R10, R10 ;  /* 0x0000000a000a7213 */ /* 0x000fc40000000000 */
[----:B0-----:R-:W-:Y:S01]  /*2170*/  IMAD.MOV.U32 R0, RZ, RZ, R5 ;  /* 0x000000ffff007224 */ /* 0x001fe200078e0005 */
[----:B------:R-:W-:Y:S01]  /*2180*/  ISETP.GT.U32.AND P2, PT, R2, R4, PT ;  /* 0x000000040200720c */ /* 0x000fe20003f44070 */
[----:B------:R-:W-:Y:S01]  /*2190*/  @!P6 IMAD.IADD R3, R3, 0x1, -R2 ;  /* 0x000000010303e824 */ /* 0x000fe200078e0a02 */
[----:B------:R-:W-:Y:S01]  /*21a0*/  ISETP.GE.AND P6, PT, R9, RZ, PT ;  /* 0x000000ff0900720c */ /* 0x000fe20003fc6270 */
[----:B------:R-:W-:Y:S01]  /*21b0*/  @!P1 IMAD.MOV R0, RZ, RZ, -R0 ;  /* 0x000000ffff009224 */ /* 0x000fe200078e0a00 */
[----:B------:R-:W-:Y:S01]  /*21c0*/  ISETP.GE.AND P1, PT, R8, RZ, PT ;  /* 0x000000ff0800720c */ /* 0x000fe20003f26270 */
[----:B------:R-:W-:Y:S01]  /*21d0*/  IMAD.MOV R7, RZ, RZ, -R7 ;  /* 0x000000ffff077224 */ /* 0x000fe200078e0a07 */
[----:B------:R-:W-:Y:S01]  /*21e0*/  IABS R8, R8 ;  /* 0x0000000800087213 */ /* 0x000fe20000000000 */
[----:B-1----:R-:W-:Y:S01]  /*21f0*/  IMAD.HI.U32 R6, R16, R10, RZ ;  /* 0x0000000a10067227 */ /* 0x002fe200078e00ff */
[----:B------:R0:W-:Y:S01]  /*2200*/  STL [R1+0x17c], R0 ;  /* 0x00017c0001007387 */ /* 0x0001e20000100800 */
[----:B------:R-:W-:-:S02]  /*2210*/  IABS R9, R9 ;  /* 0x0000000900097213 */ /* 0x000fc40000000000 */
[----:B------:R-:W-:-:S04]  /*2220*/  IMAD.HI.U32 R5, R16, R8, RZ ;  /* 0x0000000810057227 */ /* 0x000fc800078e00ff */
[----:B------:R-:W-:Y:S01]  /*2230*/  IMAD R17, R2, R7, R17 ;  /* 0x0000000702117224 */ /* 0x000fe200078e0211 */
[----:B------:R-:W-:Y:S01]  /*2240*/  LOP3.LUT R7, R14, 0x1b4, RZ, 0xfc, !PT ;  /* 0x000001b40e077812 */ /* 0x000fe200078efcff */
[----:B------:R-:W-:Y:S02]  /*2250*/  IMAD.MOV R5, RZ, RZ, -R5 ;  /* 0x000000ffff057224 */ /* 0x000fe400078e0a05 */
[----:B0-----:R-:W-:Y:S01]  /*2260*/  IMAD.MOV.U32 R0, RZ, RZ, R3 ;  /* 0x000000ffff007224 */ /* 0x001fe200078e0003 */
[----:B------:R-:W-:Y:S01]  /*2270*/  IABS R18, R7 ;  /* 0x0000000700127213 */ /* 0x000fe20000000000 */
[----:B------:R-:W-:Y:S02]  /*2280*/  @!P2 IMAD.IADD R4, R4, 0x1, -R2 ;  /* 0x000000010404a824 */ /* 0x000fe400078e0a02 */
[----:B------:R-:W-:Y:S01]  /*2290*/  @!P4 IMAD.MOV R0, RZ, RZ, -R0 ;  /* 0x000000ffff00c224 */ /* 0x000fe200078e0a00 */
[C---:B------:R-:W-:Y:S01]  /*22a0*/  ISETP.GT.U32.AND P4, PT, R2.reuse, R17, PT ;  /* 0x000000110200720c */ /* 0x040fe20003f84070 */
[----:B------:R-:W-:-:S02]  /*22b0*/  IMAD R8, R2, R5, R8 ;  /* 0x0000000502087224 */ /* 0x000fc400078e0208 */
[----:B------:R-:W-:Y:S01]  /*22c0*/  IMAD.MOV R6, RZ, RZ, -R6 ;  /* 0x000000ffff067224 */ /* 0x000fe200078e0a06 */
[----:B------:R0:W-:Y:S01]  /*22d0*/  STL [R1+0x184], R0 ;  /* 0x0001840001007387 */ /* 0x0001e20000100800 */
[----:B------:R-:W-:-:S04]  /*22e0*/  IMAD.HI.U32 R3, R16, R9, RZ ;  /* 0x0000000910037227 */ /* 0x000fc800078e00ff */
[C---:B------:R-:W-:Y:S02]  /*22f0*/  IMAD R10, R2.reuse, R6, R10 ;  /* 0x00000006020a7224 */ /* 0x040fe400078e020a */
[----:B------:R-:W-:Y:S02]  /*2300*/  IMAD.MOV R3, RZ, RZ, -R3 ;  /* 0x000000ffff037224 */ /* 0x000fe400078e0a03 */
[----:B------:R-:W-:Y:S01]  /*2310*/  @!P4 IMAD.IADD R17, R17, 0x1, -R2 ;  /* 0x000000011111c824 */ /* 0x000fe200078e0a02 */
[C---:B------:R-:W-:Y:S01]  /*2320*/  ISETP.GT.U32.AND P2, PT, R2.reuse, R10, PT ;  /* 0x0000000a0200720c */ /* 0x040fe20003f44070 */
[----:B0-----:R-:W-:Y:S01]  /*2330*/  IMAD.MOV.U32 R0, RZ, RZ, R4 ;  /* 0x000000ffff007224 */ /* 0x001fe200078e0004 */
[----:B------:R-:W-:Y:S01]  /*2340*/  IABS R4, R21 ;  /* 0x0000001500047213 */ /* 0x000fe20000000000 */
[C---:B------:R-:W-:Y:S01]  /*2350*/  IMAD R9, R2.reuse, R3, R9 ;  /* 0x0000000302097224 */ /* 0x040fe200078e0209 */
[C---:B------:R-:W-:Y:S01]  /*2360*/  ISETP.GT.U32.AND P4, PT, R2.reuse, R17, PT ;  /* 0x000000110200720c */ /* 0x040fe20003f84070 */
[----:B------:R-:W-:Y:S01]  /*2370*/  @!P5 IMAD.MOV R0, RZ, RZ, -R0 ;  /* 0x000000ffff00d224 */ /* 0x000fe200078e0a00 */
[----:B------:R-:W-:Y:S01]  /*2380*/  ISETP.GT.U32.AND P5, PT, R2, R8, PT ;  /* 0x000000080200720c */ /* 0x000fe20003fa4070 */
[----:B------:R-:W-:Y:S01]  /*2390*/  IMAD.HI.U32 R6, R16, R19, RZ ;  /* 0x0000001310067227 */ /* 0x000fe200078e00ff */
[----:B------:R-:W-:-:S02]  /*23a0*/  LOP3.LUT R3, R14, 0x1b6, RZ, 0xfc, !PT ;  /* 0x000001b60e037812 */ /* 0x000fc400078efcff */
[----:B------:R0:W-:Y:S01]  /*23b0*/  STL [R1+0x188], R0 ;  /* 0x0001880001007387 */ /* 0x0001e20000100800 */
[----:B------:R-:W-:Y:S01]  /*23c0*/  IMAD.MOV R6, RZ, RZ, -R6 ;  /* 0x000000ffff067224 */ /* 0x000fe200078e0a06 */
[----:B------:R-:W-:Y:S01]  /*23d0*/  IABS R5, R3 ;  /* 0x0000000300057213 */ /* 0x000fe20000000000 */
[--C-:B------:R-:W-:Y:S02]  /*23e0*/  @!P2 IMAD.IADD R10, R10, 0x1, -R2.reuse ;  /* 0x000000010a0aa824 */ /* 0x100fe400078e0a02 */
[----:B------:R-:W-:Y:S01]  /*23f0*/  IMAD R19, R2, R6, R19 ;  /* 0x0000000602137224 */ /* 0x000fe200078e0213 */
[----:B------:R-:W-:Y:S01]  /*2400*/  LOP3.LUT R6, R14, 0x1b2, RZ, 0xfc, !PT ;  /* 0x000001b20e067812 */ /* 0x000fe200078efcff */
[--C-:B------:R-:W-:Y:S01]  /*2410*/  @!P4 IMAD.IADD R17, R17, 0x1, -R2.reuse ;  /* 0x000000011111c824 */ /* 0x100fe200078e0a02 */
[----:B------:R-:W-:Y:S01]  /*2420*/  ISETP.GT.U32.AND P4, PT, R2, R9, PT ;  /* 0x000000090200720c */ /* 0x000fe20003f84070 */
[----:B------:R-:W-:Y:S01]  /*2430*/  @!P5 IMAD.IADD R8, R8, 0x1, -R2 ;  /* 0x000000010808d824 */ /* 0x000fe200078e0a02 */
[----:B------:R-:W-:Y:S01]  /*2440*/  ISETP.GT.U32.AND P2, PT, R2, R10, PT ;  /* 0x0000000a0200720c */ /* 0x000fe20003f44070 */
[----:B------:R-:W-:-:S03]  /*2450*/  IMAD.HI.U32 R11, R16, R4, RZ ;  /* 0x00000004100b7227 */ /* 0x000fc600078e00ff */
[C---:B------:R-:W-:Y:S01]  /*2460*/  ISETP.GT.U32.AND P5, PT, R2.reuse, R8, PT ;  /* 0x000000080200720c */ /* 0x040fe20003fa4070 */
[----:B------:R-:W-:Y:S02]  /*2470*/  IMAD.MOV R11, RZ, RZ, -R11 ;  /* 0x000000ffff0b7224 */ /* 0x000fe400078e0a0b */
[----:B0-----:R-:W-:Y:S01]  /*2480*/  IMAD.MOV.U32 R0, RZ, RZ, R17 ;  /* 0x000000ffff007224 */ /* 0x001fe200078e0011 */
[----:B------:R-:W-:Y:S01]  /*2490*/  IABS R17, R6 ;  /* 0x0000000600117213 */ /* 0x000fe20000000000 */
[----:B------:R-:W-:Y:S02]  /*24a0*/  IMAD R4, R2, R11, R4 ;  /* 0x0000000b02047224 */ /* 0x000fe400078e0204 */
[--C-:B------:R-:W-:Y:S01]  /*24b0*/  @!P4 IMAD.IADD R9, R9, 0x1, -R2.reuse ;  /* 0x000000010909c824 */ /* 0x100fe200078e0a02 */
[----:B------:R-:W-:Y:S01]  /*24c0*/  ISETP.GE.AND P4, PT, R21, RZ, PT ;  /* 0x000000ff1500720c */ /* 0x000fe20003f86270 */
[----:B------:R-:W-:Y:S01]  /*24d0*/  @!P2 IMAD.IADD R10, R10, 0x1, -R2 ;  /* 0x000000010a0aa824 */ /* 0x000fe200078e0a02 */
[C---:B------:R-:W-:Y:S01]  /*24e0*/  ISETP.GT.U32.AND P2, PT, R2.reuse, R4, PT ;  /* 0x000000040200720c */ /* 0x040fe20003f44070 */
[----:B------:R-:W-:Y:S01]  /*24f0*/  @!P0 IMAD.MOV R0, RZ, RZ, -R0 ;  /* 0x000000ffff008224 */ /* 0x000fe200078e0a00 */
[----:B------:R-:W-:Y:S01]  /*2500*/  ISETP.GT.U32.AND P0, PT, R2, R9, PT ;  /* 0x000000090200720c */ /* 0x000fe20003f04070 */
[----:B------:R-:W-:Y:S01]  /*2510*/  @!P5 IMAD.IADD R8, R8, 0x1, -R2 ;  /* 0x000000010808d824 */ /* 0x000fe200078e0a02 */
[----:B------:R-:W-:Y:S01]  /*2520*/  ISETP.GT.U32.AND P5, PT, R2, R19, PT ;  /* 0x000000130200720c */ /* 0x000fe20003fa4070 */
[----:B------:R-:W-:Y:S01]  /*2530*/  IMAD.HI.U32 R20, R16, R5, RZ ;  /* 0x0000000510147227 */ /* 0x000fe200078e00ff */
[----:B------:R0:W-:Y:S03]  /*2540*/  STL [R1+0x18c], R0 ;  /* 0x00018c0001007387 */ /* 0x0001e60000100800 */
[----:B------:R-:W-:-:S02]  /*2550*/  IMAD.MOV R20, RZ, RZ, -R20 ;  /* 0x000000ffff147224 */ /* 0x000fc400078e0a14 */
[----:B------:R-:W-:-:S04]  /*2560*/  IMAD.HI.U32 R11, R16, R18, RZ ;  /* 0x00000012100b7227 */ /* 0x000fc800078e00ff */
[----:B------:R-:W-:Y:S02]  /*2570*/  IMAD R5, R2, R20, R5 ;  /* 0x0000001402057224 */ /* 0x000fe400078e0205 */
[----:B------:R-:W-:Y:S02]  /*2580*/  @!P5 IMAD.IADD R19, R19, 0x1, -R2 ;  /* 0x000000011313d824 */ /* 0x000fe400078e0a02 */
[----:B0-----:R-:W-:Y:S02]  /*2590*/  IMAD.MOV.U32 R0, RZ, RZ, R10 ;  /* 0x000000ffff007224 */ /* 0x001fe400078e000a */
[----:B------:R-:W-:Y:S01]  /*25a0*/  IMAD.HI.U32 R10, R16, R17, RZ ;  /* 0x00000011100a7227 */ /* 0x000fe200078e00ff */
[----:B------:R-:W-:-:S03]  /*25b0*/  ISETP.GT.U32.AND P5, PT, R2, R19, PT ;  /* 0x000000130200720c */ /* 0x000fc60003fa4070 */
[----:B------:R-:W-:Y:S02]  /*25c0*/  @!P3 IMAD.MOV R0, RZ, RZ, -R0 ;  /* 0x000000ffff00b224 */ /* 0x000fe400078e0a00 */
[----:B------:R-:W-:Y:S02]  /*25d0*/  IMAD.MOV R11, RZ, RZ, -R11 ;  /* 0x000000ffff0b7224 */ /* 0x000fe400078e0a0b */
[--C-:B------:R-:W-:Y:S01]  /*25e0*/  @!P2 IMAD.IADD R4, R4, 0x1, -R2.reuse ;  /* 0x000000010404a824 */ /* 0x100fe200078e0a02 */
[----:B------:R0:W-:Y:S01]  /*25f0*/  STL [R1+0x190], R0 ;  /* 0x0001900001007387 */ /* 0x0001e20000100800 */
[----:B------:R-:W-:Y:S01]  /*2600*/  @!P0 IMAD.IADD R9, R9, 0x1, -R2 ;  /* 0x0000000109098824 */ /* 0x000fe200078e0a02 */
[C---:B------:R-:W-:Y:S01]  /*2610*/  ISETP.GT.U32.AND P0, PT, R2.reuse, R5, PT ;  /* 0x000000050200720c */ /* 0x040fe20003f04070 */
[----:B------:R-:W-:Y:S01]  /*2620*/  IMAD.MOV R10, RZ, RZ, -R10 ;  /* 0x000000ffff0a7224 */ /* 0x000fe200078e0a0a */
[C---:B------:R-:W-:Y:S01]  /*2630*/  ISETP.GT.U32.AND P3, PT, R2.reuse, R4, PT ;  /* 0x000000040200720c */ /* 0x040fe20003f64070 */
[C---:B------:R-:W-:Y:S01]  /*2640*/  IMAD R18, R2.reuse, R11, R18 ;  /* 0x0000000b02127224 */ /* 0x040fe200078e0212 */
[----:B------:R-:W-:Y:S01]  /*2650*/  ISETP.GE.AND P2, PT, R15, RZ, PT ;  /* 0x000000ff0f00720c */ /* 0x000fe20003f46270 */
[----:B------:R-:W-:Y:S01]  /*2660*/  IMAD R17, R2, R10, R17 ;  /* 0x0000000a02117224 */ /* 0x000fe200078e0211 */
[C---:B------:R-:W-:Y:S01]  /*2670*/  LOP3.LUT R15, R14.reuse, 0x1ac, RZ, 0xfc, !PT ;  /* 0x000001ac0e0f7812 */ /* 0x040fe200078efcff */
[----:B------:R-:W-:Y:S01]  /*2680*/  @!P5 IMAD.IADD R19, R19, 0x1, -R2 ;  /* 0x000000011313d824 */ /* 0x000fe200078e0a02 */
[----:B------:R-:W-:Y:S01]  /*2690*/  LOP3.LUT R11, R14, 0x1aa, RZ, 0xfc, !PT ;  /* 0x000001aa0e0b7812 */ /* 0x000fe200078efcff */
[----:B0-----:R-:W-:Y:S01]  /*26a0*/  IMAD.MOV.U32 R0, RZ, RZ, R9 ;  /* 0x000000ffff007224 */ /* 0x001fe200078e0009 */
[C---:B------:R-:W-:Y:S01]  /*26b0*/  ISETP.GT.U32.AND P5, PT, R2.reuse, R17, PT ;  /* 0x000000110200720c */ /* 0x040fe20003fa4070 */
[----:B------:R-:W-:Y:S01]  /*26c0*/  @!P1 IMAD.MOV R8, RZ, RZ, -R8 ;  /* 0x000000ffff089224 */ /* 0x000fe200078e0a08 */
[----:B------:R-:W-:Y:S01]  /*26d0*/  ISETP.GE.AND P1, PT, R3, RZ, PT ;  /* 0x000000ff0300720c */ /* 0x000fe20003f26270 */
[----:B------:R-:W-:Y:S01]  /*26e0*/  @!P6 IMAD.MOV R0, RZ, RZ, -R0 ;  /* 0x000000ffff00e224 */ /* 0x000fe200078e0a00 */
[----:B------:R-:W-:Y:S01]  /*26f0*/  ISETP.GT.U32.AND P6, PT, R2, R18, PT ;  /* 0x000000120200720c */ /* 0x000fe20003fc4070 */
[--C-:B------:R-:W-:Y:S01]  /*2700*/  @!P0 IMAD.IADD R5, R5, 0x1, -R2.reuse ;  /* 0x0000000105058824 */ /* 0x100fe200078e0a02 */
[----:B------:R0:W-:Y:S01]  /*2710*/  STL [R1+0x19c], R8 ;  /* 0x00019c0801007387 */ /* 0x0001e20000100800 */
[----:B------:R-:W-:Y:S01]  /*2720*/  LOP3.LUT R3, R14, 0x1b0, RZ, 0xfc, !PT ;  /* 0x000001b00e037812 */ /* 0x000fe200078efcff */
[--C-:B------:R-:W-:Y:S01]  /*2730*/  @!P3 IMAD.IADD R4, R4, 0x1, -R2.reuse ;  /* 0x000000010404b824 */ /* 0x100fe200078e0a02 */
[----:B------:R-:W-:Y:S01]  /*2740*/  ISETP.GE.AND P0, PT, R6, RZ, PT ;  /* 0x000000ff0600720c */ /* 0x000fe20003f06270 */
[----:B------:R1:W-:Y:S01]  /*2750*/  STL [R1+0x1a0], R0 ;  /* 0x0001a00001007387 */ /* 0x0003e20000100800 */
[----:B------:R-:W-:Y:S01]  /*2760*/  IABS R9, R3 ;  /* 0x0000000300097213 */ /* 0x000fe20000000000 */
[----:B------:R-:W-:Y:S01]  /*2770*/  IMAD.MOV.U32 R13, RZ, RZ, R19 ;  /* 0x000000ffff0d7224 */ /* 0x000fe200078e0013 */
[----:B------:R-:W-:Y:S01]  /*2780*/  ISETP.GE.AND P3, PT, R7, RZ, PT ;  /* 0x000000ff0700720c */ /* 0x000fe20003f66270 */
[----:B------:R-:W-:Y:S01]  /*2790*/  @!P5 IMAD.IADD R17, R17, 0x1, -R2 ;  /* 0x000000011111d824 */ /* 0x000fe200078e0a02 */
[----:B------:R-:W-:Y:S01]  /*27a0*/  IABS R10, R15 ;  /* 0x0000000f000a7213 */ /* 0x000fe20000000000 */
[----:B------:R-:W-:Y:S01]  /*27b0*/  IMAD.HI.U32 R7, R16, R9, RZ ;  /* 0x0000000910077227 */ /* 0x000fe200078e00ff */
[----:B0-----:R-:W-:-:S02]  /*27c0*/  LOP3.LUT R8, R14, 0x1ae, RZ, 0xfc, !PT ;  /* 0x000001ae0e087812 */ /* 0x001fc400078efcff */
[----:B------:R-:W-:Y:S01]  /*27d0*/  IABS R21, R11 ;  /* 0x0000000b00157213 */ /* 0x000fe20000000000 */
[----:B------:R-:W-:Y:S01]  /*27e0*/  @!P6 IMAD.IADD R18, R18, 0x1, -R2 ;  /* 0x000000011212e824 */ /* 0x000fe200078e0a02 */
[----:B------:R-:W-:Y:S01]  /*27f0*/  IABS R6, R8 ;  /* 0x0000000800067213 */ /* 0x000fe20000000000 */
[----:B-1----:R-:W-:Y:S01]  /*2800*/  IMAD.MOV.U32 R0, RZ, RZ, R4 ;  /* 0x000000ffff007224 */ /* 0x002fe200078e0004 */
[C---:B------:R-:W-:Y:S01]  /*2810*/  ISETP.GT.U32.AND P6, PT, R2.reuse, R5, PT ;  /* 0x000000050200720c */ /* 0x040fe20003fc4070 */
[----:B------:R-:W-:Y:S01]  /*2820*/  IMAD.MOV R7, RZ, RZ, -R7 ;  /* 0x000000ffff077224 */ /* 0x000fe200078e0a07 */
[C---:B------:R-:W-:Y:S01]  /*2830*/  ISETP.GT.U32.AND P5, PT, R2.reuse, R18, PT ;  /* 0x000000120200720c */ /* 0x040fe20003fa4070 */
[----:B------:R-:W-:Y:S02]  /*2840*/  IMAD.MOV.U32 R4, RZ, RZ, R6 ;  /* 0x000000ffff047224 */ /* 0x000fe400078e0006 */
[----:B------:R-:W-:Y:S01]  /*2850*/  @!P4 IMAD.MOV R0, RZ, RZ, -R0 ;  /* 0x000000ffff00c224 */ /* 0x000fe200078e0a00 */
[----:B------:R-:W-:Y:S01]  /*2860*/  ISETP.GT.U32.AND P4, PT, R2, R17, PT ;  /* 0x000000110200720c */ /* 0x000fe20003f84070 */
[----:B------:R-:W-:-:S03]  /*2870*/  IMAD.HI.U32 R6, R16, R4, RZ ;  /* 0x0000000410067227 */ /* 0x000fc600078e00ff */
[----:B------:R0:W-:Y:S01]  /*2880*/  STL [R1+0x1a4], R0 ;  /* 0x0001a40001007387 */ /* 0x0001e20000100800 */
[C---:B------:R-:W-:Y:S02]  /*2890*/  IMAD R9, R2.reuse, R7, R9 ;  /* 0x0000000702097224 */ /* 0x040fe400078e0209 */
[----:B------:R-:W-:Y:S02]  /*28a0*/  IMAD.MOV R6, RZ, RZ, -R6 ;  /* 0x000000ffff067224 */ /* 0x000fe400078e0a06 */
[----:B------:R-:W-:Y:S01]  /*28b0*/  @!P6 IMAD.IADD R5, R5, 0x1, -R2 ;  /* 0x000000010505e824 */ /* 0x000fe200078e0a02 */
[C---:B------:R-:W-:Y:S01]  /*28c0*/  ISETP.GT.U32.AND P6, PT, R2.reuse, R9, PT ;  /* 0x000000090200720c */ /* 0x040fe20003fc4070 */
[----:B------:R-:W-:Y:S02]  /*28d0*/  IMAD R4, R2, R6, R4 ;  /* 0x0000000602047224 */ /* 0x000fe400078e0204 */
[----:B------:R-:W-:Y:S02]  /*28e0*/  @!P4 IMAD.IADD R17, R17, 0x1, -R2 ;  /* 0x000000011111c824 */ /* 0x000fe400078e0a02 */
[----:B------:R-:W-:Y:S01]  /*28f0*/  IMAD.HI.U32 R6, R16, R10, RZ ;  /* 0x0000000a10067227 */ /* 0x000fe200078e00ff */
[----:B------:R-:W-:-:S03]  /*2900*/  ISETP.GT.U32.AND P4, PT, R2, R4, PT ;  /* 0x000000040200720c */ /* 0x000fc60003f84070 */
[----:B------:R-:W-:Y:S01]  /*2910*/  @!P5 IMAD.IADD R18, R18, 0x1, -R2 ;  /* 0x000000011212d824 */ /* 0x000fe200078e0a02 */
[----:B------:R-:W-:Y:S01]  /*2920*/  ISETP.GE.AND P5, PT, R3, RZ, PT ;  /* 0x000000ff0300720c */ /* 0x000fe20003fa6270 */
[----:B------:R-:W-:Y:S01]  /*2930*/  IMAD.HI.U32 R7, R16, R21, RZ ;  /* 0x0000001510077227 */ /* 0x000fe200078e00ff */
[----:B------:R-:W-:-:S03]  /*2940*/  LOP3.LUT R3, R14, 0x1a8, RZ, 0xfc, !PT ;  /* 0x000001a80e037812 */ /* 0x000fc600078efcff */
[----:B------:R-:W-:Y:S01]  /*2950*/  @!P6 IMAD.IADD R9, R9, 0x1, -R2 ;  /* 0x000000010909e824 */ /* 0x000fe200078e0a02 */
[----:B------:R-:W-:Y:S01]  /*2960*/  ISETP.GE.AND P6, PT, R8, RZ, PT ;  /* 0x000000ff0800720c */ /* 0x000fe20003fc6270 */
[----:B------:R-:W-:Y:S01]  /*2970*/  IMAD.MOV R6, RZ, RZ, -R6 ;  /* 0x000000ffff067224 */ /* 0x000fe200078e0a06 */
[----:B------:R-:W-:Y:S01]  /*2980*/  LOP3.LUT R8, R14, 0x1a6, RZ, 0xfc, !PT ;  /* 0x000001a60e087812 */ /* 0x000fe200078efcff */
[----:B------:R-:W-:Y:S01]  /*2990*/  @!P4 IMAD.IADD R4, R4, 0x1, -R2 ;  /* 0x000000010404c824 */ /* 0x000fe200078e0a02 */
[C---:B------:R-:W-:Y:S01]  /*29a0*/  ISETP.GT.U32.AND P4, PT, R2.reuse, R9, PT ;  /* 0x000000090200720c */ /* 0x040fe20003f84070 */
[----:B0-----:R-:W-:Y:S02]  /*29b0*/  IMAD.MOV.U32 R0, RZ, RZ, R5 ;  /* 0x000000ffff007224 */ /* 0x001fe400078e0005 */
[----:B------:R-:W-:Y:S01]  /*29c0*/  @!P2 IMAD.MOV R13, RZ, RZ, -R13 ;  /* 0x000000ffff0da224 */ /* 0x000fe200078e0a0d */
[----:B------:R-:W-:Y:S01]  /*29d0*/  ISETP.GT.U32.AND P2, PT, R2, R4, PT ;  /* 0x000000040200720c */ /* 0x000fe20003f44070 */
[----:B------:R-:W-:-:S02]  /*29e0*/  IMAD.MOV R7, RZ, RZ, -R7 ;  /* 0x000000ffff077224 */ /* 0x000fc400078e0a07 */
[C---:B------:R-:W-:Y:S01]  /*29f0*/  IMAD R10, R2.reuse, R6, R10 ;  /* 0x00000006020a7224 */ /* 0x040fe200078e020a */
[----:B------:R-:W-:Y:S01]  /*2a00*/  IABS R6, R3 ;  /* 0x0000000300067213 */ /* 0x000fe20000000000 */
[----:B------:R-:W-:Y:S01]  /*2a10*/  @!P1 IMAD.MOV R0, RZ, RZ, -R0 ;  /* 0x000000ffff009224 */ /* 0x000fe200078e0a00 */
[----:B------:R0:W-:Y:S01]  /*2a20*/  STL [R1+0x1a8], R13 ;  /* 0x0001a80d01007387 */ /* 0x0001e20000100800 */
[----:B------:R-:W-:Y:S01]  /*2a30*/  IMAD R21, R2, R7, R21 ;  /* 0x0000000702157224 */ /* 0x000fe200078e0215 */
[----:B------:R-:W-:Y:S01]  /*2a40*/  IABS R7, R8 ;  /* 0x0000000800077213 */ /* 0x000fe20000000000 */
[----:B------:R-:W-:Y:S01]  /*2a50*/  IMAD.HI.U32 R5, R16, R6, RZ ;  /* 0x0000000610057227 */ /* 0x000fe200078e00ff */
[----:B------:R-:W-:Y:S01]  /*2a60*/  ISETP.GT.U32.AND P1, PT, R2, R10, PT ;  /* 0x0000000a0200720c */ /* 0x000fe20003f24070 */
[----:B------:R1:W-:Y:S02]  /*2a70*/  STL [R1+0x1ac], R0 ;  /* 0x0001ac0001007387 */ /* 0x0003e40000100800 */
[----:B------:R-:W-:Y:S01]  /*2a80*/  @!P4 IMAD.IADD R9, R9, 0x1, -R2 ;  /* 0x000000010909c824 */ /* 0x000fe200078e0a02 */
[----:B------:R-:W-:Y:S01]  /*2a90*/  ISETP.GE.AND P4, PT, R11, RZ, PT ;  /* 0x000000ff0b00720c */ /* 0x000fe20003f86270 */
[----:B------:R-:W-:Y:S01]  /*2aa0*/  IMAD.MOV R5, RZ, RZ, -R5 ;  /* 0x000000ffff057224 */ /* 0x000fe200078e0a05 */
[C---:B------:R-:W-:Y:S01]  /*2ab0*/  LOP3.LUT R11, R14.reuse, 0x19c, RZ, 0xfc, !PT ;  /* 0x0000019c0e0b7812 */ /* 0x040fe200078efcff */
[----:B0-----:R-:W-:Y:S01]  /*2ac0*/  IMAD.MOV.U32 R13, RZ, RZ, R18 ;  /* 0x000000ffff0d7224 */ /* 0x001fe200078e0012 */
[----:B------:R-:W-:Y:S01]  /*2ad0*/  LOP3.LUT R18, R14, 0x1a0, RZ, 0xfc, !PT ;  /* 0x000001a00e127812 */ /* 0x000fe200078efcff */
[----:B------:R-:W-:Y:S01]  /*2ae0*/  @!P2 IMAD.IADD R4, R4, 0x1, -R2 ;  /* 0x000000010404a824 */ /* 0x000fe200078e0a02 */
[----:B------:R-:W-:Y:S01]  /*2af0*/  ISETP.GE.AND P2, PT, R3, RZ, PT ;  /* 0x000000ff0300720c */ /* 0x000fe20003f46270 */
[----:B-1----:R-:W-:Y:S01]  /*2b00*/  IMAD.MOV.U32 R0, RZ, RZ, R17 ;  /* 0x000000ffff007224 */ /* 0x002fe200078e0011 */
[----:B------:R-:W-:Y:S01]  /*2b10*/  LOP3.LUT R3, R14, 0x1a4, RZ, 0xfc, !PT ;  /* 0x000001a40e037812 */ /* 0x000fe200078efcff */
[----:B------:R-:W-:Y:S01]  /*2b20*/  @!P3 IMAD.MOV R13, RZ, RZ, -R13 ;  /* 0x000000ffff0db224 */ /* 0x000fe200078e0a0d */
[----:B------:R-:W-:Y:S01]  /*2b30*/  ISETP.GT.U32.AND P3, PT, R2, R21, PT ;  /* 0x000000150200720c */ /* 0x000fe20003f64070 */
[----:B------:R-:W-:-:S03]  /*2b40*/  IMAD.HI.U32 R17, R16, R7, RZ ;  /* 0x0000000710117227 */ /* 0x000fc600078e00ff */
[----:B------:R0:W-:Y:S01]  /*2b50*/  STL [R1+0x1b4], R13 ;  /* 0x0001b40d01007387 */ /* 0x0001e20000100800 */
[----:B------:R-:W-:Y:S01]  /*2b60*/  @!P0 IMAD.MOV R0, RZ, RZ, -R0 ;  /* 0x000000ffff008224 */ /* 0x000fe200078e0a00 */
[----:B------:R-:W-:Y:S01]  /*2b70*/  ISETP.GE.AND P0, PT, R15, RZ, PT ;  /* 0x000000ff0f00720c */ /* 0x000fe20003f06270 */
[----:B------:R-:W-:Y:S01]  /*2b80*/  IMAD.MOV R17, RZ, RZ, -R17 ;  /* 0x000000ffff117224 */ /* 0x000fe200078e0a11 */
[----:B------:R-:W-:Y:S01]  /*2b90*/  IABS R15, R18 ;  /* 0x00000012000f7213 */ /* 0x000fe20000000000 */
[----:B------:R-:W-:Y:S01]  /*2ba0*/  IMAD R6, R2, R5, R6 ;  /* 0x0000000502067224 */ /* 0x000fe200078e0206 */
[----:B------:R1:W-:Y:S01]  /*2bb0*/  STL [R1+0x1b8], R0 ;  /* 0x0001b80001007387 */ /* 0x0003e20000100800 */
[--C-:B------:R-:W-:Y:S01]  /*2bc0*/  @!P1 IMAD.IADD R10, R10, 0x1, -R2.reuse ;  /* 0x000000010a0a9824 */ /* 0x100fe200078e0a02 */
[----:B------:R-:W-:Y:S01]  /*2bd0*/  LOP3.LUT R5, R14, 0x1a2, RZ, 0xfc, !PT ;  /* 0x000001a20e057812 */ /* 0x000fe200078efcff */
[C---:B------:R-:W-:Y:S01]  /*2be0*/  IMAD R7, R2.reuse, R17, R7 ;  /* 0x0000001102077224 */ /* 0x040fe200078e0207 */
[----:B------:R-:W-:Y:S01]  /*2bf0*/  IABS R17, R11 ;  /* 0x0000000b00117213 */ /* 0x000fe20000000000 */
[----:B0-----:R-:W-:Y:S01]  /*2c00*/  IMAD.MOV.U32 R13, RZ, RZ, R9 ;  /* 0x000000ffff0d7224 */ /* 0x001fe200078e0009 */
[C---:B------:R-:W-:Y:S01]  /*2c10*/  ISETP.GT.U32.AND P1, PT, R2.reuse, R10, PT ;  /* 0x0000000a0200720c */ /* 0x040fe20003f24070 */
[----:B------:R-:W-:Y:S01]  /*2c20*/  @!P3 IMAD.IADD R21, R21, 0x1, -R2 ;  /* 0x000000011515b824 */ /* 0x000fe200078e0a02 */
[----:B------:R-:W-:Y:S01]  /*2c30*/  IABS R9, R3 ;  /* 0x0000000300097213 */ /* 0x000fe20000000000 */
[----:B------:R-:W-:Y:S01]  /*2c40*/  @!P5 IMAD.MOV R13, RZ, RZ, -R13 ;  /* 0x000000ffff0dd224 */ /* 0x000fe200078e0a0d */
[C---:B------:R-:W-:Y:S01]  /*2c50*/  ISETP.GT.U32.AND P5, PT, R2.reuse, R6, PT ;  /* 0x000000060200720c */ /* 0x040fe20003fa4070 */
[----:B-1----:R-:W-:Y:S01]  /*2c60*/  IMAD.MOV.U32 R0, RZ, RZ, R4 ;  /* 0x000000ffff007224 */ /* 0x002fe200078e0004 */
[----:B------:R-:W-:Y:S01]  /*2c70*/  ISETP.GT.U32.AND P3, PT, R2, R21, PT ;  /* 0x000000150200720c */ /* 0x000fe20003f64070 */
[----:B------:R-:W-:Y:S01]  /*2c80*/  IMAD.HI.U32 R20, R16, R17, RZ ;  /* 0x0000001110147227 */ /* 0x000fe200078e00ff */
[----:B------:R-:W-:Y:S01]  /*2c90*/  IABS R4, R5 ;  /* 0x0000000500047213 */ /* 0x000fe20000000000 */
[----:B------:R-:W-:Y:S02]  /*2ca0*/  STL [R1+0x1bc], R13 ;  /* 0x0001bc0d01007387 */ /* 0x000fe40000100800 */
[----:B------:R-:W-:Y:S01]  /*2cb0*/  @!P6 IMAD.MOV R0, RZ, RZ, -R0 ;  /* 0x000000ffff00e224 */ /* 0x000fe200078e0a00 */
[----:B------:R-:W-:Y:S01]  /*2cc0*/  ISETP.GT.U32.AND P6, PT, R2, R7, PT ;  /* 0x000000070200720c */ /* 0x000fe20003fc4070 */
[--C-:B------:R-:W-:Y:S01]  /*2cd0*/  @!P1 IMAD.IADD R10, R10, 0x1, -R2.reuse ;  /* 0x000000010a0a9824 */ /* 0x100fe200078e0a02 */
[----:B------:R-:W-:Y:S01]  /*2ce0*/  ISETP.GE.AND P1, PT, R8, RZ, PT ;  /* 0x000000ff0800720c */ /* 0x000fe20003f26270 */
[----:B------:R-:W-:Y:S01]  /*2cf0*/  IMAD.HI.U32 R8, R16, R9, RZ ;  /* 0x0000000910087227 */ /* 0x000fe200078e00ff */
[----:B------:R0:W-:Y:S03]  /*2d00*/  STL [R1+0x1c0], R0 ;  /* 0x0001c00001007387 */ /* 0x0001e60000100800 */
[----:B------:R-:W-:-:S02]  /*2d10*/  @!P5 IMAD.IADD R6, R6, 0x1, -R2 ;  /* 0x000000010606d824 */ /* 0x000fc400078e0a02 */
[----:B------:R-:W-:Y:S01]  /*2d20*/  @!P3 IMAD.IADD R21, R21, 0x1, -R2 ;  /* 0x000000011515b824 */ /* 0x000fe200078e0a02 */
[----:B------:R-:W-:Y:S01]  /*2d30*/  ISETP.GE.AND P3, PT, R3, RZ, PT ;  /* 0x000000ff0300720c */ /* 0x000fe20003f66270 */
[----:B------:R-:W-:Y:S01]  /*2d40*/  IMAD.HI.U32 R3, R16, R4, RZ ;  /* 0x0000000410037227 */ /* 0x000fe200078e00ff */
[----:B------:R-:W-:-:S03]  /*2d50*/  ISETP.GT.U32.AND P5, PT, R2, R6, PT ;  /* 0x000000060200720c */ /* 0x000fc60003fa4070 */
[----:B------:R-:W-:Y:S02]  /*2d60*/  @!P6 IMAD.IADD R7, R7, 0x1, -R2 ;  /* 0x000000010707e824 */ /* 0x000fe400078e0a02 */
[----:B------:R-:W-:Y:S02]  /*2d70*/  IMAD.MOV R8, RZ, RZ, -R8 ;  /* 0x000000ffff087224 */ /* 0x000fe400078e0a08 */
[----:B------:R-:W-:Y:S01]  /*2d80*/  IMAD.MOV R3, RZ, RZ, -R3 ;  /* 0x000000ffff037224 */ /* 0x000fe200078e0a03 */
[C---:B------:R-:W-:Y:S01]  /*2d90*/  ISETP.GT.U32.AND P6, PT, R2.reuse, R7, PT ;  /* 0x000000070200720c */ /* 0x040fe20003fc4070 */
[C---:B------:R-:W-:Y:S02]  /*2da0*/  IMAD R9, R2.reuse, R8, R9 ;  /* 0x0000000802097224 */ /* 0x040fe400078e0209 */
[----:B------:R-:W-:Y:S01]  /*2db0*/  IMAD R4, R2, R3, R4 ;  /* 0x0000000302047224 */ /* 0x000fe200078e0204 */
[----:B------:R-:W-:Y:S01]  /*2dc0*/  LOP3.LUT R3, R14, 0x19a, RZ, 0xfc, !PT ;  /* 0x0000019a0e037812 */ /* 0x000fe200078efcff */
[----:B------:R-:W-:Y:S01]  /*2dd0*/  @!P5 IMAD.IADD R6, R6, 0x1, -R2 ;  /* 0x000000010606d824 */ /* 0x000fe200078e0a02 */
[----:B------:R-:W-:Y:S01]  /*2de0*/  ISETP.GT.U32.AND P5, PT, R2, R9, PT ;  /* 0x000000090200720c */ /* 0x000fe20003fa4070 */
[----:B0-----:R-:W-:Y:S01]  /*2df0*/  IMAD.MOV.U32 R0, RZ, RZ, R10 ;  /* 0x000000ffff007224 */ /* 0x001fe200078e000a */
[----:B------:R-:W-:Y:S01]  /*2e00*/  LOP3.LUT R10, R14, 0x19e, RZ, 0xfc, !PT ;  /* 0x0000019e0e0a7812 */ /* 0x000fe200078efcff */
[----:B------:R-:W-:Y:S01]  /*2e10*/  IMAD.MOV R20, RZ, RZ, -R20 ;  /* 0x000000ffff147224 */ /* 0x000fe200078e0a14 */
[----:B------:R-:W-:Y:S01]  /*2e20*/  IABS R8, R3 ;  /* 0x0000000300087213 */ /* 0x000fe20000000000 */
[----:B------:R-:W-:Y:S01]  /*2e30*/  @!P0 IMAD.MOV R0, RZ, RZ, -R0 ;  /* 0x000000ffff008224 */ /* 0x000fe200078e0a00 */
[----:B------:R-:W-:Y:S01]  /*2e40*/  ISETP.GE.AND P0, PT, R5, RZ, PT ;  /* 0x000000ff0500720c */ /* 0x000fe20003f06270 */
[----:B------:R-:W-:Y:S01]  /*2e50*/  @!P6 IMAD.IADD R7, R7, 0x1, -R2 ;  /* 0x000000010707e824 */ /* 0x000fe200078e0a02 */
[----:B------:R-:W-:Y:S01]  /*2e60*/  ISETP.GT.U32.AND P6, PT, R2, R4, PT ;  /* 0x000000040200720c */ /* 0x000fe20003fc4070 */
[----:B------:R-:W-:Y:S01]  /*2e70*/  IMAD.HI.U32 R5, R16, R15, RZ ;  /* 0x0000000f10057227 */ /* 0x000fe200078e00ff */
[----:B------:R0:W-:Y:S01]  /*2e80*/  STL [R1+0x1c4], R0 ;  /* 0x0001c40001007387 */ /* 0x0001e20000100800 */
[----:B------:R-:W-:-:S02]  /*2e90*/  IABS R19, R10 ;  /* 0x0000000a00137213 */ /* 0x000fc40000000000 */
[----:B------:R-:W-:Y:S02]  /*2ea0*/  @!P5 IMAD.IADD R9, R9, 0x1, -R2 ;  /* 0x000000010909d824 */ /* 0x000fe400078e0a02 */
[----:B------:R-:W-:Y:S02]  /*2eb0*/  IMAD.MOV R5, RZ, RZ, -R5 ;  /* 0x000000ffff057224 */ /* 0x000fe400078e0a05 */
[----:B------:R-:W-:-:S04]  /*2ec0*/  IMAD.HI.U32 R22, R16, R19, RZ ;  /* 0x0000001310167227 */ /* 0x000fc800078e00ff */
[----:B0-----:R-:W-:Y:S02]  /*2ed0*/  IMAD.MOV.U32 R0, RZ, RZ, R21 ;  /* 0x000000ffff007224 */ /* 0x001fe400078e0015 */
[----:B------:R-:W-:Y:S01]  /*2ee0*/  @!P6 IMAD.IADD R4, R4, 0x1, -R2 ;  /* 0x000000010404e824 */ /* 0x000fe200078e0a02 */
[----:B------:R-:W-:Y:S01]  /*2ef0*/  ISETP.GT.U32.AND P6, PT, R2, R9, PT ;  /* 0x000000090200720c */ /* 0x000fe20003fc4070 */
[----:B------:R-:W-:Y:S01]  /*2f00*/  @!P4 IMAD.MOV R0, RZ, RZ, -R0 ;  /* 0x000000ffff00c224 */ /* 0x000fe200078e0a00 */
[----:B------:R-:W-:Y:S01]  /*2f10*/  ISETP.GE.AND P4, PT, R18, RZ, PT ;  /* 0x000000ff1200720c */ /* 0x000fe20003f86270 */
[----:B------:R-:W-:Y:S01]  /*2f20*/  IMAD R15, R2, R5, R15 ;  /* 0x00000005020f7224 */ /* 0x000fe200078e020f */
[----:B------:R-:W-:Y:S01]  /*2f30*/  LOP3.LUT R5, R14, 0x198, RZ, 0xfc, !PT ;  /* 0x000001980e057812 */ /* 0x000fe200078efcff */
[----:B------:R-:W-:Y:S01]  /*2f40*/  IMAD.MOV R22, RZ, RZ, -R22 ;  /* 0x000000ffff167224 */ /* 0x000fe200078e0a16 */
[----:B------:R0:W-:Y:S01]  /*2f50*/  STL [R1+0x1c8], R0 ;  /* 0x0001c80001007387 */ /* 0x0001e20000100800 */
[----:B------:R-:W-:Y:S01]  /*2f60*/  IMAD.MOV.U32 R21, RZ, RZ, R8 ;  /* 0x000000ffff157224 */ /* 0x000fe200078e0008 */
[C---:B------:R-:W-:Y:S01]  /*2f70*/  ISETP.GT.U32.AND P5, PT, R2.reuse, R15, PT ;  /* 0x0000000f0200720c */ /* 0x040fe20003fa4070 */
[C---:B------:R-:W-:Y:S01]  /*2f80*/  IMAD R18, R2.reuse, R22, R19 ;  /* 0x0000001602127224 */ /* 0x040fe200078e0213 */
[----:B------:R-:W-:Y:S01]  /*2f90*/  IABS R19, R5 ;  /* 0x0000000500137213 */ /* 0x000fe20000000000 */
[----:B------:R-:W-:Y:S01]  /*2fa0*/  IMAD R8, R2, R20, R17 ;  /* 0x0000001402087224 */ /* 0x000fe200078e0211 */
[----:B------:R-:W-:Y:S01]  /*2fb0*/  LOP3.LUT R17, R14, 0x190, RZ, 0xfc, !PT ;  /* 0x000001900e117812 */ /* 0x000fe200078efcff */
[----:B------:R-:W-:Y:S01]  /*2fc0*/  @!P6 IMAD.IADD R9, R9, 0x1, -R2 ;  /* 0x000000010909e824 */ /* 0x000fe200078e0a02 */
[----:B------:R-:W-:Y:S01]  /*2fd0*/  ISETP.GT.U32.AND P6, PT, R2, R18, PT ;  /* 0x000000120200720c */ /* 0x000fe20003fc4070 */
[----:B------:R-:W-:-:S02]  /*2fe0*/  IMAD.MOV.U32 R13, RZ, RZ, R7 ;  /* 0x000000ffff0d7224 */ /* 0x000fc400078e0007 */
[----:B0-----:R-:W-:Y:S02]  /*2ff0*/  IMAD.MOV.U32 R0, RZ, RZ, R6 ;  /* 0x000000ffff007224 */ /* 0x001fe400078e0006 */
[----:B------:R-:W-:-:S04]  /*3000*/  IMAD.HI.U32 R6, R16, R21, RZ ;  /* 0x0000001510067227 */ /* 0x000fc800078e00ff */
[----:B------:R-:W-:Y:S01]  /*3010*/  @!P2 IMAD.MOV R0, RZ, RZ, -R0 ;  /* 0x000000ffff00a224 */ /* 0x000fe200078e0a00 */
[C---:B------:R-:W-:Y:S01]  /*3020*/  ISETP.GT.U32.AND P2, PT, R2.reuse, R4, PT ;  /* 0x000000040200720c */ /* 0x040fe20003f44070 */
[----:B------:R-:W-:Y:S02]  /*3030*/  IMAD.MOV R6, RZ, RZ, -R6 ;  /* 0x000000ffff067224 */ /* 0x000fe400078e0a06 */
[--C-:B------:R-:W-:Y:S01]  /*3040*/  @!P5 IMAD.IADD R15, R15, 0x1, -R2.reuse ;  /* 0x000000010f0fd824 */ /* 0x100fe200078e0a02 */
[----:B------:R0:W-:Y:S01]  /*3050*/  STL [R1+0x1d0], R0 ;  /* 0x0001d00001007387 */ /* 0x0001e20000100800 */
[----:B------:R-:W-:Y:S02]  /*3060*/  IMAD R6, R2, R6, R21 ;  /* 0x0000000602067224 */ /* 0x000fe400078e0215 */
[----:B------:R-:W-:Y:S01]  /*3070*/  @!P6 IMAD.IADD R18, R18, 0x1, -R2 ;  /* 0x000000011212e824 */ /* 0x000fe200078e0a02 */
[C---:B------:R-:W-:Y:S01]  /*3080*/  ISETP.GT.U32.AND P5, PT, R2.reuse, R15, PT ;  /* 0x0000000f0200720c */ /* 0x040fe20003fa4070 */
[----:B------:R-:W-:Y:S01]  /*3090*/  @!P1 IMAD.MOV R13, RZ, RZ, -R13 ;  /* 0x000000ffff0d9224 */ /* 0x000fe200078e0a0d */
[----:B------:R-:W-:Y:S01]  /*30a0*/  ISETP.GT.U32.AND P6, PT, R2, R6, PT ;  /* 0x000000060200720c */ /* 0x000fe20003fc4070 */
[----:B------:R-:W-:Y:S01]  /*30b0*/  IMAD.HI.U32 R7, R16, R19, RZ ;  /* 0x0000001310077227 */ /* 0x000fe200078e00ff */
[----:B------:R-:W-:-:S02]  /*30c0*/  ISETP.GE.AND P1, PT, R10, RZ, PT ;  /* 0x000000ff0a00720c */ /* 0x000fc40003f26270 */
[----:B------:R1:W-:Y:S01]  /*30d0*/  STL [R1+0x1d4], R13 ;  /* 0x0001d40d01007387 */ /* 0x0003e20000100800 */
[----:B0-----:R-:W-:Y:S01]  /*30e0*/  IMAD.MOV.U32 R0, RZ, RZ, R9 ;  /* 0x000000ffff007224 */ /* 0x001fe200078e0009 */
[----:B------:R-:W-:Y:S01]  /*30f0*/  LOP3.LUT R10, R14, 0x196, RZ, 0xfc, !PT ;  /* 0x000001960e0a7812 */ /* 0x000fe200078efcff */
[----:B------:R-:W-:Y:S01]  /*3100*/  @!P2 IMAD.IADD R4, R4, 0x1, -R2 ;  /* 0x000000010404a824 */ /* 0x000fe200078e0a02 */
[----:B------:R-:W-:Y:S01]  /*3110*/  LOP3.LUT R9, R14, 0x194, RZ, 0xfc, !PT ;  /* 0x000001940e097812 */ /* 0x000fe200078efcff */
[----:B------:R-:W-:Y:S01]  /*3120*/  @!P3 IMAD.MOV R0, RZ, RZ, -R0 ;  /* 0x000000ffff00b224 */ /* 0x000fe200078e0a00 */
[C---:B------:R-:W-:Y:S01]  /*3130*/  ISETP.GT.U32.AND P3, PT, R2.reuse, R8, PT ;  /* 0x000000080200720c */ /* 0x040fe20003f64070 */
[----:B------:R-:W-:Y:S01]  /*3140*/  IMAD.MOV R7, RZ, RZ, -R7 ;  /* 0x000000ffff077224 */ /* 0x000fe200078e0a07 */
[----:B------:R-:W-:Y:S01]  /*3150*/  ISETP.GE.AND P2, PT, R11, RZ, PT ;  /* 0x000000ff0b00720c */ /* 0x000fe20003f46270 */
[--C-:B------:R-:W-:Y:S01]  /*3160*/  @!P5 IMAD.IADD R15, R15, 0x1, -R2.reuse ;  /* 0x000000010f0fd824 */ /* 0x100fe200078e0a02 */
[----:B------:R0:W-:Y:S01]  /*3170*/  STL [R1+0x1d8], R0 ;  /* 0x0001d80001007387 */ /* 0x0001e20000100800 */
[----:B------:R-:W-:Y:S01]  /*3180*/  ISETP.GE.AND P5, PT, R3, RZ, PT ;  /* 0x000000ff0300720c */ /* 0x000fe20003fa6270 */
[----:B------:R-:W-:Y:S01]  /*3190*/  IMAD R3, R2, R7, R19 ;  /* 0x0000000702037224 */ /* 0x000fe200078e0213 */
[----:B------:R-:W-:Y:S01]  /*31a0*/  IABS R19, R10 ;  /* 0x0000000a00137213 */ /* 0x000fe20000000000 */
[----:B------:R-:W-:Y:S01]  /*31b0*/  @!P6 IMAD.IADD R6, R6, 0x1, -R2 ;  /* 0x000000010606e824 */ /* 0x000fe200078e0a02 */
[----:B------:R-:W-:Y:S01]  /*31c0*/  LOP3.LUT R11, R14, 0x192, RZ, 0xfc, !PT ;  /* 0x000001920e0b7812 */ /* 0x000fe200078efcff */
[----:B-1----:R-:W-:Y:S01]  /*31d0*/  IMAD.MOV.U32 R13, RZ, RZ, R15 ;  /* 0x000000ffff0d7224 */ /* 0x002fe200078e000f */
[----:B------:R-:W-:Y:S01]  /*31e0*/  IABS R20, R9 ;  /* 0x0000000900147213 */ /* 0x000fe20000000000 */
[----:B------:R-:W-:Y:S01]  /*31f0*/  IMAD.HI.U32 R21, R16, R19, RZ ;  /* 0x0000001310157227 */ /* 0x000fe200078e00ff */
[----:B------:R-:W-:-:S02]  /*3200*/  ISETP.GT.U32.AND P6, PT, R2, R6, PT ;  /* 0x000000060200720c */ /* 0x000fc40003fc4070 */
[----:B------:R-:W-:Y:S01]  /*3210*/  IABS R7, R11 ;  /* 0x0000000b00077213 */ /* 0x000fe20000000000 */
[----:B------:R-:W-:Y:S02]  /*3220*/  @!P3 IMAD.IADD R8, R8, 0x1, -R2 ;  /* 0x000000010808b824 */ /* 0x000fe400078e0a02 */
[----:B0-----:R-:W-:Y:S01]  /*3230*/  IMAD.MOV.U32 R0, RZ, RZ, R4 ;  /* 0x000000ffff007224 */ /* 0x001fe200078e0004 */
[----:B------:R-:W-:Y:S01]  /*3240*/  IABS R4, R17 ;  /* 0x0000001100047213 */ /* 0x000fe20000000000 */
[----:B------:R-:W-:Y:S01]  /*3250*/  IMAD.MOV R21, RZ, RZ, -R21 ;  /* 0x000000ffff157224 */ /* 0x000fe200078e0a15 */
[C---:B------:R-:W-:Y:S01]  /*3260*/  ISETP.GT.U32.AND P3, PT, R2.reuse, R8, PT ;  /* 0x000000080200720c */ /* 0x040fe20003f64070 */
[----:B------:R-:W-:Y:S01]  /*3270*/  @!P0 IMAD.MOV R0, RZ, RZ, -R0 ;  /* 0x000000ffff008224 */ /* 0x000fe200078e0a00 */
[----:B------:R-:W-:Y:S01]  /*3280*/  ISETP.GT.U32.AND P0, PT, R2, R18, PT ;  /* 0x000000120200720c */ /* 0x000fe20003f04070 */
[----:B------:R-:W-:-:S03]  /*3290*/  IMAD.HI.U32 R22, R16, R7, RZ ;  /* 0x0000000710167227 */ /* 0x000fc600078e00ff */
[----:B------:R0:W-:Y:S01]  /*32a0*/  STL [R1+0x1dc], R0 ;  /* 0x0001dc0001007387 */ /* 0x0001e20000100800 */
[----:B------:R-:W-:Y:S02]  /*32b0*/  @!P6 IMAD.IADD R6, R6, 0x1, -R2 ;  /* 0x000000010606e824 */ /* 0x000fe400078e0a02 */
[----:B------:R-:W-:Y:S02]  /*32c0*/  @!P4 IMAD.MOV R13, RZ, RZ, -R13 ;  /* 0x000000ffff0dc224 */ /* 0x000fe400078e0a0d */
[----:B------:R-:W-:Y:S02]  /*32d0*/  IMAD.MOV R22, RZ, RZ, -R22 ;  /* 0x000000ffff167224 */ /* 0x000fe400078e0a16 */
[--C-:B------:R-:W-:Y:S01]  /*32e0*/  @!P3 IMAD.IADD R8, R8, 0x1, -R2.reuse ;  /* 0x000000010808b824 */ /* 0x100fe200078e0a02 */
[----:B------:R-:W-:Y:S01]  /*32f0*/  ISETP.GE.AND P3, PT, R5, RZ, PT ;  /* 0x000000ff0500720c */ /* 0x000fe20003f66270 */
[----:B------:R-:W-:Y:S01]  /*3300*/  @!P0 IMAD.IADD R18, R18, 0x1, -R2 ;  /* 0x0000000112128824 */ /* 0x000fe200078e0a02 */
[C---:B------:R-:W-:Y:S01]  /*3310*/  ISETP.GT.U32.AND P0, PT, R2.reuse, R3, PT ;  /* 0x000000030200720c */ /* 0x040fe20003f04070 */
[----:B------:R-:W-:Y:S01]  /*3320*/  IMAD R5, R2, R21, R19 ;  /* 0x0000001502057224 */ /* 0x000fe200078e0213 */
[----:B------:R1:W-:Y:S01]  /*3330*/  STL [R1+0x1e0], R13 ;  /* 0x0001e00d01007387 */ /* 0x0003e20000100800 */
[----:B------:R-:W-:-:S03]  /*3340*/  IMAD.HI.U32 R19, R16, R20, RZ ;  /* 0x0000001410137227 */ /* 0x000fc600078e00ff */
[----:B------:R-:W-:Y:S01]  /*3350*/  ISETP.GT.U32.AND P6, PT, R2, R5, PT ;  /* 0x000000050200720c */ /* 0x000fe20003fc4070 */
[----:B0-----:R-:W-:Y:S02]  /*3360*/  IMAD.MOV.U32 R0, RZ, RZ, R18 ;  /* 0x000000ffff007224 */ /* 0x001fe400078e0012 */
[----:B------:R-:W-:Y:S02]  /*3370*/  IMAD.MOV R19, RZ, RZ, -R19 ;  /* 0x000000ffff137224 */ /* 0x000fe400078e0a13 */
[----:B------:R-:W-:Y:S02]  /*3380*/  @!P1 IMAD.MOV R0, RZ, RZ, -R0 ;  /* 0x000000ffff009224 */ /* 0x000fe400078e0a00 */
[----:B------:R-:W-:Y:S01]  /*3390*/  @!P0 IMAD.IADD R3, R3, 0x1, -R2 ;  /* 0x0000000103038824 */ /* 0x000fe200078e0a02 */
[----:B------:R-:W-:Y:S01]  /*33a0*/  ISETP.GE.AND P0, PT, R10, RZ, PT ;  /* 0x000000ff0a00720c */ /* 0x000fe20003f06270 */
[----:B------:R-:W-:Y:S01]  /*33b0*/  IMAD.HI.U32 R21, R16, R4, RZ ;  /* 0x0000000410157227 */ /* 0x000fe200078e00ff */
[----:B------:R0:W-:Y:S01]  /*33c0*/  STL [R1+0x1e4], R0 ;  /* 0x0001e40001007387 */ /* 0x0001e20000100800 */
[----:B------:R-:W-:-:S02]  /*33d0*/  LOP3.LUT R10, R14, 0x18e, RZ, 0xfc, !PT ;  /* 0x0000018e0e0a7812 */ /* 0x000fc400078efcff */
[----:B------:R-:W-:Y:S01]  /*33e0*/  @!P6 IMAD.IADD R5, R5, 0x1, -R2 ;  /* 0x000000010505e824 */ /* 0x000fe200078e0a02 */
[C---:B------:R-:W-:Y:S01]  /*33f0*/  ISETP.GT.U32.AND P6, PT, R2.reuse, R3, PT ;  /* 0x000000030200720c */ /* 0x040fe20003fc4070 */
[C---:B------:R-:W-:Y:S01]  /*3400*/  IMAD R19, R2.reuse, R19, R20 ;  /* 0x0000001302137224 */ /* 0x040fe200078e0214 */
[----:B------:R-:W-:Y:S01]  /*3410*/  IABS R15, R10 ;  /* 0x0000000a000f7213 */ /* 0x000fe20000000000 */
[----:B-1----:R-:W-:Y:S01]  /*3420*/  IMAD.MOV.U32 R13, RZ, RZ, R8 ;  /* 0x000000ffff0d7224 */ /* 0x002fe200078e0008 */
[C---:B------:R-:W-:Y:S01]  /*3430*/  ISETP.GT.U32.AND P1, PT, R2.reuse, R5, PT ;  /* 0x000000050200720c */ /* 0x040fe20003f24070 */
[----:B------:R-:W-:Y:S01]  /*3440*/  IMAD.MOV R21, RZ, RZ, -R21 ;  /* 0x000000ffff157224 */ /* 0x000fe200078e0a15 */
[C---:B------:R-:W-:Y:S01]  /*3450*/  ISETP.GT.U32.AND P4, PT, R2.reuse, R19, PT ;  /* 0x000000130200720c */ /* 0x040fe20003f84070 */
[----:B------:R-:W-:Y:S01]  /*3460*/  IMAD R7, R2, R22, R7 ;  /* 0x0000001602077224 */ /* 0x000fe200078e0207 */
[----:B------:R-:W-:Y:S01]  /*3470*/  LOP3.LUT R20, R14, 0x18c, RZ, 0xfc, !PT ;  /* 0x0000018c0e147812 */ /* 0x000fe200078efcff */
[----:B0-----:R-:W-:-:S02]  /*3480*/  IMAD.MOV.U32 R0, RZ, RZ, R6 ;  /* 0x000000ffff007224 */ /* 0x001fc400078e0006 */
[----:B------:R-:W-:Y:S01]  /*3490*/  @!P2 IMAD.MOV R13, RZ, RZ, -R13 ;  /* 0x000000ffff0da224 */ /* 0x000fe200078e0a0d */
[C---:B------:R-:W-:Y:S01]  /*34a0*/  ISETP.GT.U32.AND P2, PT, R2.reuse, R7, PT ;  /* 0x000000070200720c */ /* 0x040fe20003f44070 */
[C---:B------:R-:W-:Y:S01]  /*34b0*/  IMAD R4, R2.reuse, R21, R4 ;  /* 0x0000001502047224 */ /* 0x040fe200078e0204 */
[----:B------:R-:W-:Y:S01]  /*34c0*/  IABS R18, R20 ;  /* 0x0000001400127213 */ /* 0x000fe20000000000 */
[----:B------:R-:W-:Y:S01]  /*34d0*/  @!P5 IMAD.MOV R0, RZ, RZ, -R0 ;  /* 0x000000ffff00d224 */ /* 0x000fe200078e0a00 */
[----:B------:R-:W-:Y:S01]  /*34e0*/  STL [R1+0x1e8], R13 ;  /* 0x0001e80d01007387 */ /* 0x000fe20000100800 */
[----:B------:R-:W-:Y:S01]  /*34f0*/  @!P6 IMAD.IADD R3, R3, 0x1, -R2 ;  /* 0x000000010303e824 */ /* 0x000fe200078e0a02 */
[----:B------:R-:W-:Y:S01]  /*3500*/  ISETP.GT.U32.AND P6, PT, R2, R4, PT ;  /* 0x000000040200720c */ /* 0x000fe20003fc4070 */
[----:B------:R-:W-:Y:S01]  /*3510*/  IMAD.HI.U32 R8, R16, R15, RZ ;  /* 0x0000000f10087227 */ /* 0x000fe200078e00ff */
[----:B------:R0:W-:Y:S01]  /*3520*/  STL [R1+0x1fc], R0 ;  /* 0x0001fc0001007387 */ /* 0x0001e20000100800 */
[----:B------:R-:W-:-:S02]  /*3530*/  ISETP.GE.AND P5, PT, R9, RZ, PT ;  /* 0x000000ff0900720c */ /* 0x000fc40003fa6270 */
[----:B------:R-:W-:Y:S02]  /*3540*/  IMAD.MOV R8, RZ, RZ, -R8 ;  /* 0x000000ffff087224 */ /* 0x000fe400078e0a08 */
[--C-:B------:R-:W-:Y:S01]  /*3550*/  @!P1 IMAD.IADD R5, R5, 0x1, -R2.reuse ;  /* 0x0000000105059824 */ /* 0x100fe200078e0a02 */
[----:B------:R-:W-:Y:S01]  /*3560*/  ISETP.GE.AND P1, PT, R11, RZ, PT ;  /* 0x000000ff0b00720c */ /* 0x000fe20003f26270 */
[----:B------:R-:W-:Y:S01]  /*3570*/  @!P4 IMAD.IADD R19, R19, 0x1, -R2 ;  /* 0x000000011313c824 */ /* 0x000fe200078e0a02 */
[----:B------:R-:W-:Y:S01]  /*3580*/  ISETP.GE.AND P4, PT, R17, RZ, PT ;  /* 0x000000ff1100720c */ /* 0x000fe20003f86270 */
[----:B------:R-:W-:Y:S02]  /*3590*/  IMAD.MOV.U32 R6, RZ, RZ, R18 ;  /* 0x000000ffff067224 */ /* 0x000fe400078e0012 */
[----:B0-----:R-:W-:Y:S02]  /*35a0*/  IMAD.MOV.U32 R0, RZ, RZ, R3 ;  /* 0x000000ffff007224 */ /* 0x001fe400078e0003 */
[----:B------:R-:W-:Y:S01]  /*35b0*/  @!P2 IMAD.IADD R7, R7, 0x1, -R2 ;  /* 0x000000010707a824 */ /* 0x000fe200078e0a02 */
[----:B------:R-:W-:Y:S01]  /*35c0*/  ISETP.GT.U32.AND P2, PT, R2, R19, PT ;  /* 0x000000130200720c */ /* 0x000fe20003f44070 */
[----:B------:R-:W-:-:S02]  /*35d0*/  @!P3 IMAD.MOV R0, RZ, RZ, -R0 ;  /* 0x000000ffff00b224 */ /* 0x000fc400078e0a00 */
[----:B------:R-:W-:Y:S02]  /*35e0*/  IMAD R9, R2, R8, R15 ;  /* 0x0000000802097224 */ /* 0x000fe400078e020f */
[----:B------:R-:W-:Y:S01]  /*35f0*/  IMAD.HI.U32 R11, R16, R6, RZ ;  /* 0x00000006100b7227 */ /* 0x000fe200078e00ff */
[----:B------:R0:W-:Y:S03]  /*3600*/  STL [R1+0x200], R0 ;  /* 0x0002000001007387 */ /* 0x0001e60000100800 */
[--C-:B------:R-:W-:Y:S01]  /*3610*/  @!P6 IMAD.IADD R4, R4, 0x1, -R2.reuse ;  /* 0x000000010404e824 */ /* 0x100fe200078e0a02 */
[----:B------:R-:W-:Y:S01]  /*3620*/  ISETP.GT.U32.AND P6, PT, R2, R7, PT ;  /* 0x000000070200720c */ /* 0x000fe20003fc4070 */
[----:B------:R-:W-:Y:S01]  /*3630*/  IMAD.MOV R3, RZ, RZ, -R11 ;  /* 0x000000ffff037224 */ /* 0x000fe200078e0a0b */
[----:B------:R-:W-:Y:S01]  /*3640*/  LOP3.LUT R11, R14, 0x18a, RZ, 0xfc, !PT ;  /* 0x0000018a0e0b7812 */ /* 0x000fe200078efcff */
[----:B------:R-:W-:Y:S01]  /*3650*/  @!P2 IMAD.IADD R19, R19, 0x1, -R2 ;  /* 0x000000011313a824 */ /* 0x000fe200078e0a02 */
[C---:B------:R-:W-:Y:S01]  /*3660*/  ISETP.GT.U32.AND P3, PT, R2.reuse, R4, PT ;  /* 0x000000040200720c */ /* 0x040fe20003f64070 */
[----:B------:R-:W-:Y:S01]  /*3670*/  IMAD R3, R2, R3, R6 ;  /* 0x0000000302037224 */ /* 0x000fe200078e0206 */
[----:B------:R-:W-:Y:S01]  /*3680*/  IABS R8, R11 ;  /* 0x0000000b00087213 */ /* 0x000fe20000000000 */
[----:B0-----:R-:W-:Y:S01]  /*3690*/  IMAD.MOV.U32 R0, RZ, RZ, R5 ;  /* 0x000000ffff007224 */ /* 0x001fe200078e0005 */
[----:B------:R-:W-:-:S02]  /*36a0*/  ISETP.GE.AND P2, PT, R10, RZ, PT ;  /* 0x000000ff0a00720c */ /* 0x000fc40003f46270 */
[----:B------:R-:W-:Y:S01]  /*36b0*/  LOP3.LUT R5, R14, 0x188, RZ, 0xfc, !PT ;  /* 0x000001880e057812 */ /* 0x000fe200078efcff */
[----:B------:R-:W-:Y:S01]  /*36c0*/  @!P0 IMAD.MOV R0, RZ, RZ, -R0 ;  /* 0x000000ffff008224 */ /* 0x000fe200078e0a00 */
[C---:B------:R-:W-:Y:S01]  /*36d0*/  ISETP.GT.U32.AND P0, PT, R2.reuse, R9, PT ;  /* 0x000000090200720c */ /* 0x040fe20003f04070 */
[----:B------:R-:W-:Y:S01]  /*36e0*/  @!P6 IMAD.IADD R7, R7, 0x1, -R2 ;  /* 0x000000010707e824 */ /* 0x000fe200078e0a02 */
[----:B------:R-:W-:Y:S01]  /*36f0*/  ISETP.GT.U32.AND P6, PT, R2, R3, PT ;  /* 0x000000030200720c */ /* 0x000fe20003fc4070 */
[----:B------:R-:W-:Y:S01]  /*3700*/  IMAD.HI.U32 R18, R16, R8, RZ ;  /* 0x0000000810127227 */ /* 0x000fe200078e00ff */
[----:B------:R0:W-:Y:S01]  /*3710*/  STL [R1+0x204], R0 ;  /* 0x0002040001007387 */ /* 0x0001e20000100800 */
[----:B------:R-:W-:Y:S02]  /*3720*/  LOP3.LUT R10, R14, 0x186, RZ, 0xfc, !PT ;  /* 0x000001860e0a7812 */ /* 0x000fe400078efcff */
[----:B------:R-:W-:Y:S01]  /*3730*/  IMAD.MOV R18, RZ, RZ, -R18 ;  /* 0x000000ffff127224 */ /* 0x000fe200078e0a12 */
[----:B------:R-:W-:Y:S01]  /*3740*/  IABS R6, R5 ;  /* 0x0000000500067213 */ /* 0x000fe20000000000 */
[----:B------:R-:W-:Y:S01]  /*3750*/  @!P3 IMAD.IADD R4, R4, 0x1, -R2 ;  /* 0x000000010404b824 */ /* 0x000fe200078e0a02 */
[----:B------:R-:W-:Y:S01]  /*3760*/  IABS R15, R10 ;  /* 0x0000000a000f7213 */ /* 0x000fe20000000000 */
[----:B------:R-:W-:Y:S01]  /*3770*/  IMAD R8, R2, R18, R8 ;  /* 0x0000001202087224 */ /* 0x000fe200078e0208 */
[----:B------:R-:W-:Y:S01]  /*3780*/  ISETP.GE.AND P3, PT, R20, RZ, PT ;  /* 0x000000ff1400720c */ /* 0x000fe20003f66270 */
[----:B------:R-:W-:Y:S01]  /*3790*/  @!P0 IMAD.IADD R9, R9, 0x1, -R2 ;  /* 0x0000000109098824 */ /* 0x000fe200078e0a02 */
[----:B------:R-:W-:Y:S01]  /*37a0*/  ISETP.GE.AND P0, PT, R11, RZ, PT ;  /* 0x000000ff0b00720c */ /* 0x000fe20003f06270 */
[----:B0-----:R-:W-:Y:S01]  /*37b0*/  IMAD.MOV.U32 R0, RZ, RZ, R19 ;  /* 0x000000ffff007224 */ /* 0x001fe200078e0013 */
[----:B------:R-:W-:Y:S01]  /*37c0*/  LOP3.LUT R19, R14, 0x17a, RZ, 0xfc, !PT ;  /* 0x0000017a0e137812 */ /* 0x000fe200078efcff */
[----:B------:R-:W-:Y:S01]  /*37d0*/  @!P1 IMAD.MOV R7, RZ, RZ, -R7 ;  /* 0x000000ffff079224 */ /* 0x000fe200078e0a07 */
[C---:B------:R-:W-:Y:S01]  /*37e0*/  ISETP.GT.U32.AND P1, PT, R2.reuse, R8, PT ;  /* 0x000000080200720c */ /* 0x040fe20003f24070 */
[----:B------:R-:W-:Y:S01]  /*37f0*/  @!P5 IMAD.MOV R0, RZ, RZ, -R0 ;  /* 0x000000ffff00d224 */ /* 0x000fe200078e0a00 */
[----:B------:R-:W-:Y:S01]  /*3800*/  ISETP.GT.U32.AND P5, PT, R2, R9, PT ;  /* 0x000000090200720c */ /* 0x000fe20003fa4070 */
[----:B------:R-:W-:-:S02]  /*3810*/  @!P6 IMAD.IADD R3, R3, 0x1, -R2 ;  /* 0x000000010303e824 */ /* 0x000fc400078e0a02 */
[----:B------:R-:W-:Y:S01]  /*3820*/  IMAD.HI.U32 R17, R16, R6, RZ ;  /* 0x0000000610117227 */ /* 0x000fe200078e00ff */
[----:B------:R0:W-:Y:S02]  /*3830*/  STL [R1+0x208], R0 ;  /* 0x0002080001007387 */ /* 0x0001e40000100800 */
[----:B------:R-:W-:Y:S01]  /*3840*/  ISETP.GT.U32.AND P6, PT, R2, R3, PT ;  /* 0x000000030200720c */ /* 0x000fe20003fc4070 */
[----:B------:R-:W-:Y:S01]  /*3850*/  IMAD.MOV R11, RZ, RZ, -R17 ;  /* 0x000000ffff0b7224 */ /* 0x000fe200078e0a11 */
[----:B------:R1:W-:Y:S01]  /*3860*/  STL [R1+0x20c], R7 ;  /* 0x00020c0701007387 */ /* 0x0003e20000100800 */
[----:B------:R-:W-:Y:S02]  /*3870*/  LOP3.LUT R17, R14, 0x178, RZ, 0xfc, !PT ;  /* 0x000001780e117812 */ /* 0x000fe400078efcff */
[----:B------:R-:W-:Y:S01]  /*3880*/  IMAD R6, R2, R11, R6 ;  /* 0x0000000b02067224 */ /* 0x000fe200078e0206 */
[----:B------:R-:W-:Y:S01]  /*3890*/  LOP3.LUT R11, R14, 0x184, RZ, 0xfc, !PT ;  /* 0x000001840e0b7812 */ /* 0x000fe200078efcff */
[----:B------:R-:W-:Y:S01]  /*38a0*/  @!P5 IMAD.IADD R9, R9, 0x1, -R2 ;  /* 0x000000010909d824 */ /* 0x000fe200078e0a02 */
[----:B------:R-:W-:Y:S01]  /*38b0*/  IABS R18, R17 ;  /* 0x0000001100127213 */ /* 0x000fe20000000000 */
[----:B0-----:R-:W-:Y:S01]  /*38c0*/  IMAD.MOV.U32 R0, RZ, RZ, R4 ;  /* 0x000000ffff007224 */ /* 0x001fe200078e0004 */
[----:B------:R-:W-:Y:S01]  /*38d0*/  ISETP.GT.U32.AND P5, PT, R2, R6, PT ;  /* 0x000000060200720c */ /* 0x000fe20003fa4070 */
[----:B------:R-:W-:Y:S01]  /*38e0*/  IMAD.HI.U32 R4, R16, R15, RZ ;  /* 0x0000000f10047227 */ /* 0x000fe200078e00ff */
[----:B------:R-:W-:-:S02]  /*38f0*/  IABS R22, R11 ;  /* 0x0000000b00167213 */ /* 0x000fc40000000000 */
[----:B-1----:R-:W-:Y:S01]  /*3900*/  LOP3.LUT R7, R14, 0x180, RZ, 0xfc, !PT ;  /* 0x000001800e077812 */ /* 0x002fe200078efcff */
[----:B------:R-:W-:Y:S01]  /*3910*/  @!P4 IMAD.MOV R0, RZ, RZ, -R0 ;  /* 0x000000ffff00c224 */ /* 0x000fe200078e0a00 */
[----:B------:R-:W-:Y:S01]  /*3920*/  ISETP.GE.AND P4, PT, R5, RZ, PT ;  /* 0x000000ff0500720c */ /* 0x000fe20003f86270 */
[----:B------:R-:W-:Y:S01]  /*3930*/  IMAD.MOV R5, RZ, RZ, -R4 ;  /* 0x000000ffff057224 */ /* 0x000fe200078e0a04 */
[----:B------:R-:W-:Y:S01]  /*3940*/  IABS R4, R7 ;  /* 0x0000000700047213 */ /* 0x000fe20000000000 */
[----:B------:R-:W-:Y:S01]  /*3950*/  IMAD.MOV.U32 R13, RZ, RZ, R9 ;  /* 0x000000ffff0d7224 */ /* 0x000fe200078e0009 */
[----:B------:R0:W-:Y:S01]  /*3960*/  STL [R1+0x210], R0 ;  /* 0x0002100001007387 */ /* 0x0001e20000100800 */
[----:B------:R-:W-:Y:S02]  /*3970*/  IMAD R5, R2, R5, R15 ;  /* 0x0000000502057224 */ /* 0x000fe400078e020f */
[--C-:B------:R-:W-:Y:S02]  /*3980*/  @!P1 IMAD.IADD R8, R8, 0x1, -R2.reuse ;  /* 0x0000000108089824 */ /* 0x100fe400078e0a02 */
[----:B------:R-:W-:Y:S01]  /*3990*/  @!P2 IMAD.MOV R13, RZ, RZ, -R13 ;  /* 0x000000ffff0da224 */ /* 0x000fe200078e0a0d */
[C---:B------:R-:W-:Y:S01]  /*39a0*/  ISETP.GT.U32.AND P2, PT, R2.reuse, R5, PT ;  /* 0x000000050200720c */ /* 0x040fe20003f44070 */
[--C-:B------:R-:W-:Y:S01]  /*39b0*/  @!P6 IMAD.IADD R3, R3, 0x1, -R2.reuse ;  /* 0x000000010303e824 */ /* 0x100fe200078e0a02 */
[----:B------:R-:W-:Y:S01]  /*39c0*/  ISETP.GT.U32.AND P1, PT, R2, R8, PT ;  /* 0x000000080200720c */ /* 0x000fe20003f24070 */
[----:B------:R-:W-:Y:S01]  /*39d0*/  @!P5 IMAD.IADD R6, R6, 0x1, -R2 ;  /* 0x000000010606d824 */ /* 0x000fe200078e0a02 */
[----:B------:R-:W-:Y:S01]  /*39e0*/  ISETP.GE.AND P6, PT, R10, RZ, PT ;  /* 0x000000ff0a00720c */ /* 0x000fe20003fc6270 */
[----:B0-----:R-:W-:Y:S01]  /*39f0*/  IMAD.MOV.U32 R0, RZ, RZ, R3 ;  /* 0x000000ffff007224 */ /* 0x001fe200078e0003 */
[----:B------:R-:W-:Y:S01]  /*3a00*/  LOP3.LUT R10, R14, 0x182, RZ, 0xfc, !PT ;  /* 0x000001820e0a7812 */ /* 0x000fe200078efcff */
[----:B------:R0:W-:Y:S01]  /*3a10*/  STL [R1+0x214], R13 ;  /* 0x0002140d01007387 */ /* 0x0001e20000100800 */
[----:B------:R-:W-:Y:S01]  /*3a20*/  ISETP.GT.U32.AND P5, PT, R2, R6, PT ;  /* 0x000000060200720c */ /* 0x000fe20003fa4070 */
[----:B------:R-:W-:Y:S01]  /*3a30*/  @!P3 IMAD.MOV R0, RZ, RZ, -R0 ;  /* 0x000000ffff00b224 */ /* 0x000fe200078e0a00 */
[----:B------:R-:W-:Y:S01]  /*3a40*/  ISETP.GE.AND P3, PT, R11, RZ, PT ;  /* 0x000000ff0b00720c */ /* 0x000fe20003f66270 */
[----:B------:R-:W-:Y:S01]  /*3a50*/  IMAD.HI.U32 R11, R16, R22, RZ ;  /* 0x00000016100b7227 */ /* 0x000fe200078e00ff */
[----:B------:R-:W-:-:S02]  /*3a60*/  IABS R23, R10 ;  /* 0x0000000a00177213 */ /* 0x000fc40000000000 */
[----:B------:R1:W-:Y:S01]  /*3a70*/  STL [R1+0x218], R0 ;  /* 0x0002180001007387 */ /* 0x0003e20000100800 */
[--C-:B------:R-:W-:Y:S02]  /*3a80*/  @!P2 IMAD.IADD R5, R5, 0x1, -R2.reuse ;  /* 0x000000010505a824 */ /* 0x100fe400078e0a02 */
[----:B------:R-:W-:Y:S01]  /*3a90*/  @!P1 IMAD.IADD R8, R8, 0x1, -R2 ;  /* 0x0000000108089824 */ /* 0x000fe200078e0a02 */
[----:B------:R-:W-:Y:S01]  /*3aa0*/  ISETP.GE.AND P1, PT, R10, RZ, PT ;  /* 0x000000ff0a00720c */ /* 0x000fe20003f26270 */
[----:B------:R-:W-:Y:S01]  /*3ab0*/  IMAD.MOV R10, RZ, RZ, -R11 ;  /* 0x000000ffff0a7224 */ /* 0x000fe200078e0a0b */
[----:B------:R-:W-:Y:S01]  /*3ac0*/  ISETP.GT.U32.AND P2, PT, R2, R5, PT ;  /* 0x000000050200720c */ /* 0x000fe20003f44070 */
[----:B------:R-:W-:-:S04]  /*3ad0*/  IMAD.HI.U32 R9, R16, R23, RZ ;  /* 0x0000001710097227 */ /* 0x000fc800078e00ff */
[----:B------:R-:W-:Y:S01]  /*3ae0*/  IMAD R22, R2, R10, R22 ;  /* 0x0000000a02167224 */ /* 0x000fe200078e0216 */
[----:B------:R-:W-:Y:S01]  /*3af0*/  LOP3.LUT R10, R14, 0x17e, RZ, 0xfc, !PT ;  /* 0x0000017e0e0a7812 */ /* 0x000fe200078efcff */
[----:B0-----:R-:W-:Y:S02]  /*3b00*/  IMAD.MOV.U32 R13, RZ, RZ, R8 ;  /* 0x000000ffff0d7224 */ /* 0x001fe400078e0008 */
[----:B------:R-:W-:Y:S02]  /*3b10*/  IMAD.MOV R9, RZ, RZ, -R9 ;  /* 0x000000ffff097224 */ /* 0x000fe400078e0a09 */
[----:B------:R-:W-:Y:S01]  /*3b20*/  @!P0 IMAD.MOV R13, RZ, RZ, -R13 ;  /* 0x000000ffff0d8224 */ /* 0x000fe200078e0a0d */
[C---:B------:R-:W-:Y:S01]  /*3b30*/  ISETP.GT.U32.AND P0, PT, R2.reuse, R22, PT ;  /* 0x000000160200720c */ /* 0x040fe20003f04070 */
[----:B------:R-:W-:Y:S02]  /*3b40*/  IMAD R23, R2, R9, R23 ;  /* 0x0000000902177224 */ /* 0x000fe400078e0217 */
[--C-:B------:R-:W-:Y:S01]  /*3b50*/  @!P5 IMAD.IADD R6, R6, 0x1, -R2.reuse ;  /* 0x000000010606d824 */ /* 0x100fe200078e0a02 */
[----:B------:R-:W-:Y:S01]  /*3b60*/  ISETP.GE.AND P5, PT, R7, RZ, PT ;  /* 0x000000ff0700720c */ /* 0x000fe20003fa6270 */
[----:B------:R-:W-:Y:S01]  /*3b70*/  @!P2 IMAD.IADD R5, R5, 0x1, -R2 ;  /* 0x000000010505a824 */ /* 0x000fe200078e0a02 */
[----:B------:R-:W-:Y:S01]  /*3b80*/  ISETP.GT.U32.AND P2, PT, R2, R23, PT ;  /* 0x000000170200720c */ /* 0x000fe20003f44070 */
[----:B-1----:R-:W-:Y:S01]  /*3b90*/  IMAD.MOV.U32 R0, RZ, RZ, R6 ;  /* 0x000000ffff007224 */ /* 0x002fe200078e0006 */
[----:B------:R-:W-:Y:S01]  /*3ba0*/  LOP3.LUT R7, R14, 0x17c, RZ, 0xfc, !PT ;  /* 0x0000017c0e077812 */ /* 0x000fe200078efcff */
[----:B------:R-:W-:Y:S01]  /*3bb0*/  IMAD.HI.U32 R3, R16, R4, RZ ;  /* 0x0000000410037227 */ /* 0x000fe200078e00ff */
[----:B------:R-:W-:Y:S01]  /*3bc0*/  STL [R1+0x220], R13 ;  /* 0x0002200d01007387 */ /* 0x000fe20000100800 */
[----:B------:R-:W-:-:S02]  /*3bd0*/  IABS R6, R19 ;  /* 0x0000001300067213 */ /* 0x000fc40000000000 */
[----:B------:R-:W-:Y:S01]  /*3be0*/  @!P4 IMAD.MOV R0, RZ, RZ, -R0 ;  /* 0x000000ffff00c224 */ /* 0x000fe200078e0a00 */
[----:B------:R-:W-:Y:S01]  /*3bf0*/  ISETP.GE.AND P4, PT, R10, RZ, PT ;  /* 0x000000ff0a00720c */ /* 0x000fe20003f86270 */
[--C-:B------:R-:W-:Y:S01]  /*3c00*/  @!P0 IMAD.IADD R22, R22, 0x1, -R2.reuse ;  /* 0x0000000116168824 */ /* 0x100fe200078e0a02 */
[----:B------:R-:W-:Y:S01]  /*3c10*/  IABS R10, R10 ;  /* 0x0000000a000a7213 */ /* 0x000fe20000000000 */
[----:B------:R-:W-:Y:S01]  /*3c20*/  IMAD.MOV R3, RZ, RZ, -R3 ;  /* 0x000000ffff037224 */ /* 0x000fe200078e0a03 */
[----:B------:R0:W-:Y:S01]  /*3c30*/  STL [R1+0x224], R0 ;  /* 0x0002240001007387 */ /* 0x0001e20000100800 */
[----:B------:R-:W-:Y:S01]  /*3c40*/  @!P2 IMAD.IADD R23, R23, 0x1, -R2 ;  /* 0x000000011717a824 */ /* 0x000fe200078e0a02 */
[C---:B------:R-:W-:Y:S01]  /*3c50*/  ISETP.GT.U32.AND P0, PT, R2.reuse, R22, PT ;  /* 0x000000160200720c */ /* 0x040fe20003f04070 */
[----:B------:R-:W-:Y:S01]  /*3c60*/  IMAD R3, R2, R3, R4 ;  /* 0x0000000302037224 */ /* 0x000fe200078e0204 */
[----:B------:R-:W-:Y:S01]  /*3c70*/  IABS R9, R7 ;  /* 0x0000000700097213 */ /* 0x000fe20000000000 */
[----:B------:R-:W-:Y:S01]  /*3c80*/  IMAD.HI.U32 R11, R16, R10, RZ ;  /* 0x0000000a100b7227 */ /* 0x000fe200078e00ff */
[----:B------:R-:W-:-:S03]  /*3c90*/  ISETP.GT.U32.AND P2, PT, R2, R23, PT ;  /* 0x000000170200720c */ /* 0x000fc60003f44070 */
[----:B------:R-:W-:-:S04]  /*3ca0*/  IMAD.HI.U32 R8, R16, R9, RZ ;  /* 0x0000000910087227 */ /* 0x000fc800078e00ff */
[----:B0-----:R-:W-:Y:S02]  /*3cb0*/  IMAD.MOV.U32 R0, RZ, RZ, R5 ;  /* 0x000000ffff007224 */ /* 0x001fe400078e0005 */
[----:B------:R-:W-:Y:S02]  /*3cc0*/  IMAD.MOV R11, RZ, RZ, -R11 ;  /* 0x000000ffff0b7224 */ /* 0x000fe400078e0a0b */
[----:B------:R-:W-:Y:S01]  /*3cd0*/  @!P6 IMAD.MOV R0, RZ, RZ, -R0 ;  /* 0x000000ffff00e224 */ /* 0x000fe200078e0a00 */
[----:B------:R-:W-:Y:S01]  /*3ce0*/  ISETP.GT.U32.AND P6, PT, R2, R3, PT ;  /* 0x000000030200720c */ /* 0x000fe20003fc4070 */
[----:B------:R-:W-:Y:S02]  /*3cf0*/  IMAD.MOV R8, RZ, RZ, -R8 ;  /* 0x000000ffff087224 */ /* 0x000fe400078e0a08 */
[----:B------:R-:W-:Y:S01]  /*3d00*/  @!P0 IMAD.IADD R22, R22, 0x1, -R2 ;  /* 0x0000000116168824 */ /* 0x000fe200078e0a02 */
[----:B------:R-:W-:Y:S01]  /*3d10*/  ISETP.GE.AND P0, PT, R7, RZ, PT ;  /* 0x000000ff0700720c */ /* 0x000fe20003f06270 */
[----:B------:R-:W-:Y:S01]  /*3d20*/  IMAD R7, R2, R11, R10 ;  /* 0x0000000b02077224 */ /* 0x000fe200078e020a */
[----:B------:R-:W-:Y:S01]  /*3d30*/  LOP3.LUT R11, R14, 0x174, RZ, 0xfc, !PT ;  /* 0x000001740e0b7812 */ /* 0x000fe200078efcff */
[C---:B------:R-:W-:Y:S01]  /*3d40*/  IMAD R9, R2.reuse, R8, R9 ;  /* 0x0000000802097224 */ /* 0x040fe200078e0209 */
[----:B------:R0:W-:Y:S01]  /*3d50*/  STL [R1+0x22c], R0 ;  /* 0x00022c0001007387 */ /* 0x0001e20000100800 */
[----:B------:R-:W-:Y:S01]  /*3d60*/  @!P2 IMAD.IADD R23, R23, 0x1, -R2 ;  /* 0x000000011717a824 */ /* 0x000fe200078e0a02 */
[----:B------:R-:W-:Y:S01]  /*3d70*/  ISETP.GT.U32.AND P2, PT, R2, R7, PT ;  /* 0x000000070200720c */ /* 0x000fe20003f44070 */
[----:B------:R-:W-:Y:S01]  /*3d80*/  IMAD.HI.U32 R15, R16, R6, RZ ;  /* 0x00000006100f7227 */ /* 0x000fe200078e00ff */
[----:B------:R-:W-:-:S02]  /*3d90*/  IABS R20, R11 ;  /* 0x0000000b00147213 */ /* 0x000fc40000000000 */
[----:B------:R-:W-:Y:S01]  /*3da0*/  LOP3.LUT R10, R14, 0x170, RZ, 0xfc, !PT ;  /* 0x000001700e0a7812 */ /* 0x000fe200078efcff */
[----:B------:R-:W-:Y:S01]  /*3db0*/  @!P6 IMAD.IADD R3, R3, 0x1, -R2 ;  /* 0x000000010303e824 */ /* 0x000fe200078e0a02 */
[C---:B------:R-:W-:Y:S01]  /*3dc0*/  ISETP.GT.U32.AND P6, PT, R2.reuse, R9, PT ;  /* 0x000000090200720c */ /* 0x040fe20003fc4070 */
[----:B------:R-:W-:Y:S01]  /*3dd0*/  IMAD.MOV R5, RZ, RZ, -R15 ;  /* 0x000000ffff057224 */ /* 0x000fe200078e0a0f */
[----:B------:R-:W-:Y:S01]  /*3de0*/  IABS R15, R10 ;  /* 0x0000000a000f7213 */ /* 0x000fe20000000000 */
[----:B0-----:R-:W-:Y:S02]  /*3df0*/  IMAD.MOV.U32 R0, RZ, RZ, R22 ;  /* 0x000000ffff007224 */ /* 0x001fe400078e0016 */
[----:B------:R-:W-:Y:S01]  /*3e00*/  IMAD R6, R2, R5, R6 ;  /* 0x0000000502067224 */ /* 0x000fe200078e0206 */
[----:B------:R-:W-:Y:S01]  /*3e10*/  LOP3.LUT R5, R14, 0x176, RZ, 0xfc, !PT ;  /* 0x000001760e057812 */ /* 0x000fe200078efcff */
[----:B------:R-:W-:Y:S01]  /*3e20*/  @!P2 IMAD.IADD R7, R7, 0x1, -R2 ;  /* 0x000000010707a824 */ /* 0x000fe200078e0a02 */
[----:B------:R-:W-:Y:S01]  /*3e30*/  ISETP.GT.U32.AND P2, PT, R2, R3, PT ;  /* 0x000000030200720c */ /* 0x000fe20003f44070 */
[----:B------:R-:W-:Y:S01]  /*3e40*/  IMAD.HI.U32 R4, R16, R18, RZ ;  /* 0x0000001210047227 */ /* 0x000fe200078e00ff */
[----:B------:R-:W-:-:S03]  /*3e50*/  IABS R8, R5 ;  /* 0x0000000500087213 */ /* 0x000fc60000000000 */
[----:B------:R-:W-:Y:S02]  /*3e60*/  @!P6 IMAD.IADD R9, R9, 0x1, -R2 ;  /* 0x000000010909e824 */ /* 0x000fe400078e0a02 */
[----:B------:R-:W-:Y:S01]  /*3e70*/  @!P3 IMAD.MOV R0, RZ, RZ, -R0 ;  /* 0x000000ffff00b224 */ /* 0x000fe200078e0a00 */
[C---:B------:R-:W-:Y:S01]  /*3e80*/  ISETP.GT.U32.AND P3, PT, R2.reuse, R7, PT ;  /* 0x000000070200720c */ /* 0x040fe20003f64070 */
[----:B------:R-:W-:Y:S01]  /*3e90*/  IMAD.MOV R4, RZ, RZ, -R4 ;  /* 0x000000ffff047224 */ /* 0x000fe200078e0a04 */
[----:B------:R-:W-:Y:S01]  /*3ea0*/  ISETP.GT.U32.AND P6, PT, R2, R9, PT ;  /* 0x000000090200720c */ /* 0x000fe20003fc4070 */
[C---:B------:R-:W-:Y:S01]  /*3eb0*/  IMAD.HI.U32 R24, R16.reuse, R8, RZ ;  /* 0x0000000810187227 */ /* 0x040fe200078e00ff */
[----:B------:R0:W-:Y:S03]  /*3ec0*/  STL [R1+0x230], R0 ;  /* 0x0002300001007387 */ /* 0x0001e60000100800 */
[----:B------:R-:W-:-:S04]  /*3ed0*/  IMAD.HI.U32 R22, R16, R20, RZ ;  /* 0x0000001410167227 */ /* 0x000fc800078e00ff */
[----:B------:R-:W-:Y:S01]  /*3ee0*/  IMAD R18, R2, R4, R18 ;  /* 0x0000000402127224 */ /* 0x000fe200078e0212 */
[----:B------:R-:W-:Y:S01]  /*3ef0*/  LOP3.LUT R4, R14, 0x172, RZ, 0xfc, !PT ;  /* 0x000001720e047812 */ /* 0x000fe200078efcff */
[----:B------:R-:W-:Y:S02]  /*3f00*/  IMAD.MOV R24, RZ, RZ, -R24 ;  /* 0x000000ffff187224 */ /* 0x000fe400078e0a18 */
[----:B0-----:R-:W-:Y:S01]  /*3f10*/  IMAD.MOV.U32 R0, RZ, RZ, R23 ;  /* 0x000000ffff007224 */ /* 0x001fe200078e0017 */
[----:B------:R-:W-:Y:S01]  /*3f20*/  IABS R21, R4 ;  /* 0x0000000400157213 */ /* 0x000fe20000000000 */
[----:B------:R-:W-:Y:S02]  /*3f30*/  IMAD.MOV R22, RZ, RZ, -R22 ;  /* 0x000000ffff167224 */ /* 0x000fe400078e0a16 */
[----:B------:R-:W-:Y:S01]  /*3f40*/  @!P1 IMAD.MOV R0, RZ, RZ, -R0 ;  /* 0x000000ffff009224 */ /* 0x000fe200078e0a00 */
[C---:B------:R-:W-:Y:S01]  /*3f50*/  ISETP.GT.U32.AND P1, PT, R2.reuse, R6, PT ;  /* 0x000000060200720c */ /* 0x040fe20003f24070 */
[----:B------:R-:W-:Y:S01]  /*3f60*/  @!P2 IMAD.IADD R3, R3, 0x1, -R2 ;  /* 0x000000010303a824 */ /* 0x000fe200078e0a02 */
[C---:B------:R-:W-:Y:S01]  /*3f70*/  ISETP.GT.U32.AND P2, PT, R2.reuse, R18, PT ;  /* 0x000000120200720c */ /* 0x040fe20003f44070 */
[C---:B------:R-:W-:Y:S01]  /*3f80*/  IMAD R8, R2.reuse, R24, R8 ;  /* 0x0000001802087224 */ /* 0x040fe200078e0208 */
[----:B------:R0:W-:Y:S01]  /*3f90*/  STL [R1+0x278], R0 ;  /* 0x0002780001007387 */ /* 0x0001e20000100800 */
[----:B------:R-:W-:-:S02]  /*3fa0*/  IMAD R20, R2, R22, R20 ;  /* 0x0000001602147224 */ /* 0x000fc400078e0214 */
[--C-:B------:R-:W-:Y:S01]  /*3fb0*/  @!P3 IMAD.IADD R7, R7, 0x1, -R2.reuse ;  /* 0x000000010707b824 */ /* 0x100fe200078e0a02 */
[C---:B------:R-:W-:Y:S01]  /*3fc0*/  ISETP.GT.U32.AND P3, PT, R2.reuse, R8, PT ;  /* 0x000000080200720c */ /* 0x040fe20003f64070 */
[--C-:B------:R-:W-:Y:S01]  /*3fd0*/  @!P6 IMAD.IADD R9, R9, 0x1, -R2.reuse ;  /* 0x000000010909e824 */ /* 0x100fe200078e0a02 */
[----:B------:R-:W-:Y:S01]  /*3fe0*/  ISETP.GT.U32.AND P6, PT, R2, R20, PT ;  /* 0x000000140200720c */ /* 0x000fe20003fc4070 */
[----:B------:R-:W-:Y:S02]  /*3ff0*/  IMAD.MOV.U32 R13, RZ, RZ, R3 ;  /* 0x000000ffff0d7224 */ /* 0x000fe400078e0003 */
[--C-:B------:R-:W-:Y:S01]  /*4000*/  @!P1 IMAD.IADD R6, R6, 0x1, -R2.reuse ;  /* 0x0000000106069824 */ /* 0x100fe200078e0a02 */
[----:B------:R-:W-:Y:S01]  /*4010*/  ISETP.GE.AND P1, PT, R19, RZ, PT ;  /* 0x000000ff1300720c */ /* 0x000fe20003f26270 */
[----:B0-----:R-:W-:Y:S01]  /*4020*/  IMAD.MOV.U32 R0, RZ, RZ, R7 ;  /* 0x000000ffff007224 */ /* 0x001fe200078e0007 */
[----:B------:R-:W-:Y:S01]  /*4030*/  LOP3.LUT R19, R14, 0x16e, RZ, 0xfc, !PT ;  /* 0x0000016e0e137812 */ /* 0x000fe200078efcff */
[----:B------:R-:W-:Y:S01]  /*4040*/  @!P2 IMAD.IADD R18, R18, 0x1, -R2 ;  /* 0x000000011212a824 */ /* 0x000fe200078e0a02 */
[----:B------:R-:W-:Y:S01]  /*4050*/  ISETP.GE.AND P2, PT, R17, RZ, PT ;  /* 0x000000ff1100720c */ /* 0x000fe20003f46270 */
[----:B------:R-:W-:Y:S01]  /*4060*/  IMAD.HI.U32 R23, R16, R21, RZ ;  /* 0x0000001510177227 */ /* 0x000fe200078e00ff */
[----:B------:R-:W-:-:S02]  /*4070*/  IABS R7, R19 ;  /* 0x0000001300077213 */ /* 0x000fc40000000000 */
[----:B------:R-:W-:Y:S01]  /*4080*/  LOP3.LUT R17, R14, 0x16c, RZ, 0xfc, !PT ;  /* 0x0000016c0e117812 */ /* 0x000fe200078efcff */
[----:B------:R-:W-:Y:S02]  /*4090*/  @!P5 IMAD.MOV R13, RZ, RZ, -R13 ;  /* 0x000000ffff0dd224 */ /* 0x000fe400078e0a0d */
[----:B------:R-:W-:Y:S01]  /*40a0*/  @!P4 IMAD.MOV R0, RZ, RZ, -R0 ;  /* 0x000000ffff00c224 */ /* 0x000fe200078e0a00 */
[----:B------:R-:W-:Y:S01]  /*40b0*/  IABS R3, R17 ;  /* 0x0000001100037213 */ /* 0x000fe20000000000 */
[--C-:B------:R-:W-:Y:S01]  /*40c0*/  @!P3 IMAD.IADD R8, R8, 0x1, -R2.reuse ;  /* 0x000000010808b824 */ /* 0x100fe200078e0a02 */
[----:B------:R-:W-:Y:S01]  /*40d0*/  ISETP.GT.U32.AND P3, PT, R2, R6, PT ;  /* 0x000000060200720c */ /* 0x000fe20003f64070 */
[----:B------:R-:W-:Y:S01]  /*40e0*/  @!P6 IMAD.IADD R20, R20, 0x1, -R2 ;  /* 0x000000011414e824 */ /* 0x000fe200078e0a02 */
[----:B------:R-:W-:Y:S01]  /*40f0*/  ISETP.GT.U32.AND P6, PT, R2, R18, PT ;  /* 0x000000120200720c */ /* 0x000fe20003fc4070 */
[----:B------:R-:W-:Y:S01]  /*4100*/  IMAD.MOV R23, RZ, RZ, -R23 ;  /* 0x000000ffff177224 */ /* 0x000fe200078e0a17 */
[----:B------:R-:W-:Y:S01]  /*4110*/  STL [R1+0x27c], R13 ;  /* 0x00027c0d01007387 */ /* 0x000fe20000100800 */
[----:B------:R-:W-:Y:S01]  /*4120*/  IMAD.HI.U32 R24, R16, R15, RZ ;  /* 0x0000000f10187227 */ /* 0x000fe200078e00ff */
[----:B------:R-:W-:-:S02]  /*4130*/  ISETP.GT.U32.AND P5, PT, R2, R8, PT ;  /* 0x000000080200720c */ /* 0x000fc40003fa4070 */
[----:B------:R0:W-:Y:S01]  /*4140*/  STL [R1+0x288], R0 ;  /* 0x0002880001007387 */ /* 0x0001e20000100800 */
[C---:B------:R-:W-:Y:S01]  /*4150*/  IMAD R21, R2.reuse, R23, R21 ;  /* 0x0000001702157224 */ /* 0x040fe200078e0215 */
[----:B------:R-:W-:Y:S01]  /*4160*/  ISETP.GT.U32.AND P4, PT, R2, R20, PT ;  /* 0x000000140200720c */ /* 0x000fe20003f84070 */
[----:B------:R-:W-:Y:S02]  /*4170*/  IMAD.MOV R24, RZ, RZ, -R24 ;  /* 0x000000ffff187224 */ /* 0x000fe400078e0a18 */
[--C-:B------:R-:W-:Y:S01]  /*4180*/  @!P3 IMAD.IADD R6, R6, 0x1, -R2.reuse ;  /* 0x000000010606b824 */ /* 0x100fe200078e0a02 */
[----:B------:R-:W-:Y:S01]  /*4190*/  ISETP.GE.AND P3, PT, R5, RZ, PT ;  /* 0x000000ff0500720c */ /* 0x000fe20003f66270 */
[----:B------:R-:W-:Y:S02]  /*41a0*/  IMAD R15, R2, R24, R15 ;  /* 0x00000018020f7224 */ /* 0x000fe400078e020f */
[----:B------:R-:W-:Y:S02]  /*41b0*/  @!P6 IMAD.IADD R18, R18, 0x1, -R2 ;  /* 0x000000011212e824 */ /* 0x000fe400078e0a02 */
[----:B0-----:R-:W-:Y:S01]  /*41c0*/  IMAD.MOV.U32 R0, RZ, RZ, R9 ;  /* 0x000000ffff007224 */ /* 0x001fe200078e0009 */
[----:B------:R-:W-:Y:S01]  /*41d0*/  ISETP.GT.U32.AND P6, PT, R2, R15, PT ;  /* 0x0000000f0200720c */ /* 0x000fe20003fc4070 */
[----:B------:R-:W-:-:S02]  /*41e0*/  IMAD.MOV.U32 R5, RZ, RZ, R7 ;  /* 0x000000ffff057224 */ /* 0x000fc400078e0007 */
[----:B------:R-:W-:Y:S01]  /*41f0*/  @!P0 IMAD.MOV R0, RZ, RZ, -R0 ;  /* 0x000000ffff008224 */ /* 0x000fe200078e0a00 */
[----:B------:R-:W-:Y:S01]  /*4200*/  ISETP.GT.U32.AND P0, PT, R2, R21, PT ;  /* 0x000000150200720c */ /* 0x000fe20003f04070 */
[----:B------:R-:W-:-:S03]  /*4210*/  IMAD.HI.U32 R7, R16, R5, RZ ;  /* 0x0000000510077227 */ /* 0x000fc600078e00ff */
[----:B------:R0:W-:Y:S01]  /*4220*/  STL [R1+0x28c], R0 ;  /* 0x00028c0001007387 */ /* 0x0001e20000100800 */
[----:B------:R-:W-:Y:S02]  /*4230*/  IMAD.MOV.U32 R9, RZ, RZ, R6 ;  /* 0x000000ffff097224 */ /* 0x000fe400078e0006 */
[--C-:B------:R-:W-:Y:S01]  /*4240*/  @!P5 IMAD.IADD R8, R8, 0x1, -R2.reuse ;  /* 0x000000010808d824 */ /* 0x100fe200078e0a02 */
[----:B------:R-:W-:Y:S01]  /*4250*/  ISETP.GE.AND P5, PT, R11, RZ, PT ;  /* 0x000000ff0b00720c */ /* 0x000fe20003fa6270 */
[----:B------:R-:W-:Y:S01]  /*4260*/  @!P4 IMAD.IADD R20, R20, 0x1, -R2 ;  /* 0x000000011414c824 */ /* 0x000fe200078e0a02 */
[----:B------:R-:W-:Y:S01]  /*4270*/  ISETP.GE.AND P4, PT, R4, RZ, PT ;  /* 0x000000ff0400720c */ /* 0x000fe20003f86270 */
[----:B------:R-:W-:Y:S01]  /*4280*/  IMAD.HI.U32 R4, R16, R3, RZ ;  /* 0x0000000310047227 */ /* 0x000fe200078e00ff */
[----:B------:R-:W-:-:S03]  /*4290*/  LOP3.LUT R11, R14, 0x166, RZ, 0xfc, !PT ;  /* 0x000001660e0b7812 */ /* 0x000fc600078efcff */
[----:B0-----:R-:W-:Y:S01]  /*42a0*/  IMAD.MOV.U32 R0, RZ, RZ, R18 ;  /* 0x000000ffff007224 */ /* 0x001fe200078e0012 */
[----:B------:R-:W-:Y:S01]  /*42b0*/  LOP3.LUT R18, R14, 0x15c, RZ, 0xfc, !PT ;  /* 0x0000015c0e127812 */ /* 0x000fe200078efcff */
[----:B------:R-:W-:Y:S01]  /*42c0*/  @!P0 IMAD.IADD R21, R21, 0x1, -R2 ;  /* 0x0000000115158824 */ /* 0x000fe200078e0a02 */
[----:B------:R-:W-:Y:S01]  /*42d0*/  ISETP.GE.AND P0, PT, R10, RZ, PT ;  /* 0x000000ff0a00720c */ /* 0x000fe20003f06270 */
[----:B------:R-:W-:Y:S01]  /*42e0*/  IMAD.MOV R7, RZ, RZ, -R7 ;  /* 0x000000ffff077224 */ /* 0x000fe200078e0a07 */
[----:B------:R-:W-:Y:S01]  /*42f0*/  LOP3.LUT R10, R14, 0x162, RZ, 0xfc, !PT ;  /* 0x000001620e0a7812 */ /* 0x000fe200078efcff */
[----:B------:R-:W-:Y:S01]  /*4300*/  @!P1 IMAD.MOV R9, RZ, RZ, -R9 ;  /* 0x000000ffff099224 */ /* 0x000fe200078e0a09 */
[C---:B------:R-:W-:Y:S01]  /*4310*/  ISETP.GT.U32.AND P1, PT, R2.reuse, R21, PT ;  /* 0x000000150200720c */ /* 0x040fe20003f24070 */
[----:B------:R-:W-:Y:S02]  /*4320*/  @!P2 IMAD.MOV R0, RZ, RZ, -R0 ;  /* 0x000000ffff00a224 */ /* 0x000fe400078e0a00 */
[----:B------:R-:W-:Y:S01]  /*4330*/  IMAD.MOV R4, RZ, RZ, -R4 ;  /* 0x000000ffff047224 */ /* 0x000fe200078e0a04 */
[----:B------:R-:W-:Y:S01]  /*4340*/  STL [R1+0x284], R9 ;  /* 0x0002840901007387 */ /* 0x000fe20000100800 */
[----:B------:R-:W-:Y:S01]  /*4350*/  @!P6 IMAD.IADD R15, R15, 0x1, -R2 ;  /* 0x000000010f0fe824 */ /* 0x000fe200078e0a02 */
[----:B------:R-:W-:Y:S01]  /*4360*/  ISETP.GE.AND P6, PT, R19, RZ, PT ;  /* 0x000000ff1300720c */ /* 0x000fe20003fc6270 */
[C---:B------:R-:W-:Y:S01]  /*4370*/  IMAD R6, R2.reuse, R7, R5 ;  /* 0x0000000702067224 */ /* 0x040fe200078e0205 */
[----:B------:R0:W-:Y:S01]  /*4380*/  STL [R1+0x280], R0 ;  /* 0x0002800001007387 */ /* 0x0001e20000100800 */
[C---:B------:R-:W-:Y:S01]  /*4390*/  IMAD R4, R2.reuse, R4, R3 ;  /* 0x0000000402047224 */ /* 0x040fe200078e0203 */
[C---:B------:R-:W-:Y:S01]  /*43a0*/  ISETP.GT.U32.AND P2, PT, R2.reuse, R15, PT ;  /* 0x0000000f0200720c */ /* 0x040fe20003f44070 */
[----:B------:R-:W-:Y:S01]  /*43b0*/  @!P3 IMAD.MOV R8, RZ, RZ, -R8 ;  /* 0x000000ffff08b224 */ /* 0x000fe200078e0a08 */
[----:B------:R-:W-:Y:S01]  /*43c0*/  ISETP.GT.U32.AND P3, PT, R2, R6, PT ;  /* 0x000000060200720c */ /* 0x000fe20003f64070 */
[----:B------:R-:W-:Y:S01]  /*43d0*/  @!P1 IMAD.IADD R21, R21, 0x1, -R2 ;  /* 0x0000000115159824 */ /* 0x000fe200078e0a02 */
[----:B------:R-:W-:-:S02]  /*43e0*/  LOP3.LUT R3, R14, 0x16a, RZ, 0xfc, !PT ;  /* 0x0000016a0e037812 */ /* 0x000fc400078efcff */
[----:B------:R1:W-:Y:S01]  /*43f0*/  STL [R1+0x290], R8 ;  /* 0x0002900801007387 */ /* 0x0003e20000100800 */
[----:B------:R-:W-:Y:S01]  /*4400*/  LOP3.LUT R7, R14, 0x168, RZ, 0xfc, !PT ;  /* 0x000001680e077812 */ /* 0x000fe200078efcff */
[----:B0-----:R-:W-:Y:S01]  /*4410*/  IMAD.MOV.U32 R0, RZ, RZ, R20 ;  /* 0x000000ffff007224 */ /* 0x001fe200078e0014 */
[----:B------:R-:W-:Y:S02]  /*4420*/  ISETP.GE.AND P1, PT, R17, RZ, PT ;  /* 0x000000ff1100720c */ /* 0x000fe40003f26270 */
[----:B------:R-:W-:Y:S01]  /*4430*/  IABS R5, R7 ;  /* 0x0000000700057213 */ /* 0x000fe20000000000 */
[----:B------:R-:W-:Y:S01]  /*4440*/  @!P5 IMAD.MOV R0, RZ, RZ, -R0 ;  /* 0x000000ffff00d224 */ /* 0x000fe200078e0a00 */
[----:B------:R-:W-:Y:S01]  /*4450*/  ISETP.GT.U32.AND P5, PT, R2, R4, PT ;  /* 0x000000040200720c */ /* 0x000fe20003fa4070 */
[--C-:B------:R-:W-:Y:S01]  /*4460*/  @!P2 IMAD.IADD R15, R15, 0x1, -R2.reuse ;  /* 0x000000010f0fa824 */ /* 0x100fe200078e0a02 */
[----:B------:R-:W-:Y:S01]  /*4470*/  ISETP.GE.AND P2, PT, R3, RZ, PT ;  /* 0x000000ff0300720c */ /* 0x000fe20003f46270 */
[----:B------:R-:W-:Y:S01]  /*4480*/  @!P3 IMAD.IADD R6, R6, 0x1, -R2 ;  /* 0x000000010606b824 */ /* 0x000fe200078e0a02 */
[----:B-1----:R-:W-:Y:S01]  /*4490*/  IABS R8, R3 ;  /* 0x0000000300087213 */ /* 0x002fe20000000000 */
[----:B------:R0:W-:Y:S01]  /*44a0*/  STL [R1+0x294], R0 ;  /* 0x0002940001007387 */ /* 0x0001e20000100800 */
[----:B------:R-:W-:Y:S01]  /*44b0*/  ISETP.GE.AND P3, PT, R7, RZ, PT ;  /* 0x000000ff0700720c */ /* 0x000fe20003f66270 */
[----:B------:R-:W-:Y:S01]  /*44c0*/  IMAD.HI.U32 R7, R16, R5, RZ ;  /* 0x0000000510077227 */ /* 0x000fe200078e00ff */
[----:B------:R-:W-:-:S03]  /*44d0*/  IABS R17, R18 ;  /* 0x0000001200117213 */ /* 0x000fc60000000000 */
[----:B------:R-:W-:Y:S02]  /*44e0*/  IMAD.MOV.U32 R3, RZ, RZ, R8 ;  /* 0x000000ffff037224 */ /* 0x000fe400078e0008 */
[----:B------:R-:W-:Y:S01]  /*44f0*/  @!P5 IMAD.IADD R4, R4, 0x1, -R2 ;  /* 0x000000010404d824 */ /* 0x000fe200078e0a02 */
[----:B------:R-:W-:Y:S01]  /*4500*/  ISETP.GT.U32.AND P5, PT, R2, R6, PT ;  /* 0x000000060200720c */ /* 0x000fe20003fa4070 */
[----:B0-----:R-:W-:Y:S01]  /*4510*/  IMAD.MOV.U32 R0, RZ, RZ, R21 ;  /* 0x000000ffff007224 */ /* 0x001fe200078e0015 */
[----:B------:R-:W-:Y:S01]  /*4520*/  LOP3.LUT R21, R14, 0x15e, RZ, 0xfc, !PT ;  /* 0x0000015e0e157812 */ /* 0x000fe200078efcff */
[----:B------:R-:W-:-:S04]  /*4530*/  IMAD.HI.U32 R8, R16, R3, RZ ;  /* 0x0000000310087227 */ /* 0x000fc800078e00ff */
[----:B------:R-:W-:Y:S01]  /*4540*/  @!P4 IMAD.MOV R0, RZ, RZ, -R0 ;  /* 0x000000ffff00c224 */ /* 0x000fe200078e0a00 */
[----:B------:R-:W-:Y:S01]  /*4550*/  ISETP.GT.U32.AND P4, PT, R2, R4, PT ;  /* 0x000000040200720c */ /* 0x000fe20003f84070 */
[----:B------:R-:W-:-:S03]  /*4560*/  IMAD.MOV R7, RZ, RZ, -R7 ;  /* 0x000000ffff077224 */ /* 0x000fc600078e0a07 */
[----:B------:R0:W-:Y:S01]  /*4570*/  STL [R1+0x298], R0 ;  /* 0x0002980001007387 */ /* 0x0001e20000100800 */
[----:B------:R-:W-:Y:S02]  /*4580*/  @!P5 IMAD.IADD R6, R6, 0x1, -R2 ;  /* 0x000000010606d824 */ /* 0x000fe400078e0a02 */
[----:B------:R-:W-:Y:S02]  /*4590*/  IMAD R5, R2, R7, R5 ;  /* 0x0000000702057224 */ /* 0x000fe400078e0205 */
[----:B------:R-:W-:-:S04]  /*45a0*/  IMAD.MOV.U32 R9, RZ, RZ, R6 ;  /* 0x000000ffff097224 */ /* 0x000fc800078e0006 */
[----:B------:R-:W-:Y:S01]  /*45b0*/  @!P6 IMAD.MOV R9, RZ, RZ, -R9 ;  /* 0x000000ffff09e224 */ /* 0x000fe200078e0a09 */
[----:B------:R-:W-:Y:S01]  /*45c0*/  ISETP.GT.U32.AND P6, PT, R2, R5, PT ;  /* 0x000000050200720c */ /* 0x000fe20003fc4070 */
[----:B0-----:R-:W-:Y:S02]  /*45d0*/  IMAD.MOV.U32 R0, RZ, RZ, R15 ;  /* 0x000000ffff007224 */ /* 0x001fe400078e000f */
[----:B------:R-:W-:Y:S01]  /*45e0*/  IMAD.MOV R15, RZ, RZ, -R8 ;  /* 0x000000ffff0f7224 */ /* 0x000fe200078e0a08 */
[----:B------:R-:W-:Y:S01]  /*45f0*/  LOP3.LUT R8, R14, 0x164, RZ, 0xfc, !PT ;  /* 0x000001640e087812 */ /* 0x000fe200078efcff */
[----:B------:R-:W-:Y:S01]  /*4600*/  @!P0 IMAD.MOV R0, RZ, RZ, -R0 ;  /* 0x000000ffff008224 */ /* 0x000fe200078e0a00 */
[----:B------:R-:W-:Y:S01]  /*4610*/  ISETP.GE.AND P0, PT, R11, RZ, PT ;  /* 0x000000ff0b00720c */ /* 0x000fe20003f06270 */
[----:B------:R-:W-:Y:S01]  /*4620*/  IMAD R15, R2, R15, R3 ;  /* 0x0000000f020f7224 */ /* 0x000fe200078e0203 */
[----:B------:R-:W-:Y:S01]  /*4630*/  IABS R11, R11 ;  /* 0x0000000b000b7213 */ /* 0x000fe20000000000 */
[----:B------:R-:W-:Y:S01]  /*4640*/  @!P4 IMAD.IADD R4, R4, 0x1, -R2 ;  /* 0x000000010404c824 */ /* 0x000fe200078e0a02 */
[----:B------:R0:W-:Y:S01]  /*4650*/  STL [R1+0x29c], R0 ;  /* 0x00029c0001007387 */ /* 0x0001e20000100800 */
[----:B------:R-:W-:-:S02]  /*4660*/  LOP3.LUT R3, R14, 0x160, RZ, 0xfc, !PT ;  /* 0x000001600e037812 */ /* 0x000fc400078efcff */
[----:B------:R-:W-:Y:S01]  /*4670*/  ISETP.GT.U32.AND P5, PT, R2, R15, PT ;  /* 0x0000000f0200720c */ /* 0x000fe20003fa4070 */
[----:B------:R-:W-:Y:S01]  /*4680*/  IMAD.HI.U32 R7, R16, R11, RZ ;  /* 0x0000000b10077227 */ /* 0x000fe200078e00ff */
[----:B------:R-:W-:Y:S01]  /*4690*/  ISETP.GE.AND P4, PT, R8, RZ, PT ;  /* 0x000000ff0800720c */ /* 0x000fe20003f86270 */
[----:B------:R1:W-:Y:S01]  /*46a0*/  STL [R1+0x2a0], R9 ;  /* 0x0002a00901007387 */ /* 0x0003e20000100800 */
[----:B------:R-:W-:Y:S01]  /*46b0*/  IABS R8, R8 ;  /* 0x0000000800087213 */ /* 0x000fe20000000000 */
[----:B------:R-:W-:Y:S02]  /*46c0*/  IMAD.MOV R6, RZ, RZ, -R7 ;  /* 0x000000ffff067224 */ /* 0x000fe400078e0a07 */
[----:B0-----:R-:W-:Y:S02]  /*46d0*/  IMAD.MOV.U32 R0, RZ, RZ, R4 ;  /* 0x000000ffff007224 */ /* 0x001fe400078e0004 */
[----:B------:R-:W-:Y:S02]  /*46e0*/  @!P6 IMAD.IADD R5, R5, 0x1, -R2 ;  /* 0x000000010505e824 */ /* 0x000fe400078e0a02 */
[----:B------:R-:W-:Y:S01]  /*46f0*/  @!P1 IMAD.MOV R0, RZ, RZ, -R0 ;  /* 0x000000ffff009224 */ /* 0x000fe200078e0a00 */
[----:B------:R-:W-:Y:S01]  /*4700*/  ISETP.GE.AND P1, PT, R10, RZ, PT ;  /* 0x000000ff0a00720c */ /* 0x000fe20003f26270 */
[----:B------:R-:W-:Y:S01]  /*4710*/  @!P5 IMAD.IADD R15, R15, 0x1, -R2 ;  /* 0x000000010f0fd824 */ /* 0x000fe200078e0a02 */
[----:B------:R-:W-:Y:S01]  /*4720*/  IABS R10, R10 ;  /* 0x0000000a000a7213 */ /* 0x000fe20000000000 */
[----:B------:R-:W-:Y:S01]  /*4730*/  IMAD R11, R2, R6, R11 ;  /* 0x00000006020b7224 */ /* 0x000fe200078e020b */
[----:B-1----:R-:W-:Y:S01]  /*4740*/  IABS R9, R3 ;  /* 0x0000000300097213 */ /* 0x002fe20000000000 */
[----:B------:R-:W-:Y:S01]  /*4750*/  IMAD.HI.U32 R4, R16, R8, RZ ;  /* 0x0000000810047227 */ /* 0x000fe200078e00ff */
[C---:B------:R-:W-:Y:S01]  /*4760*/  ISETP.GT.U32.AND P5, PT, R2.reuse, R15, PT ;  /* 0x0000000f0200720c */ /* 0x040fe20003fa4070 */
[----:B------:R0:W-:Y:S01]  /*4770*/  STL [R1+0x32c], R0 ;  /* 0x00032c0001007387 */ /* 0x0001e20000100800 */
[----:B------:R-:W-:Y:S01]  /*4780*/  ISETP.GT.U32.AND P6, PT, R2, R5, PT ;  /* 0x000000050200720c */ /* 0x000fe20003fc4070 */
[----:B------:R-:W-:-:S04]  /*4790*/  IMAD.HI.U32 R6, R16, R10, RZ ;  /* 0x0000000a10067227 */ /* 0x000fc800078e00ff */
[----:B------:R-:W-:-:S04]  /*47a0*/  IMAD.HI.U32 R7, R16, R9, RZ ;  /* 0x0000000910077227 */ /* 0x000fc800078e00ff */
[----:B------:R-:W-:Y:S02]  /*47b0*/  IMAD.MOV R6, RZ, RZ, -R6 ;  /* 0x000000ffff067224 */ /* 0x000fe400078e0a06 */
[----:B------:R-:W-:Y:S01]  /*47c0*/  @!P5 IMAD.IADD R15, R15, 0x1, -R2 ;  /* 0x000000010f0fd824 */ /* 0x000fe200078e0a02 */
[C---:B------:R-:W-:Y:S01]  /*47d0*/  ISETP.GT.U32.AND P5, PT, R2.reuse, R11, PT ;  /* 0x0000000b0200720c */ /* 0x040fe20003fa4070 */
[----:B------:R-:W-:Y:S02]  /*47e0*/  IMAD.MOV R4, RZ, RZ, -R4 ;  /* 0x000000ffff047224 */ /* 0x000fe400078e0a04 */
[----:B------:R-:W-:Y:S02]  /*47f0*/  IMAD.MOV R7, RZ, RZ, -R7 ;  /* 0x000000ffff077224 */ /* 0x000fe400078e0a07 */
[C---:B------:R-:W-:Y:S02]  /*4800*/  IMAD R10, R2.reuse, R6, R10 ;  /* 0x00000006020a7224 */ /* 0x040fe400078e020a */
[----:B------:R-:W-:Y:S01]  /*4810*/  IMAD R8, R2, R4, R8 ;  /* 0x0000000402087224 */ /* 0x000fe200078e0208 */
[----:B------:R-:W-:Y:S01]  /*4820*/  IABS R4, R21 ;  /* 0x0000001500047213 */ /* 0x000fe20000000000 */
[----:B0-----:R-:W-:-:S02]  /*4830*/  IMAD.MOV.U32 R0, RZ, RZ, R15 ;  /* 0x000000ffff007224 */ /* 0x001fc400078e000f */
[----:B------:R-:W-:Y:S01]  /*4840*/  IMAD R9, R2, R7, R9 ;  /* 0x0000000702097224 */ /* 0x000fe200078e0209 */
[----:B------:R-:W-:Y:S01]  /*4850*/  LOP3.LUT R7, R14, 0x15a, RZ, 0xfc, !PT ;  /* 0x0000015a0e077812 */ /* 0x000fe200078efcff */
[----:B------:R-:W-:Y:S01]  /*4860*/  @!P6 IMAD.IADD R5, R5, 0x1, -R2 ;  /* 0x000000010505e824 */ /* 0x000fe200078e0a02 */
[C---:B------:R-:W-:Y:S01]  /*4870*/  ISETP.GT.U32.AND P6, PT, R2.reuse, R10, PT ;  /* 0x0000000a0200720c */ /* 0x040fe20003fc4070 */
[----:B------:R-:W-:Y:S01]  /*4880*/  @!P2 IMAD.MOV R0, RZ, RZ, -R0 ;  /* 0x000000ffff00a224 */ /* 0x000fe200078e0a00 */
[C---:B------:R-:W-:Y:S01]  /*4890*/  ISETP.GT.U32.AND P2, PT, R2.reuse, R8, PT ;  /* 0x000000080200720c */ /* 0x040fe20003f44070 */
[----:B------:R-:W-:Y:S01]  /*48a0*/  @!P5 IMAD.IADD R11, R11, 0x1, -R2 ;  /* 0x000000010b0bd824 */ /* 0x000fe200078e0a02 */
[----:B------:R-:W-:Y:S01]  /*48b0*/  ISETP.GT.U32.AND P5, PT, R2, R9, PT ;  /* 0x000000090200720c */ /* 0x000fe20003fa4070 */
[----:B------:R-:W-:Y:S01]  /*48c0*/  IMAD.HI.U32 R6, R16, R4, RZ ;  /* 0x0000000410067227 */ /* 0x000fe200078e00ff */
[----:B------:R0:W-:Y:S01]  /*48d0*/  STL [R1+0x318], R0 ;  /* 0x0003180001007387 */ /* 0x0001e20000100800 */
[----:B------:R-:W-:-:S02]  /*48e0*/  IABS R20, R7 ;  /* 0x0000000700147213 */ /* 0x000fc40000000000 */
[----:B------:R-:W-:-:S03]  /*48f0*/  IMAD.MOV R6, RZ, RZ, -R6 ;  /* 0x000000ffff067224 */ /* 0x000fc600078e0a06 */
[----:B------:R-:W-:-:S04]  /*4900*/  IMAD.HI.U32 R15, R16, R20, RZ ;  /* 0x00000014100f7227 */ /* 0x000fc800078e00ff */
[--C-:B------:R-:W-:Y:S02]  /*4910*/  @!P6 IMAD.IADD R10, R10, 0x1, -R2.reuse ;  /* 0x000000010a0ae824 */ /* 0x100fe400078e0a02 */
[--C-:B------:R-:W-:Y:S01]  /*4920*/  @!P2 IMAD.IADD R8, R8, 0x1, -R2.reuse ;  /* 0x000000010808a824 */ /* 0x100fe200078e0a02 */
[C---:B------:R-:W-:Y:S01]  /*4930*/  ISETP.GT.U32.AND P2, PT, R2.reuse, R11, PT ;  /* 0x0000000b0200720c */ /* 0x040fe20003f44070 */
[----:B------:R-:W-:Y:S01]  /*4940*/  @!P5 IMAD.IADD R9, R9, 0x1, -R2 ;  /* 0x000000010909d824 */ /* 0x000fe200078e0a02 */
[C---:B------:R-:W-:Y:S01]  /*4950*/  ISETP.GT.U32.AND P5, PT, R2.reuse, R10, PT ;  /* 0x0000000a0200720c */ /* 0x040fe20003fa4070 */
[----:B0-----:R-:W-:Y:S01]  /*4960*/  IMAD.MOV.U32 R0, RZ, RZ, R5 ;  /* 0x000000ffff007224 */ /* 0x001fe200078e0005 */
[----:B------:R-:W-:Y:S01]  /*4970*/  ISETP.GT.U32.AND P6, PT, R2, R8, PT ;  /* 0x000000080200720c */ /* 0x000fe20003fc4070 */
[----:B------:R-:W-:-:S04]  /*4980*/  IMAD.HI.U32 R5, R16, R17, RZ ;  /* 0x0000001110057227 */ /* 0x000fc800078e00ff */
[----:B------:R-:W-:Y:S02]  /*4990*/  IMAD.MOV R5, RZ, RZ, -R5 ;  /* 0x000000ffff057224 */ /* 0x000fe400078e0a05 */
[----:B------:R-:W-:Y:S01]  /*49a0*/  @!P3 IMAD.MOV R0, RZ, RZ, -R0 ;  /* 0x000000ffff00b224 */ /* 0x000fe200078e0a00 */
[C---:B------:R-:W-:Y:S01]  /*49b0*/  ISETP.GT.U32.AND P3, PT, R2.reuse, R9, PT ;  /* 0x000000090200720c */ /* 0x040fe20003f64070 */
[----:B------:R-:W-:Y:S01]  /*49c0*/  IMAD R4, R2, R6, R4 ;  /* 0x0000000602047224 */ /* 0x000fe200078e0204 */
[----:B------:R-:W-:Y:S01]  /*49d0*/  LOP3.LUT R6, R14, 0x158, RZ, 0xfc, !PT ;  /* 0x000001580e067812 */ /* 0x000fe200078efcff */
[----:B------:R-:W-:Y:S01]  /*49e0*/  IMAD R17, R2, R5, R17 ;  /* 0x0000000502117224 */ /* 0x000fe200078e0211 */
[----:B------:R-:W-:Y:S01]  /*49f0*/  LOP3.LUT R5, R14, 0x156, RZ, 0xfc, !PT ;  /* 0x000001560e057812 */ /* 0x000fe200078efcff */
[--C-:B------:R-:W-:Y:S01]  /*4a00*/  @!P2 IMAD.IADD R11, R11, 0x1, -R2.reuse ;  /* 0x000000010b0ba824 */ /* 0x100fe200078e0a02 */
[----:B------:R-:W-:Y:S01]  /*4a10*/  ISETP.GT.U32.AND P2, PT, R2, R4, PT ;  /* 0x000000040200720c */ /* 0x000fe20003f44070 */
[--C-:B------:R-:W-:Y:S01]  /*4a20*/  @!P5 IMAD.IADD R10, R10, 0x1, -R2.reuse ;  /* 0x000000010a0ad824 */ /* 0x100fe200078e0a02 */
[----:B------:R-:W-:Y:S01]  /*4a30*/  ISETP.GT.U32.AND P5, PT, R2, R17, PT ;  /* 0x000000110200720c */ /* 0x000fe20003fa4070 */
[--C-:B------:R-:W-:Y:S01]  /*4a40*/  @!P6 IMAD.IADD R8, R8, 0x1, -R2.reuse ;  /* 0x000000010808e824 */ /* 0x100fe200078e0a02 */
[----:B------:R0:W-:Y:S01]  /*4a50*/  STL [R1+0x31c], R0 ;  /* 0x00031c0001007387 */ /* 0x0001e20000100800 */
[----:B------:R-:W-:Y:S01]  /*4a60*/  IMAD.MOV.U32 R13, RZ, RZ, R11 ;  /* 0x000000ffff0d7224 */ /* 0x000fe200078e000b */
[----:B------:R-:W-:Y:S01]  /*4a70*/  IABS R19, R6 ;  /* 0x0000000600137213 */ /* 0x000fe20000000000 */
[--C-:B------:R-:W-:Y:S01]  /*4a80*/  @!P3 IMAD.IADD R9, R9, 0x1, -R2.reuse ;  /* 0x000000010909b824 */ /* 0x100fe200078e0a02 */
[----:B------:R-:W-:Y:S01]  /*4a90*/  ISETP.GE.AND P3, PT, R21, RZ, PT ;  /* 0x000000ff1500720c */ /* 0x000fe20003f66270 */
[----:B------:R-:W-:Y:S01]  /*4aa0*/  IMAD.MOV R15, RZ, RZ, -R15 ;  /* 0x000000ffff0f7224 */ /* 0x000fe200078e0a0f */
[----:B------:R-:W-:Y:S01]  /*4ab0*/  IABS R21, R5 ;  /* 0x0000000500157213 */ /* 0x000fe20000000000 */
[----:B------:R-:W-:Y:S01]  /*4ac0*/  @!P0 IMAD.MOV R13, RZ, RZ, -R13 ;  /* 0x000000ffff0d8224 */ /* 0x000fe200078e0a0d */
[----:B------:R-:W-:Y:S01]  /*4ad0*/  ISETP.GE.AND P6, PT, R3, RZ, PT ;  /* 0x000000ff0300720c */ /* 0x000fe20003fc6270 */
[--C-:B------:R-:W-:Y:S01]  /*4ae0*/  @!P2 IMAD.IADD R4, R4, 0x1, -R2.reuse ;  /* 0x000000010404a824 */ /* 0x100fe200078e0a02 */
[----:B------:R-:W-:Y:S01]  /*4af0*/  ISETP.GE.AND P2, PT, R18, RZ, PT ;  /* 0x000000ff1200720c */ /* 0x000fe20003f46270 */
[----:B------:R-:W-:Y:S01]  /*4b00*/  @!P5 IMAD.IADD R17, R17, 0x1, -R2 ;  /* 0x000000011111d824 */ /* 0x000fe200078e0a02 */
[----:B------:R1:W-:Y:S01]  /*4b10*/  STL [R1+0x320], R13 ;  /* 0x0003200d01007387 */ /* 0x0003e20000100800 */
[----:B------:R-:W-:Y:S01]  /*4b20*/  IMAD.MOV.U32 R18, RZ, RZ, R21 ;  /* 0x000000ffff127224 */ /* 0x000fe200078e0015 */
[C---:B------:R-:W-:Y:S01]  /*4b30*/  ISETP.GT.U32.AND P0, PT, R2.reuse, R4, PT ;  /* 0x000000040200720c */ /* 0x040fe20003f04070 */
[----:B0-----:R-:W-:Y:S01]  /*4b40*/  IMAD.MOV.U32 R0, RZ, RZ, R8 ;  /* 0x000000ffff007224 */ /* 0x001fe200078e0008 */
[----:B------:R-:W-:Y:S01]  /*4b50*/  ISETP.GT.U32.AND P5, PT, R2, R17, PT ;  /* 0x000000110200720c */ /* 0x000fe20003fa4070 */
[----:B------:R-:W-:-:S04]  /*4b60*/  IMAD.HI.U32 R11, R16, R18, RZ ;  /* 0x00000012100b7227 */ /* 0x000fc800078e00ff */
[----:B------:R-:W-:Y:S02]  /*4b70*/  IMAD.MOV R8, RZ, RZ, -R11 ;  /* 0x000000ffff087224 */ /* 0x000fe400078e0a0b */
[C---:B------:R-:W-:Y:S02]  /*4b80*/  IMAD R20, R2.reuse, R15, R20 ;  /* 0x0000000f02147224 */ /* 0x040fe400078e0214 */
[----:B------:R-:W-:Y:S02]  /*4b90*/  IMAD R18, R2, R8, R18 ;  /* 0x0000000802127224 */ /* 0x000fe400078e0212 */
[----:B------:R-:W-:-:S04]  /*4ba0*/  IMAD.HI.U32 R3, R16, R19, RZ ;  /* 0x0000001310037227 */ /* 0x000fc800078e00ff */
[----:B------:R-:W-:Y:S01]  /*4bb0*/  @!P4 IMAD.MOV R0, RZ, RZ, -R0 ;  /* 0x000000ffff00c224 */ /* 0x000fe200078e0a00 */
[C---:B------:R-:W-:Y:S01]  /*4bc0*/  ISETP.GT.U32.AND P4, PT, R2.reuse, R20, PT ;  /* 0x000000140200720c */ /* 0x040fe20003f84070 */
[--C-:B------:R-:W-:Y:S01]  /*4bd0*/  @!P5 IMAD.IADD R17, R17, 0x1, -R2.reuse ;  /* 0x000000011111d824 */ /* 0x100fe200078e0a02 */
[----:B------:R-:W-:Y:S01]  /*4be0*/  ISETP.GT.U32.AND P5, PT, R2, R18, PT ;  /* 0x000000120200720c */ /* 0x000fe20003fa4070 */
[----:B------:R-:W-:Y:S01]  /*4bf0*/  IMAD.MOV R3, RZ, RZ, -R3 ;  /* 0x000000ffff037224 */ /* 0x000fe200078e0a03 */
[----:B------:R0:W-:Y:S01]  /*4c00*/  STL [R1+0x324], R0 ;  /* 0x0003240001007387 */ /* 0x0001e20000100800 */
[----:B------:R-:W-:Y:S01]  /*4c10*/  @!P0 IMAD.IADD R4, R4, 0x1, -R2 ;  /* 0x0000000104048824 */ /* 0x000fe200078e0a02 */
[----:B------:R-:W-:Y:S01]  /*4c20*/  ISETP.GE.AND P0, PT, R6, RZ, PT ;  /* 0x000000ff0600720c */ /* 0x000fe20003f06270 */
[----:B------:R-:W-:Y:S01]  /*4c30*/  IMAD R19, R2, R3, R19 ;  /* 0x0000000302137224 */ /* 0x000fe200078e0213 */
[C---:B------:R-:W-:Y:S01]  /*4c40*/  LOP3.LUT R6, R14.reuse, 0x152, RZ, 0xfc, !PT ;  /* 0x000001520e067812 */ /* 0x040fe200078efcff */
[----:B------:R-:W-:Y:S01]  /*4c50*/  @!P1 IMAD.MOV R10, RZ, RZ, -R10 ;  /* 0x000000ffff0a9224 */ /* 0x000fe200078e0a0a */
[----:B------:R-:W-:Y:S01]  /*4c60*/  LOP3.LUT R3, R14, 0x154, RZ, 0xfc, !PT ;  /* 0x000001540e037812 */ /* 0x000fe200078efcff */
[----:B-1----:R-:W-:Y:S01]  /*4c70*/  IMAD.MOV.U32 R13, RZ, RZ, R17 ;  /* 0x000000ffff0d7224 */ /* 0x002fe200078e0011 */
[----:B------:R-:W-:Y:S01]  /*4c80*/  ISETP.GE.AND P1, PT, R7, RZ, PT ;  /* 0x000000ff0700720c */ /* 0x000fe20003f26270 */
[--C-:B------:R-:W-:Y:S01]  /*4c90*/  @!P4 IMAD.IADD R20, R20, 0x1, -R2.reuse ;  /* 0x000000011414c824 */ /* 0x100fe200078e0a02 */
[----:B------:R-:W-:Y:S01]  /*4ca0*/  ISETP.GE.AND P4, PT, R5, RZ, PT ;  /* 0x000000ff0500720c */ /* 0x000fe20003f86270 */
[----:B0-----:R-:W-:Y:S01]  /*4cb0*/  IMAD.MOV.U32 R0, RZ, RZ, R9 ;  /* 0x000000ffff007224 */ /* 0x001fe200078e0009 */
[----:B------:R-:W-:Y:S01]  /*4cc0*/  IABS R5, R6 ;  /* 0x0000000600057213 */ /* 0x000fe20000000000 */
[----:B------:R-:W-:Y:S01]  /*4cd0*/  @!P5 IMAD.IADD R18, R18, 0x1, -R2 ;  /* 0x000000011212d824 */ /* 0x000fe200078e0a02 */
[----:B------:R-:W-:Y:S01]  /*4ce0*/  IABS R11, R3 ;  /* 0x00000003000b7213 */ /* 0x000fe20000000000 */
[----:B------:R-:W-:Y:S01]  /*4cf0*/  @!P6 IMAD.MOV R0, RZ, RZ, -R0 ;  /* 0x000000ffff00e224 */ /* 0x000fe200078e0a00 */
[----:B------:R-:W-:Y:S01]  /*4d00*/  ISETP.GT.U32.AND P6, PT, R2, R19, PT ;  /* 0x000000130200720c */ /* 0x000fe20003fc4070 */
[----:B------:R-:W-:Y:S01]  /*4d10*/  IMAD.HI.U32 R7, R16, R5, RZ ;  /* 0x0000000510077227 */ /* 0x000fe200078e00ff */
[----:B------:R-:W-:Y:S01]  /*4d20*/  ISETP.GT.U32.AND P5, PT, R2, R18, PT ;  /* 0x000000120200720c */ /* 0x000fe20003fa4070 */
[----:B------:R0:W-:Y:S01]  /*4d30*/  STL [R1+0x328], R10 ;  /* 0x0003280a01007387 */ /* 0x0001e20000100800 */
[----:B------:R-:W-:Y:S01]  /*4d40*/  LOP3.LUT R9, R14, 0x150, RZ, 0xfc, !PT ;  /* 0x000001500e097812 */ /* 0x000fe200078efcff */
[----:B------:R-:W-:-:S02]  /*4d50*/  IMAD.MOV R7, RZ, RZ, -R7 ;  /* 0x000000ffff077224 */ /* 0x000fc400078e0a07 */
[----:B------:R-:W-:Y:S01]  /*4d60*/  IMAD.HI.U32 R8, R16, R11, RZ ;  /* 0x0000000b10087227 */ /* 0x000fe200078e00ff */
[----:B------:R1:W-:Y:S01]  /*4d70*/  STL [R1+0x330], R0 ;  /* 0x0003300001007387 */ /* 0x0003e20000100800 */
[----:B------:R-:W-:Y:S02]  /*4d80*/  IABS R15, R9 ;  /* 0x00000009000f7213 */ /* 0x000fe40000000000 */
[----:B------:R-:W-:Y:S01]  /*4d90*/  IMAD R5, R2, R7, R5 ;  /* 0x0000000702057224 */ /* 0x000fe200078e0205 */
[----:B------:R-:W-:Y:S01]  /*4da0*/  LOP3.LUT R7, R14, 0x14c, RZ, 0xfc, !PT ;  /* 0x0000014c0e077812 */ /* 0x000fe200078efcff */
[----:B------:R-:W-:Y:S01]  /*4db0*/  @!P6 IMAD.IADD R19, R19, 0x1, -R2 ;  /* 0x000000011313e824 */ /* 0x000fe200078e0a02 */
[----:B------:R-:W-:Y:S01]  /*4dc0*/  ISETP.GT.U32.AND P6, PT, R2, R20, PT ;  /* 0x000000140200720c */ /* 0x000fe20003fc4070 */
[----:B------:R-:W-:Y:S01]  /*4dd0*/  IMAD.MOV R8, RZ, RZ, -R8 ;  /* 0x000000ffff087224 */ /* 0x000fe200078e0a08 */
[----:B0-----:R-:W-:Y:S01]  /*4de0*/  IABS R10, R7 ;  /* 0x00000007000a7213 */ /* 0x001fe20000000000 */
[----:B------:R-:W-:Y:S01]  /*4df0*/  @!P5 IMAD.IADD R18, R18, 0x1, -R2 ;  /* 0x000000011212d824 */ /* 0x000fe200078e0a02 */
[----:B------:R-:W-:Y:S01]  /*4e00*/  ISETP.GT.U32.AND P5, PT, R2, R5, PT ;  /* 0x000000050200720c */ /* 0x000fe20003fa4070 */
[----:B-1----:R-:W-:Y:S01]  /*4e10*/  IMAD.MOV.U32 R0, RZ, RZ, R4 ;  /* 0x000000ffff007224 */ /* 0x002fe200078e0004 */
[----:B------:R-:W-:Y:S01]  /*4e20*/  LOP3.LUT R4, R14, 0x14e, RZ, 0xfc, !PT ;  /* 0x0000014e0e047812 */ /* 0x000fe200078efcff */
[----:B------:R-:W-:-:S02]  /*4e30*/  IMAD R11, R2, R8, R11 ;  /* 0x00000008020b7224 */ /* 0x000fc400078e020b */
[----:B------:R-:W-:Y:S01]  /*4e40*/  @!P3 IMAD.MOV R0, RZ, RZ, -R0 ;  /* 0x000000ffff00b224 */ /* 0x000fe200078e0a00 */
[----:B------:R-:W-:Y:S01]  /*4e50*/  ISETP.GT.U32.AND P3, PT, R2, R19, PT ;  /* 0x000000130200720c */ /* 0x000fe20003f64070 */
[----:B------:R-:W-:Y:S01]  /*4e60*/  @!P2 IMAD.MOV R13, RZ, RZ, -R13 ;  /* 0x000000ffff0da224 */ /* 0x000fe200078e0a0d */
[----:B------:R-:W-:Y:S01]  /*4e70*/  IABS R8, R4 ;  /* 0x0000000400087213 */ /* 0x000fe20000000000 */
[----:B------:R-:W-:Y:S01]  /*4e80*/  @!P6 IMAD.IADD R20, R20, 0x1, -R2 ;  /* 0x000000011414e824 */ /* 0x000fe200078e0a02 */
[----:B------:R-:W-:Y:S01]  /*4e90*/  ISETP.GT.U32.AND P6, PT, R2, R11, PT ;  /* 0x0000000b0200720c */ /* 0x000fe20003fc4070 */
[----:B------:R0:W-:Y:S01]  /*4ea0*/  STL [R1+0x38c], R0 ;  /* 0x00038c0001007387 */ /* 0x0001e20000100800 */
[----:B------:R-:W-:-:S03]  /*4eb0*/  IMAD.HI.U32 R17, R16, R10, RZ ;  /* 0x0000000a10117227 */ /* 0x000fc600078e00ff */
[----:B------:R1:W-:Y:S01]  /*4ec0*/  STL [R1+0x334], R13 ;  /* 0x0003340d01007387 */ /* 0x0003e20000100800 */
[----:B------:R-:W-:Y:S02]  /*4ed0*/  @!P5 IMAD.IADD R5, R5, 0x1, -R2 ;  /* 0x000000010505d824 */ /* 0x000fe400078e0a02 */
[----:B------:R-:W-:-:S03]  /*4ee0*/  IMAD.HI.U32 R21, R16, R15, RZ ;  /* 0x0000000f10157227 */ /* 0x000fc600078e00ff */
[----:B------:R-:W-:Y:S01]  /*4ef0*/  ISETP.GT.U32.AND P2, PT, R2, R5, PT ;  /* 0x000000050200720c */ /* 0x000fe20003f44070 */
[--C-:B------:R-:W-:Y:S01]  /*4f00*/  @!P3 IMAD.IADD R19, R19, 0x1, -R2.reuse ;  /* 0x000000011313b824 */ /* 0x100fe200078e0a02 */
[----:B------:R-:W-:Y:S01]  /*4f10*/  ISETP.GE.AND P3, PT, R3, RZ, PT ;  /* 0x000000ff0300720c */ /* 0x000fe20003f66270 */
[----:B------:R-:W-:Y:S01]  /*4f20*/  @!P6 IMAD.IADD R11, R11, 0x1, -R2 ;  /* 0x000000010b0be824 */ /* 0x000fe200078e0a02 */
[----:B------:R-:W-:Y:S01]  /*4f30*/  ISETP.GE.AND P6, PT, R6, RZ, PT ;  /* 0x000000ff0600720c */ /* 0x000fe20003fc6270 */
[----:B0-----:R-:W-:Y:S01]  /*4f40*/  IMAD.MOV.U32 R0, RZ, RZ, R20 ;  /* 0x000000ffff007224 */ /* 0x001fe200078e0014 */
[----:B------:R-:W-:Y:S01]  /*4f50*/  LOP3.LUT R6, R14, 0x14a, RZ, 0xfc, !PT ;  /* 0x0000014a0e067812 */ /* 0x000fe200078efcff */
[----:B-1----:R-:W-:Y:S01]  /*4f60*/  IMAD.MOV.U32 R13, RZ, RZ, R19 ;  /* 0x000000ffff0d7224 */ /* 0x002fe200078e0013 */
[----:B------:R-:W-:Y:S01]  /*4f70*/  ISETP.GT.U32.AND P5, PT, R2, R11, PT ;  /* 0x0000000b0200720c */ /* 0x000fe20003fa4070 */
[----:B------:R-:W-:Y:S02]  /*4f80*/  IMAD.MOV R17, RZ, RZ, -R17 ;  /* 0x000000ffff117224 */ /* 0x000fe400078e0a11 */
[----:B------:R-:W-:-:S02]  /*4f90*/  @!P1 IMAD.MOV R0, RZ, RZ, -R0 ;  /* 0x000000ffff009224 */ /* 0x000fc400078e0a00 */
[----:B------:R-:W-:Y:S02]  /*4fa0*/  IMAD.MOV R21, RZ, RZ, -R21 ;  /* 0x000000ffff157224 */ /* 0x000fe400078e0a15 */
[----:B------:R-:W-:Y:S01]  /*4fb0*/  @!P0 IMAD.MOV R13, RZ, RZ, -R13 ;  /* 0x000000ffff0d8224 */ /* 0x000fe200078e0a0d */
[----:B------:R-:W-:Y:S01]  /*4fc0*/  ISETP.GE.AND P0, PT, R9, RZ, PT ;  /* 0x000000ff0900720c */ /* 0x000fe20003f06270 */
[----:B------:R-:W-:Y:S01]  /*4fd0*/  IMAD R9, R2, R17, R10 ;  /* 0x0000001102097224 */ /* 0x000fe200078e020a */
[----:B------:R0:W-:Y:S01]  /*4fe0*/  STL [R1+0x338], R0 ;  /* 0x0003380001007387 */ /* 0x0001e20000100800 */
[----:B------:R-:W-:-:S03]  /*4ff0*/  IMAD.HI.U32 R3, R16, R8, RZ ;  /* 0x0000000810037227 */ /* 0x000fc600078e00ff */
[----:B------:R-:W-:Y:S01]  /*5000*/  STL [R1+0x33c], R13 ;  /* 0x00033c0d01007387 */ /* 0x000fe20000100800 */
[----:B------:R-:W-:Y:S01]  /*5010*/  IMAD R15, R2, R21, R15 ;  /* 0x00000015020f7224 */ /* 0x000fe200078e020f */
[----:B------:R-:W-:Y:S01]  /*5020*/  LOP3.LUT R21, R14, 0x120, RZ, 0xfc, !PT ;  /* 0x000001200e157812 */ /* 0x000fe200078efcff */
[----:B------:R-:W-:Y:S01]  /*5030*/  @!P2 IMAD.IADD R5, R5, 0x1, -R2 ;  /* 0x000000010505a824 */ /* 0x000fe200078e0a02 */
[C---:B------:R-:W-:Y:S01]  /*5040*/  ISETP.GT.U32.AND P2, PT, R2.reuse, R9, PT ;  /* 0x000000090200720c */ /* 0x040fe20003f44070 */
[----:B------:R-:W-:Y:S01]  /*5050*/  IMAD.MOV R3, RZ, RZ, -R3 ;  /* 0x000000ffff037224 */ /* 0x000fe200078e0a03 */
[C---:B------:R-:W-:Y:S01]  /*5060*/  ISETP.GT.U32.AND P1, PT, R2.reuse, R15, PT ;  /* 0x0000000f0200720c */ /* 0x040fe20003f24070 */
[----:B0-----:R-:W-:Y:S01]  /*5070*/  IMAD.MOV.U32 R0, RZ, RZ, R18 ;  /* 0x000000ffff007224 */ /* 0x001fe200078e0012 */
[----:B------:R-:W-:Y:S01]  /*5080*/  IABS R22, R21 ;  /* 0x0000001500167213 */ /* 0x000fe20000000000 */
[----:B------:R-:W-:Y:S01]  /*5090*/  IMAD R8, R2, R3, R8 ;  /* 0x0000000302087224 */ /* 0x000fe200078e0208 */
[----:B------:R-:W-:Y:S01]  /*50a0*/  IABS R3, R6 ;  /* 0x0000000600037213 */ /* 0x000fe20000000000 */
[----:B------:R-:W-:-:S02]  /*50b0*/  @!P4 IMAD.MOV R0, RZ, RZ, -R0 ;  /* 0x000000ffff00c224 */ /* 0x000fc400078e0a00 */
[--C-:B------:R-:W-:Y:S01]  /*50c0*/  @!P5 IMAD.IADD R11, R11, 0x1, -R2.reuse ;  /* 0x000000010b0bd824 */ /* 0x100fe200078e0a02 */
[----:B------:R-:W-:Y:S01]  /*50d0*/  ISETP.GT.U32.AND P4, PT, R2, R8, PT ;  /* 0x000000080200720c */ /* 0x000fe20003f84070 */
[----:B------:R-:W-:Y:S01]  /*50e0*/  IMAD.HI.U32 R10, R16, R3, RZ ;  /* 0x00000003100a7227 */ /* 0x000fe200078e00ff */
[----:B------:R0:W-:Y:S01]  /*50f0*/  STL [R1+0x340], R0 ;  /* 0x0003400001007387 */ /* 0x0001e20000100800 */
[----:B------:R-:W-:Y:S02]  /*5100*/  ISETP.GE.AND P5, PT, R4, RZ, PT ;  /* 0x000000ff0400720c */ /* 0x000fe40003fa6270 */
[----:B------:R-:W-:Y:S01]  /*5110*/  LOP3.LUT R4, R14, 0x148, RZ, 0xfc, !PT ;  /* 0x000001480e047812 */ /* 0x000fe200078efcff */
[--C-:B------:R-:W-:Y:S02]  /*5120*/  @!P2 IMAD.IADD R9, R9, 0x1, -R2.reuse ;  /* 0x000000010909a824 */ /* 0x100fe400078e0a02 */
[----:B------:R-:W-:Y:S01]  /*5130*/  @!P1 IMAD.IADD R15, R15, 0x1, -R2 ;  /* 0x000000010f0f9824 */ /* 0x000fe200078e0a02 */
[----:B------:R-:W-:Y:S01]  /*5140*/  ISETP.GE.AND P1, PT, R7, RZ, PT ;  /* 0x000000ff0700720c */ /* 0x000fe20003f26270 */
[----:B------:R-:W-:Y:S01]  /*5150*/  IMAD.MOV R10, RZ, RZ, -R10 ;  /* 0x000000ffff0a7224 */ /* 0x000fe200078e0a0a */
[----:B------:R-:W-:Y:S01]  /*5160*/  ISETP.GT.U32.AND P2, PT, R2, R9, PT ;  /* 0x000000090200720c */ /* 0x000fe20003f44070 */
[----:B0-----:R-:W-:Y:S01]  /*5170*/  IMAD.MOV.U32 R0, RZ, RZ, R11 ;  /* 0x000000ffff007224 */ /* 0x001fe200078e000b */
[----:B------:R-:W-:Y:S01]  /*5180*/  IABS R11, R4 ;  /* 0x00000004000b7213 */ /* 0x000fe20000000000 */
[----:B------:R-:W-:Y:S01]  /*5190*/  @!P4 IMAD.IADD R8, R8, 0x1, -R2 ;  /* 0x000000010808c824 */ /* 0x000fe200078e0a02 */
[----:B------:R-:W-:Y:S01]  /*51a0*/  LOP3.LUT R7, R14, 0x146, RZ, 0xfc, !PT ;  /* 0x000001460e077812 */ /* 0x000fe200078efcff */
[----:B------:R-:W-:Y:S01]  /*51b0*/  @!P3 IMAD.MOV R0, RZ, RZ, -R0 ;  /* 0x000000ffff00b224 */ /* 0x000fe200078e0a00 */
[C---:B------:R-:W-:Y:S01]  /*51c0*/  ISETP.GT.U32.AND P3, PT, R2.reuse, R15, PT ;  /* 0x0000000f0200720c */ /* 0x040fe20003f64070 */
[C---:B------:R-:W-:Y:S01]  /*51d0*/  IMAD R3, R2.reuse, R10, R3 ;  /* 0x0000000a02037224 */ /* 0x040fe200078e0203 */
        /* <DEDUP_REMOVED lines=8> */
[----:B------:R-:W-:-:S04]  /*5260*/  IMAD.HI.U32 R5, R16, R11, RZ ;  /* 0x0000000b10057227 */ /* 0x000fc800078e00ff */
[----:B------:R-:W-:Y:S02]  /*5270*/  IMAD.MOV R5, RZ, RZ, -R5 ;  /* 0x000000ffff057224 */ /* 0x000fe400078e0a05 */
[--C-:B------:R-:W-:Y:S01]  /*5280*/  @!P3 IMAD.IADD R15, R15, 0x1, -R2.reuse ;  /* 0x000000010f0fb824 */ /* 0x100fe200078e0a02 */
[C---:B------:R-:W-:Y:S01]  /*5290*/  ISETP.GT.U32.AND P3, PT, R2.reuse, R3, PT ;  /* 0x000000030200720c */ /* 0x040fe20003f64070 */
[----:B------:R-:W-:Y:S01]  /*52a0*/  IMAD R11, R2, R5, R11 ;  /* 0x00000005020b7224 */ /* 0x000fe200078e020b */
[----:B------:R-:W-:Y:S01]  /*52b0*/  LOP3.LUT R5, R14, 0x142, RZ, 0xfc, !PT ;  /* 0x000001420e057812 */ /* 0x000fe200078efcff */
[----:B------:R-:W-:Y:S01]  /*52c0*/  @!P4 IMAD.IADD R8, R8, 0x1, -R2 ;  /* 0x000000010808c824 */ /* 0x000fe200078e0a02 */
[----:B------:R-:W-:Y:S01]  /*52d0*/  ISETP.GE.AND P4, PT, R4, RZ, PT ;  /* 0x000000ff0400720c */ /* 0x000fe20003f86270 */
[----:B------:R-:W-:Y:S01]  /*52e0*/  @!P6 IMAD.MOV R0, RZ, RZ, -R0 ;  /* 0x000000ffff00e224 */ /* 0x000fe200078e0a00 */
[----:B------:R-:W-:Y:S01]  /*52f0*/  ISETP.GT.U32.AND P2, PT, R2, R11, PT ;  /* 0x0000000b0200720c */ /* 0x000fe20003f44070 */
[----:B------:R-:W-:Y:S01]  /*5300*/  IMAD.MOV R18, RZ, RZ, -R18 ;  /* 0x000000ffff127224 */ /* 0x000fe200078e0a12 */
[----:B------:R-:W-:Y:S01]  /*5310*/  LOP3.LUT R4, R14, 0x144, RZ, 0xfc, !PT ;  /* 0x000001440e047812 */ /* 0x000fe200078efcff */
[----:B------:R-:W-:Y:S01]  /*5320*/  IMAD.MOV.U32 R13, RZ, RZ, R8 ;  /* 0x000000ffff0d7224 */ /* 0x000fe200078e0008 */
[----:B------:R-:W-:Y:S01]  /*5330*/  ISETP.GE.AND P6, PT, R6, RZ, PT ;  /* 0x000000ff0600720c */ /* 0x000fe20003fc6270 */
[----:B------:R0:W-:Y:S01]  /*5340*/  STL [R1+0x35c], R0 ;  /* 0x00035c0001007387 */ /* 0x0001e20000100800 */
[----:B------:R-:W-:Y:S01]  /*5350*/  IABS R6, R4 ;  /* 0x0000000400067213 */ /* 0x000fe20000000000 */
[----:B------:R-:W-:Y:S01]  /*5360*/  @!P3 IMAD.IADD R3, R3, 0x1, -R2 ;  /* 0x000000010303b824 */ /* 0x000fe200078e0a02 */
[----:B------:R-:W-:Y:S01]  /*5370*/  ISETP.GE.AND P3, PT, R7, RZ, PT ;  /* 0x000000ff0700720c */ /* 0x000fe20003f66270 */
[----:B------:R-:W-:Y:S01]  /*5380*/  IMAD R10, R2, R18, R10 ;  /* 0x00000012020a7224 */ /* 0x000fe200078e020a */
[----:B------:R-:W-:Y:S01]  /*5390*/  IABS R17, R5 ;  /* 0x0000000500117213 */ /* 0x000fe20000000000 */
[----:B------:R-:W-:-:S04]  /*53a0*/  IMAD.HI.U32 R7, R16, R6, RZ ;  /* 0x0000000610077227 */ /* 0x000fc800078e00ff */
[----:B------:R-:W-:Y:S02]  /*53b0*/  @!P2 IMAD.IADD R11, R11, 0x1, -R2 ;  /* 0x000000010b0ba824 */ /* 0x000fe400078e0a02 */
[----:B0-----:R-:W-:Y:S02]  /*53c0*/  IMAD.MOV.U32 R0, RZ, RZ, R15 ;  /* 0x000000ffff007224 */ /* 0x001fe400078e000f */
[----:B------:R-:W-:Y:S01]  /*53d0*/  @!P5 IMAD.MOV R13, RZ, RZ, -R13 ;  /* 0x000000ffff0dd224 */ /* 0x000fe200078e0a0d */
[C---:B------:R-:W-:Y:S01]  /*53e0*/  ISETP.GT.U32.AND P2, PT, R2.reuse, R11, PT ;  /* 0x0000000b0200720c */ /* 0x040fe20003f44070 */
[----:B------:R-:W-:Y:S01]  /*53f0*/  @!P0 IMAD.MOV R0, RZ, RZ, -R0 ;  /* 0x000000ffff008224 */ /* 0x000fe200078e0a00 */
[C---:B------:R-:W-:Y:S01]  /*5400*/  ISETP.GT.U32.AND P0, PT, R2.reuse, R3, PT ;  /* 0x000000030200720c */ /* 0x040fe20003f04070 */
[----:B------:R-:W-:Y:S01]  /*5410*/  IMAD.MOV R7, RZ, RZ, -R7 ;  /* 0x000000ffff077224 */ /* 0x000fe200078e0a07 */
[----:B------:R-:W-:Y:S01]  /*5420*/  ISETP.GT.U32.AND P5, PT, R2, R10, PT ;  /* 0x0000000a0200720c */ /* 0x000fe20003fa4070 */
[----:B------:R-:W-:Y:S01]  /*5430*/  IMAD.HI.U32 R8, R16, R17, RZ ;  /* 0x0000001110087227 */ /* 0x000fe200078e00ff */
[----:B------:R0:W-:Y:S03]  /*5440*/  STL [R1+0x358], R0 ;  /* 0x0003580001007387 */ /* 0x0001e60000100800 */
[----:B------:R-:W-:Y:S01]  /*5450*/  IMAD R6, R2, R7, R6 ;  /* 0x0000000702067224 */ /* 0x000fe200078e0206 */
[----:B------:R1:W-:Y:S01]  /*5460*/  STL [R1+0x36c], R13 ;  /* 0x00036c0d01007387 */ /* 0x0003e20000100800 */
[----:B------:R-:W-:-:S02]  /*5470*/  IMAD.MOV R8, RZ, RZ, -R8 ;  /* 0x000000ffff087224 */ /* 0x000fc400078e0a08 */
[--C-:B------:R-:W-:Y:S01]  /*5480*/  @!P2 IMAD.IADD R11, R11, 0x1, -R2.reuse ;  /* 0x000000010b0ba824 */ /* 0x100fe200078e0a02 */
[----:B------:R-:W-:Y:S01]  /*5490*/  ISETP.GT.U32.AND P2, PT, R2, R6, PT ;  /* 0x000000060200720c */ /* 0x000fe20003f44070 */
[--C-:B------:R-:W-:Y:S01]  /*54a0*/  @!P0 IMAD.IADD R3, R3, 0x1, -R2.reuse ;  /* 0x0000000103038824 */ /* 0x100fe200078e0a02 */
[----:B------:R-:W-:Y:S01]  /*54b0*/  ISETP.GE.AND P0, PT, R5, RZ, PT ;  /* 0x000000ff0500720c */ /* 0x000fe20003f06270 */
[----:B------:R-:W-:Y:S02]  /*54c0*/  @!P5 IMAD.IADD R10, R10, 0x1, -R2 ;  /* 0x000000010a0ad824 */ /* 0x000fe400078e0a02 */
[----:B0-----:R-:W-:Y:S01]  /*54d0*/  IMAD.MOV.U32 R0, RZ, RZ, R9 ;  /* 0x000000ffff007224 */ /* 0x001fe200078e0009 */
[----:B------:R-:W-:Y:S01]  /*54e0*/  LOP3.LUT R9, R14, 0x140, RZ, 0xfc, !PT ;  /* 0x000001400e097812 */ /* 0x000fe200078efcff */
[C---:B------:R-:W-:Y:S01]  /*54f0*/  IMAD R17, R2.reuse, R8, R17 ;  /* 0x0000000802117224 */ /* 0x040fe200078e0211 */
[----:B------:R-:W-:Y:S01]  /*5500*/  ISETP.GT.U32.AND P5, PT, R2, R10, PT ;  /* 0x0000000a0200720c */ /* 0x000fe20003fa4070 */
[----:B-1----:R-:W-:Y:S01]  /*5510*/  IMAD.MOV.U32 R13, RZ, RZ, R3 ;  /* 0x000000ffff0d7224 */ /* 0x002fe200078e0003 */
[----:B------:R-:W-:Y:S01]  /*5520*/  LOP3.LUT R8, R14, 0x13e, RZ, 0xfc, !PT ;  /* 0x0000013e0e087812 */ /* 0x000fe200078efcff */
[----:B------:R-:W-:Y:S01]  /*5530*/  @!P1 IMAD.MOV R0, RZ, RZ, -R0 ;  /* 0x000000ffff009224 */ /* 0x000fe200078e0a00 */
[----:B------:R-:W-:Y:S01]  /*5540*/  IABS R5, R9 ;  /* 0x0000000900057213 */ /* 0x000fe20000000000 */
[----:B------:R-:W-:Y:S01]  /*5550*/  @!P6 IMAD.MOV R13, RZ, RZ, -R13 ;  /* 0x000000ffff0de224 */ /* 0x000fe200078e0a0d */
[----:B------:R-:W-:Y:S01]  /*5560*/  ISETP.GT.U32.AND P6, PT, R2, R17, PT ;  /* 0x000000110200720c */ /* 0x000fe20003fc4070 */
[----:B------:R-:W-:Y:S01]  /*5570*/  @!P2 IMAD.IADD R6, R6, 0x1, -R2 ;  /* 0x000000010606a824 */ /* 0x000fe200078e0a02 */
[----:B------:R0:W-:Y:S01]  /*5580*/  STL [R1+0x380], R0 ;  /* 0x0003800001007387 */ /* 0x0001e20000100800 */
[----:B------:R-:W-:Y:S01]  /*5590*/  IABS R7, R8 ;  /* 0x0000000800077213 */ /* 0x000fe20000000000 */
[----:B------:R-:W-:Y:S01]  /*55a0*/  IMAD R22, R2, R25, R22 ;  /* 0x0000001902167224 */ /* 0x000fe200078e0216 */
[----:B------:R-:W-:Y:S01]  /*55b0*/  ISETP.GE.AND P1, PT, R4, RZ, PT ;  /* 0x000000ff0400720c */ /* 0x000fe20003f26270 */
[----:B------:R-:W-:Y:S01]  /*55c0*/  STL [R1+0x390], R13 ;  /* 0x0003900d01007387 */ /* 0x000fe20000100800 */
[----:B------:R-:W-:Y:S01]  /*55d0*/  ISETP.GT.U32.AND P2, PT, R2, R6, PT ;  /* 0x000000060200720c */ /* 0x000fe20003f44070 */
[----:B------:R-:W-:Y:S01]  /*55e0*/  @!P5 IMAD.IADD R10, R10, 0x1, -R2 ;  /* 0x000000010a0ad824 */ /* 0x000fe200078e0a02 */
[----:B------:R-:W-:Y:S01]  /*55f0*/  ISETP.GE.AND P5, PT, R8, RZ, PT ;  /* 0x000000ff0800720c */ /* 0x000fe20003fa6270 */
[----:B------:R-:W-:Y:S01]  /*5600*/  IMAD.HI.U32 R8, R16, R7, RZ ;  /* 0x0000000710087227 */ /* 0x000fe200078e00ff */
[----:B------:R-:W-:-:S03]  /*5610*/  LOP3.LUT R4, R14, 0x13c, RZ, 0xfc, !PT ;  /* 0x0000013c0e047812 */ /* 0x000fc600078efcff */
[----:B0-----:R-:W-:Y:S01]  /*5620*/  IMAD.MOV.U32 R0, RZ, RZ, R11 ;  /* 0x000000ffff007224 */ /* 0x001fe200078e000b */
[----:B------:R-:W-:Y:S01]  /*5630*/  IABS R3, R4 ;  /* 0x0000000400037213 */ /* 0x000fe20000000000 */
[----:B------:R-:W-:Y:S02]  /*5640*/  @!P6 IMAD.IADD R17, R17, 0x1, -R2 ;  /* 0x000000011111e824 */ /* 0x000fe400078e0a02 */
[----:B------:R-:W-:Y:S01]  /*5650*/  @!P4 IMAD.MOV R0, RZ, RZ, -R0 ;  /* 0x000000ffff00c224 */ /* 0x000fe200078e0a00 */
[----:B------:R-:W-:Y:S01]  /*5660*/  ISETP.GE.AND P4, PT, R9, RZ, PT ;  /* 0x000000ff0900720c */ /* 0x000fe20003f86270 */
[----:B------:R-:W-:Y:S01]  /*5670*/  IMAD.HI.U32 R11, R16, R5, RZ ;  /* 0x00000005100b7227 */ /* 0x000fe200078e00ff */
[----:B------:R-:W-:Y:S02]  /*5680*/  ISETP.GT.U32.AND P6, PT, R2, R17, PT ;  /* 0x000000110200720c */ /* 0x000fe40003fc4070 */
[----:B------:R0:W-:Y:S01]  /*5690*/  STL [R1+0x388], R0 ;  /* 0x0003880001007387 */ /* 0x0001e20000100800 */
[----:B------:R-:W-:-:S02]  /*56a0*/  IMAD.MOV R11, RZ, RZ, -R11 ;  /* 0x000000ffff0b7224 */ /* 0x000fc400078e0a0b */
[----:B------:R-:W-:Y:S02]  /*56b0*/  IMAD.MOV R8, RZ, RZ, -R8 ;  /* 0x000000ffff087224 */ /* 0x000fe400078e0a08 */
[----:B------:R-:W-:Y:S02]  /*56c0*/  @!P2 IMAD.IADD R6, R6, 0x1, -R2 ;  /* 0x000000010606a824 */ /* 0x000fe400078e0a02 */
[----:B------:R-:W-:Y:S02]  /*56d0*/  IMAD R5, R2, R11, R5 ;  /* 0x0000000b02057224 */ /* 0x000fe400078e0205 */
[----:B------:R-:W-:-:S03]  /*56e0*/  IMAD.HI.U32 R9, R16, R3, RZ ;  /* 0x0000000310097227 */ /* 0x000fc600078e00ff */
[----:B------:R-:W-:Y:S01]  /*56f0*/  ISETP.GT.U32.AND P2, PT, R2, R5, PT ;  /* 0x000000050200720c */ /* 0x000fe20003f44070 */
[----:B0-----:R-:W-:Y:S02]  /*5700*/  IMAD.MOV.U32 R0, RZ, RZ, R10 ;  /* 0x000000ffff007224 */ /* 0x001fe400078e000a */
[----:B------:R-:W-:Y:S02]  /*5710*/  IMAD.MOV R9, RZ, RZ, -R9 ;  /* 0x000000ffff097224 */ /* 0x000fe400078e0a09 */
[----:B------:R-:W-:Y:S01]  /*5720*/  @!P3 IMAD.MOV R0, RZ, RZ, -R0 ;  /* 0x000000ffff00b224 */ /* 0x000fe200078e0a00 */
[----:B------:R-:W-:Y:S01]  /*5730*/  ISETP.GE.AND P3, PT, R4, RZ, PT ;  /* 0x000000ff0400720c */ /* 0x000fe20003f66270 */
[----:B------:R-:W-:Y:S01]  /*5740*/  IMAD R4, R2, R8, R7 ;  /* 0x0000000802047224 */ /* 0x000fe200078e0207 */
[----:B------:R-:W-:Y:S01]  /*5750*/  LOP3.LUT R8, R14, 0x134, RZ, 0xfc, !PT ;  /* 0x000001340e087812 */ /* 0x000fe200078efcff */
[--C-:B------:R-:W-:Y:S01]  /*5760*/  @!P6 IMAD.IADD R17, R17, 0x1, -R2.reuse ;  /* 0x000000011111e824 */ /* 0x100fe200078e0a02 */
[----:B------:R0:W-:Y:S01]  /*5770*/  STL [R1+0x384], R0 ;  /* 0x0003840001007387 */ /* 0x0001e20000100800 */
[----:B------:R-:W-:Y:S01]  /*5780*/  IMAD R3, R2, R9, R3 ;  /* 0x0000000902037224 */ /* 0x000fe200078e0203 */
[----:B------:R-:W-:Y:S01]  /*5790*/  LOP3.LUT R9, R14, 0x13a, RZ, 0xfc, !PT ;  /* 0x0000013a0e097812 */ /* 0x000fe200078efcff */
[----:B------:R-:W-:Y:S01]  /*57a0*/  @!P2 IMAD.IADD R5, R5, 0x1, -R2 ;  /* 0x000000010505a824 */ /* 0x000fe200078e0a02 */
[----:B------:R-:W-:-:S02]  /*57b0*/  IABS R15, R8 ;  /* 0x00000008000f7213 */ /* 0x000fc40000000000 */
[----:B------:R-:W-:Y:S02]  /*57c0*/  ISETP.GE.AND P6, PT, R9, RZ, PT ;  /* 0x000000ff0900720c */ /* 0x000fe40003fc6270 */
[----:B------:R-:W-:Y:S01]  /*57d0*/  ISETP.GT.U32.AND P2, PT, R2, R5, PT ;  /* 0x000000050200720c */ /* 0x000fe20003f44070 */
[----:B0-----:R-:W-:Y:S01]  /*57e0*/  IMAD.MOV.U32 R0, RZ, RZ, R6 ;  /* 0x000000ffff007224 */ /* 0x001fe200078e0006 */
[----:B------:R-:W-:Y:S02]  /*57f0*/  IABS R9, R9 ;  /* 0x0000000900097213 */ /* 0x000fe40000000000 */
[----:B------:R-:W-:Y:S01]  /*5800*/  LOP3.LUT R6, R14, 0x138, RZ, 0xfc, !PT ;  /* 0x000001380e067812 */ /* 0x000fe200078efcff */
[----:B------:R-:W-:Y:S01]  /*5810*/  @!P1 IMAD.MOV R0, RZ, RZ, -R0 ;  /* 0x000000ffff009224 */ /* 0x000fe200078e0a00 */
[----:B------:R-:W-:Y:S02]  /*5820*/  ISETP.GT.U32.AND P1, PT, R2, R4, PT ;  /* 0x000000040200720c */ /* 0x000fe40003f24070 */
[----:B------:R-:W-:-:S02]  /*5830*/  IABS R10, R6 ;  /* 0x00000006000a7213 */ /* 0x000fc40000000000 */
[----:B------:R0:W-:Y:S01]  /*5840*/  STL [R1+0x3d8], R0 ;  /* 0x0003d80001007387 */ /* 0x0001e20000100800 */
[----:B------:R-:W-:Y:S02]  /*5850*/  LOP3.LUT R7, R14, 0x136, RZ, 0xfc, !PT ;  /* 0x000001360e077812 */ /* 0x000fe400078efcff */
[----:B------:R-:W-:Y:S01]  /*5860*/  @!P2 IMAD.IADD R5, R5, 0x1, -R2 ;  /* 0x000000010505a824 */ /* 0x000fe200078e0a02 */
[----:B------:R-:W-:Y:S01]  /*5870*/  ISETP.GE.AND P2, PT, R6, RZ, PT ;  /* 0x000000ff0600720c */ /* 0x000fe20003f46270 */
[----:B------:R-:W-:Y:S01]  /*5880*/  IMAD.HI.U32 R18, R16, R10, RZ ;  /* 0x0000000a10127227 */ /* 0x000fe200078e00ff */
[----:B------:R-:W-:Y:S02]  /*5890*/  IABS R11, R7 ;  /* 0x00000007000b7213 */ /* 0x000fe40000000000 */
[----:B------:R-:W-:Y:S01]  /*58a0*/  LOP3.LUT R6, R14, 0x132, RZ, 0xfc, !PT ;  /* 0x000001320e067812 */ /* 0x000fe200078efcff */
[----:B------:R-:W-:Y:S02]  /*58b0*/  IMAD.MOV.U32 R13, RZ, RZ, R5 ;  /* 0x000000ffff0d7224 */ /* 0x000fe400078e0005 */
[----:B0-----:R-:W-:-:S02]  /*58c0*/  IMAD.MOV.U32 R0, RZ, RZ, R17 ;  /* 0x000000ffff007224 */ /* 0x001fc400078e0011 */
[----:B------:R-:W-:Y:S02]  /*58d0*/  @!P1 IMAD.IADD R4, R4, 0x1, -R2 ;  /* 0x0000000104049824 */ /* 0x000fe400078e0a02 */
[----:B------:R-:W-:Y:S01]  /*58e0*/  @!P0 IMAD.MOV R0, RZ, RZ, -R0 ;  /* 0x000000ffff008224 */ /* 0x000fe200078e0a00 */
[----:B------:R-:W-:Y:S01]  /*58f0*/  ISETP.GT.U32.AND P0, PT, R2, R3, PT ;  /* 0x000000030200720c */ /* 0x000fe20003f04070 */
[----:B------:R-:W-:Y:S01]  /*5900*/  IMAD.HI.U32 R17, R16, R9, RZ ;  /* 0x0000000910117227 */ /* 0x000fe200078e00ff */
[----:B------:R-:W-:Y:S02]  /*5910*/  ISETP.GT.U32.AND P1, PT, R2, R4, PT ;  /* 0x000000040200720c */ /* 0x000fe40003f24070 */
[----:B------:R0:W-:Y:S01]  /*5920*/  STL [R1+0x3d4], R0 ;  /* 0x0003d40001007387 */ /* 0x0001e20000100800 */
[----:B------:R-:W-:Y:S02]  /*5930*/  IMAD.MOV R17, RZ, RZ, -R17 ;  /* 0x000000ffff117224 */ /* 0x000fe400078e0a11 */
[----:B------:R-:W-:-:S02]  /*5940*/  IMAD.MOV R18, RZ, RZ, -R18 ;  /* 0x000000ffff127224 */ /* 0x000fc400078e0a12 */
[----:B------:R-:W-:Y:S02]  /*5950*/  IMAD R9, R2, R17, R9 ;  /* 0x0000001102097224 */ /* 0x000fe400078e0209 */
[----:B------:R-:W-:-:S04]  /*5960*/  IMAD.HI.U32 R17, R16, R15, RZ ;  /* 0x0000000f10117227 */ /* 0x000fc800078e00ff */
[--C-:B------:R-:W-:Y:S02]  /*5970*/  @!P0 IMAD.IADD R3, R3, 0x1, -R2.reuse ;  /* 0x0000000103038824 */ /* 0x100fe400078e0a02 */
[----:B------:R-:W-:Y:S01]  /*5980*/  @!P1 IMAD.IADD R4, R4, 0x1, -R2 ;  /* 0x0000000104049824 */ /* 0x000fe200078e0a02 */
[C---:B------:R-:W-:Y:S01]  /*5990*/  ISETP.GT.U32.AND P1, PT, R2.reuse, R9, PT ;  /* 0x000000090200720c */ /* 0x040fe20003f24070 */
[----:B------:R-:W-:Y:S01]  /*59a0*/  @!P4 IMAD.MOV R13, RZ, RZ, -R13 ;  /* 0x000000ffff0dc224 */ /* 0x000fe200078e0a0d */
[C---:B------:R-:W-:Y:S01]  /*59b0*/  ISETP.GT.U32.AND P0, PT, R2.reuse, R3, PT ;  /* 0x000000030200720c */ /* 0x040fe20003f04070 */
[----:B0-----:R-:W-:Y:S02]  /*59c0*/  IMAD.MOV.U32 R0, RZ, RZ, R4 ;  /* 0x000000ffff007224 */ /* 0x001fe400078e0004 */
[C---:B------:R-:W-:Y:S01]  /*59d0*/  IMAD R10, R2.reuse, R18, R10 ;  /* 0x00000012020a7224 */ /* 0x040fe200078e020a */
[----:B------:R-:W-:Y:S01]  /*59e0*/  STL [R1+0x37c], R13 ;  /* 0x00037c0d01007387 */ /* 0x000fe20000100800 */
[----:B------:R-:W-:Y:S01]  /*59f0*/  @!P5 IMAD.MOV R0, RZ, RZ, -R0 ;  /* 0x000000ffff00d224 */ /* 0x000fe200078e0a00 */
[----:B------:R-:W-:Y:S01]  /*5a00*/  ISETP.GE.AND P5, PT, R7, RZ, PT ;  /* 0x000000ff0700720c */ /* 0x000fe20003fa6270 */
[----:B------:R-:W-:Y:S01]  /*5a10*/  IMAD.MOV R17, RZ, RZ, -R17 ;  /* 0x000000ffff117224 */ /* 0x000fe200078e0a11 */
[----:B------:R-:W-:Y:S01]  /*5a20*/  ISETP.GT.U32.AND P4, PT, R2, R10, PT ;  /* 0x0000000a0200720c */ /* 0x000fe20003f84070 */
[----:B------:R-:W-:Y:S01]  /*5a30*/  IMAD.HI.U32 R19, R16, R11, RZ ;  /* 0x0000000b10137227 */ /* 0x000fe200078e00ff */
[----:B------:R0:W-:Y:S01]  /*5a40*/  STL [R1+0x378], R0 ;  /* 0x0003780001007387 */ /* 0x0001e20000100800 */
[----:B------:R-:W-:-:S02]  /*5a50*/  LOP3.LUT R7, R14, 0x130, RZ, 0xfc, !PT ;  /* 0x000001300e077812 */ /* 0x000fc400078efcff */
[--C-:B------:R-:W-:Y:S02]  /*5a60*/  @!P0 IMAD.IADD R3, R3, 0x1, -R2.reuse ;  /* 0x0000000103038824 */ /* 0x100fe400078e0a02 */
[C---:B------:R-:W-:Y:S01]  /*5a70*/  IMAD R4, R2.reuse, R17, R15 ;  /* 0x0000001102047224 */ /* 0x040fe200078e020f */
[----:B------:R-:W-:Y:S01]  /*5a80*/  IABS R17, R6 ;  /* 0x0000000600117213 */ /* 0x000fe20000000000 */
[----:B------:R-:W-:Y:S01]  /*5a90*/  IMAD.MOV R19, RZ, RZ, -R19 ;  /* 0x000000ffff137224 */ /* 0x000fe200078e0a13 */
[----:B------:R-:W-:Y:S01]  /*5aa0*/  IABS R15, R7 ;  /* 0x00000007000f7213 */ /* 0x000fe20000000000 */
[----:B------:R-:W-:Y:S02]  /*5ab0*/  @!P1 IMAD.IADD R9, R9, 0x1, -R2 ;  /* 0x0000000109099824 */ /* 0x000fe400078e0a02 */
[----:B0-----:R-:W-:Y:S02]  /*5ac0*/  IMAD.MOV.U32 R0, RZ, RZ, R3 ;  /* 0x000000ffff007224 */ /* 0x001fe400078e0003 */
[C---:B------:R-:W-:Y:S01]  /*5ad0*/  IMAD R5, R2.reuse, R19, R11 ;  /* 0x0000001302057224 */ /* 0x040fe200078e020b */
[C---:B------:R-:W-:Y:S01]  /*5ae0*/  ISETP.GT.U32.AND P1, PT, R2.reuse, R9, PT ;  /* 0x000000090200720c */ /* 0x040fe20003f24070 */
[----:B------:R-:W-:Y:S01]  /*5af0*/  @!P3 IMAD.MOV R0, RZ, RZ, -R0 ;  /* 0x000000ffff00b224 */ /* 0x000fe200078e0a00 */
[----:B------:R-:W-:Y:S01]  /*5b00*/  ISETP.GT.U32.AND P3, PT, R2, R4, PT ;  /* 0x000000040200720c */ /* 0x000fe20003f64070 */
[----:B------:R-:W-:Y:S01]  /*5b10*/  @!P4 IMAD.IADD R10, R10, 0x1, -R2 ;  /* 0x000000010a0ac824 */ /* 0x000fe200078e0a02 */
[----:B------:R-:W-:Y:S01]  /*5b20*/  ISETP.GT.U32.AND P0, PT, R2, R5, PT ;  /* 0x000000050200720c */ /* 0x000fe20003f04070 */
[----:B------:R-:W-:Y:S01]  /*5b30*/  IMAD.HI.U32 R18, R16, R17, RZ ;  /* 0x0000001110127227 */ /* 0x000fe200078e00ff */
[----:B------:R-:W-:Y:S01]  /*5b40*/  LOP3.LUT R11, R14, 0x12e, RZ, 0xfc, !PT ;  /* 0x0000012e0e0b7812 */ /* 0x000fe200078efcff */
[----:B------:R0:W-:Y:S01]  /*5b50*/  STL [R1+0x398], R0 ;  /* 0x0003980001007387 */ /* 0x0001e20000100800 */
[----:B------:R-:W-:Y:S01]  /*5b60*/  ISETP.GT.U32.AND P4, PT, R2, R10, PT ;  /* 0x0000000a0200720c */ /* 0x000fe20003f84070 */
[----:B------:R-:W-:Y:S01]  /*5b70*/  IMAD.MOV R18, RZ, RZ, -R18 ;  /* 0x000000ffff127224 */ /* 0x000fe200078e0a12 */
[----:B------:R-:W-:-:S02]  /*5b80*/  IABS R3, R11 ;  /* 0x0000000b00037213 */ /* 0x000fc40000000000 */
[----:B------:R-:W-:Y:S01]  /*5b90*/  LOP3.LUT R19, R14, 0x124, RZ, 0xfc, !PT ;  /* 0x000001240e137812 */ /* 0x000fe200078efcff */
[--C-:B------:R-:W-:Y:S01]  /*5ba0*/  @!P1 IMAD.IADD R9, R9, 0x1, -R2.reuse ;  /* 0x0000000109099824 */ /* 0x100fe200078e0a02 */
[----:B------:R-:W-:Y:S01]  /*5bb0*/  ISETP.GE.AND P1, PT, R8, RZ, PT ;  /* 0x000000ff0800720c */ /* 0x000fe20003f26270 */
[----:B------:R-:W-:Y:S02]  /*5bc0*/  @!P3 IMAD.IADD R4, R4, 0x1, -R2 ;  /* 0x000000010404b824 */ /* 0x000fe400078e0a02 */
[----:B------:R-:W-:-:S03]  /*5bd0*/  IMAD.HI.U32 R8, R16, R15, RZ ;  /* 0x0000000f10087227 */ /* 0x000fc600078e00ff */
[C---:B------:R-:W-:Y:S01]  /*5be0*/  ISETP.GT.U32.AND P3, PT, R2.reuse, R4, PT ;  /* 0x000000040200720c */ /* 0x040fe20003f64070 */
[----:B------:R-:W-:Y:S02]  /*5bf0*/  @!P0 IMAD.IADD R5, R5, 0x1, -R2 ;  /* 0x0000000105058824 */ /* 0x000fe400078e0a02 */
[----:B------:R-:W-:Y:S01]  /*5c00*/  IMAD R17, R2, R18, R17 ;  /* 0x0000001202117224 */ /* 0x000fe200078e0211 */
[----:B------:R-:W-:Y:S01]  /*5c10*/  LOP3.LUT R18, R14, 0x11c, RZ, 0xfc, !PT ;  /* 0x0000011c0e127812 */ /* 0x000fe200078efcff */
[----:B------:R-:W-:Y:S01]  /*5c20*/  IMAD.MOV R8, RZ, RZ, -R8 ;  /* 0x000000ffff087224 */ /* 0x000fe200078e0a08 */
[----:B------:R-:W-:Y:S01]  /*5c30*/  ISETP.GT.U32.AND P0, PT, R2, R5, PT ;  /* 0x000000050200720c */ /* 0x000fe20003f04070 */
[----:B------:R-:W-:Y:S01]  /*5c40*/  @!P4 IMAD.IADD R10, R10, 0x1, -R2 ;  /* 0x000000010a0ac824 */ /* 0x000fe200078e0a02 */
[C---:B------:R-:W-:Y:S01]  /*5c50*/  ISETP.GT.U32.AND P4, PT, R2.reuse, R17, PT ;  /* 0x000000110200720c */ /* 0x040fe20003f84070 */
[----:B------:R-:W-:Y:S01]  /*5c60*/  IMAD R15, R2, R8, R15 ;  /* 0x00000008020f7224 */ /* 0x000fe200078e020f */
[----:B------:R-:W-:Y:S01]  /*5c70*/  LOP3.LUT R8, R14, 0x126, RZ, 0xfc, !PT ;  /* 0x000001260e087812 */ /* 0x000fe200078efcff */
[----:B------:R-:W-:-:S02]  /*5c80*/  IMAD.MOV.U32 R13, RZ, RZ, R9 ;  /* 0x000000ffff0d7224 */ /* 0x000fc400078e0009 */
[----:B------:R-:W-:Y:S01]  /*5c90*/  @!P3 IMAD.IADD R4, R4, 0x1, -R2 ;  /* 0x000000010404b824 */ /* 0x000fe200078e0a02 */
[----:B------:R-:W-:Y:S01]  /*5ca0*/  ISETP.GT.U32.AND P3, PT, R2, R15, PT ;  /* 0x0000000f0200720c */ /* 0x000fe20003f64070 */
[----:B------:R-:W-:-:S04]  /*5cb0*/  IMAD.HI.U32 R9, R16, R3, RZ ;  /* 0x0000000310097227 */ /* 0x000fc800078e00ff */
[----:B------:R-:W-:Y:S02]  /*5cc0*/  IMAD.MOV R9, RZ, RZ, -R9 ;  /* 0x000000ffff097224 */ /* 0x000fe400078e0a09 */
[----:B0-----:R-:W-:Y:S02]  /*5cd0*/  IMAD.MOV.U32 R0, RZ, RZ, R10 ;  /* 0x000000ffff007224 */ /* 0x001fe400078e000a */
[--C-:B------:R-:W-:Y:S01]  /*5ce0*/  @!P0 IMAD.IADD R5, R5, 0x1, -R2.reuse ;  /* 0x0000000105058824 */ /* 0x100fe200078e0a02 */
[----:B------:R-:W-:Y:S01]  /*5cf0*/  ISETP.GE.AND P0, PT, R11, RZ, PT ;  /* 0x000000ff0b00720c */ /* 0x000fe20003f06270 */
[----:B------:R-:W-:Y:S02]  /*5d00*/  @!P4 IMAD.IADD R17, R17, 0x1, -R2 ;  /* 0x000000011111c824 */ /* 0x000fe400078e0a02 */
[----:B------:R-:W-:Y:S01]  /*5d10*/  IMAD R11, R2, R9, R3 ;  /* 0x00000009020b7224 */ /* 0x000fe200078e0203 */
[----:B------:R-:W-:Y:S01]  /*5d20*/  LOP3.LUT R3, R14, 0x12c, RZ, 0xfc, !PT ;  /* 0x0000012c0e037812 */ /* 0x000fe200078efcff */
[----:B------:R-:W-:Y:S01]  /*5d30*/  @!P6 IMAD.MOV R13, RZ, RZ, -R13 ;  /* 0x000000ffff0de224 */ /* 0x000fe200078e0a0d */
[----:B------:R-:W-:Y:S01]  /*5d40*/  ISETP.GE.AND P6, PT, R6, RZ, PT ;  /* 0x000000ff0600720c */ /* 0x000fe20003fc6270 */
[----:B------:R-:W-:Y:S01]  /*5d50*/  @!P2 IMAD.MOV R0, RZ, RZ, -R0 ;  /* 0x000000ffff00a224 */ /* 0x000fe200078e0a00 */
[----:B------:R-:W-:Y:S01]  /*5d60*/  ISETP.GT.U32.AND P4, PT, R2, R17, PT ;  /* 0x000000110200720c */ /* 0x000fe20003f84070 */
[----:B------:R-:W-:Y:S01]  /*5d70*/  IMAD.MOV.U32 R6, RZ, RZ, R5 ;  /* 0x000000ffff067224 */ /* 0x000fe200078e0005 */
[----:B------:R-:W-:Y:S01]  /*5d80*/  LOP3.LUT R5, R14, 0x12a, RZ, 0xfc, !PT ;  /* 0x0000012a0e057812 */ /* 0x000fe200078efcff */
[----:B------:R-:W-:Y:S01]  /*5d90*/  @!P3 IMAD.IADD R15, R15, 0x1, -R2 ;  /* 0x000000010f0fb824 */ /* 0x000fe200078e0a02 */
[----:B------:R-:W-:Y:S01]  /*5da0*/  IABS R9, R3 ;  /* 0x0000000300097213 */ /* 0x000fe20000000000 */
[----:B------:R-:W-:Y:S01]  /*5db0*/  STL [R1+0x3b0], R13 ;  /* 0x0003b00d01007387 */ /* 0x000fe20000100800 */
[----:B------:R-:W-:Y:S01]  /*5dc0*/  @!P5 IMAD.MOV R6, RZ, RZ, -R6 ;  /* 0x000000ffff06d224 */ /* 0x000fe200078e0a06 */
[----:B------:R-:W-:-:S02]  /*5dd0*/  ISETP.GE.AND P5, PT, R3, RZ, PT ;  /* 0x000000ff0300720c */ /* 0x000fc40003fa6270 */
[----:B------:R0:W-:Y:S01]  /*5de0*/  STL [R1+0x3c0], R0 ;  /* 0x0003c00001007387 */ /* 0x0001e20000100800 */
[----:B------:R-:W-:Y:S01]  /*5df0*/  ISETP.GT.U32.AND P3, PT, R2, R15, PT ;  /* 0x0000000f0200720c */ /* 0x000fe20003f64070 */
[----:B------:R-:W-:Y:S01]  /*5e00*/  IMAD.HI.U32 R10, R16, R9, RZ ;  /* 0x00000009100a7227 */ /* 0x000fe200078e00ff */
[----:B------:R-:W-:Y:S01]  /*5e10*/  LOP3.LUT R3, R14, 0x128, RZ, 0xfc, !PT ;  /* 0x000001280e037812 */ /* 0x000fe200078efcff */
[----:B------:R1:W-:Y:S01]  /*5e20*/  STL [R1+0x3cc], R6 ;  /* 0x0003cc0601007387 */ /* 0x0003e20000100800 */
[----:B------:R-:W-:Y:S01]  /*5e30*/  ISETP.GE.AND P2, PT, R7, RZ, PT ;  /* 0x000000ff0700720c */ /* 0x000fe20003f46270 */
[----:B------:R-:W-:Y:S01]  /*5e40*/  IMAD.MOV R10, RZ, RZ, -R10 ;  /* 0x000000ffff0a7224 */ /* 0x000fe200078e0a0a */
[----:B------:R-:W-:Y:S01]  /*5e50*/  IABS R7, R3 ;  /* 0x0000000300077213 */ /* 0x000fe20000000000 */
[----:B------:R-:W-:Y:S01]  /*5e60*/  @!P4 IMAD.IADD R17, R17, 0x1, -R2 ;  /* 0x000000011111c824 */ /* 0x000fe200078e0a02 */
[C---:B------:R-:W-:Y:S01]  /*5e70*/  ISETP.GT.U32.AND P4, PT, R2.reuse, R11, PT ;  /* 0x0000000b0200720c */ /* 0x040fe20003f84070 */
[----:B0-----:R-:W-:Y:S01]  /*5e80*/  IMAD.MOV.U32 R0, RZ, RZ, R4 ;  /* 0x000000ffff007224 */ /* 0x001fe200078e0004 */
[----:B------:R-:W-:Y:S01]  /*5e90*/  IABS R4, R5 ;  /* 0x0000000500047213 */ /* 0x000fe20000000000 */
[----:B------:R-:W-:-:S02]  /*5ea0*/  IMAD R9, R2, R10, R9 ;  /* 0x0000000a02097224 */ /* 0x000fc400078e0209 */
[----:B------:R-:W-:Y:S01]  /*5eb0*/  @!P1 IMAD.MOV R0, RZ, RZ, -R0 ;  /* 0x000000ffff009224 */ /* 0x000fe200078e0a00 */
[----:B------:R-:W-:Y:S01]  /*5ec0*/  ISETP.GE.AND P1, PT, R5, RZ, PT ;  /* 0x000000ff0500720c */ /* 0x000fe20003f26270 */
[----:B------:R-:W-:Y:S01]  /*5ed0*/  IMAD.HI.U32 R5, R16, R4, RZ ;  /* 0x0000000410057227 */ /* 0x000fe200078e00ff */
[----:B-1----:R-:W-:Y:S02]  /*5ee0*/  IABS R6, R8 ;  /* 0x0000000800067213 */ /* 0x002fe40000000000 */
[----:B------:R0:W-:Y:S01]  /*5ef0*/  STL [R1+0x3d0], R0 ;  /* 0x0003d00001007387 */ /* 0x0001e20000100800 */
[----:B------:R-:W-:Y:S02]  /*5f00*/  IMAD.MOV R5, RZ, RZ, -R5 ;  /* 0x000000ffff057224 */ /* 0x000fe400078e0a05 */
[----:B------:R-:W-:Y:S01]  /*5f10*/  @!P3 IMAD.IADD R15, R15, 0x1, -R2 ;  /* 0x000000010f0fb824 */ /* 0x000fe200078e0a02 */
[C---:B------:R-:W-:Y:S01]  /*5f20*/  ISETP.GT.U32.AND P3, PT, R2.reuse, R9, PT ;  /* 0x000000090200720c */ /* 0x040fe20003f64070 */
[----:B------:R-:W-:-:S02]  /*5f30*/  IMAD R4, R2, R5, R4 ;  /* 0x0000000502047224 */ /* 0x000fc400078e0204 */
[----:B------:R-:W-:Y:S02]  /*5f40*/  IMAD.MOV.U32 R13, RZ, RZ, R17 ;  /* 0x000000ffff0d7224 */ /* 0x000fe400078e0011 */
[--C-:B------:R-:W-:Y:S02]  /*5f50*/  @!P4 IMAD.IADD R11, R11, 0x1, -R2.reuse ;  /* 0x000000010b0bc824 */ /* 0x100fe400078e0a02 */
[----:B------:R-:W-:Y:S01]  /*5f60*/  @!P6 IMAD.MOV R13, RZ, RZ, -R13 ;  /* 0x000000ffff0de224 */ /* 0x000fe200078e0a0d */
[----:B------:R-:W-:Y:S01]  /*5f70*/  ISETP.GT.U32.AND P6, PT, R2, R4, PT ;  /* 0x000000040200720c */ /* 0x000fe20003fc4070 */
[----:B------:R-:W-:Y:S01]  /*5f80*/  IMAD.HI.U32 R10, R16, R7, RZ ;  /* 0x00000007100a7227 */ /* 0x000fe200078e00ff */
[----:B------:R-:W-:Y:S02]  /*5f90*/  ISETP.GT.U32.AND P4, PT, R2, R11, PT ;  /* 0x0000000b0200720c */ /* 0x000fe40003f84070 */
[----:B------:R-:W-:Y:S01]  /*5fa0*/  STL [R1+0x3c4], R13 ;  /* 0x0003c40d01007387 */ /* 0x000fe20000100800 */
[----:B------:R-:W-:-:S02]  /*5fb0*/  @!P3 IMAD.IADD R9, R9, 0x1, -R2 ;  /* 0x000000010909b824 */ /* 0x000fc400078e0a02 */
[----:B------:R-:W-:-:S03]  /*5fc0*/  IMAD.HI.U32 R5, R16, R6, RZ ;  /* 0x0000000610057227 */ /* 0x000fc600078e00ff */
[----:B------:R-:W-:Y:S01]  /*5fd0*/  ISETP.GT.U32.AND P3, PT, R2, R9, PT ;  /* 0x000000090200720c */ /* 0x000fe20003f64070 */
[----:B0-----:R-:W-:Y:S01]  /*5fe0*/  IMAD.MOV.U32 R0, RZ, RZ, R15 ;  /* 0x000000ffff007224 */ /* 0x001fe200078e000f */
[----:B------:R-:W-:Y:S01]  /*5ff0*/  IABS R15, R18 ;  /* 0x00000012000f7213 */ /* 0x000fe20000000000 */
[----:B------:R-:W-:Y:S02]  /*6000*/  @!P6 IMAD.IADD R4, R4, 0x1, -R2 ;  /* 0x000000010404e824 */ /* 0x000fe400078e0a02 */
[----:B------:R-:W-:Y:S02]  /*6010*/  IMAD.MOV R10, RZ, RZ, -R10 ;  /* 0x000000ffff0a7224 */ /* 0x000fe400078e0a0a */
[----:B------:R-:W-:Y:S01]  /*6020*/  IMAD.MOV R5, RZ, RZ, -R5 ;  /* 0x000000ffff057224 */ /* 0x000fe200078e0a05 */
[C---:B------:R-:W-:Y:S01]  /*6030*/  ISETP.GT.U32.AND P6, PT, R2.reuse, R4, PT ;  /* 0x000000040200720c */ /* 0x040fe20003fc4070 */
[----:B------:R-:W-:Y:S01]  /*6040*/  @!P2 IMAD.MOV R0, RZ, RZ, -R0 ;  /* 0x000000ffff00a224 */ /* 0x000fe200078e0a00 */
[----:B------:R-:W-:Y:S01]  /*6050*/  ISETP.GE.AND P2, PT, R3, RZ, PT ;  /* 0x000000ff0300720c */ /* 0x000fe20003f46270 */
[C---:B------:R-:W-:Y:S01]  /*6060*/  IMAD R3, R2.reuse, R10, R7 ;  /* 0x0000000a02037224 */ /* 0x040fe200078e0207 */
[----:B------:R-:W-:Y:S01]  /*6070*/  IABS R10, R19 ;  /* 0x00000013000a7213 */ /* 0x000fe20000000000 */
[----:B------:R-:W-:Y:S01]  /*6080*/  IMAD R6, R2, R5, R6 ;  /* 0x0000000502067224 */ /* 0x000fe200078e0206 */
[----:B------:R-:W-:Y:S01]  /*6090*/  LOP3.LUT R5, R14, 0x122, RZ, 0xfc, !PT ;  /* 0x000001220e057812 */ /* 0x000fe200078efcff */
[--C-:B------:R-:W-:Y:S01]  /*60a0*/  @!P4 IMAD.IADD R11, R11, 0x1, -R2.reuse ;  /* 0x000000010b0bc824 */ /* 0x100fe200078e0a02 */
[----:B------:R-:W-:Y:S01]  /*60b0*/  ISETP.GE.AND P4, PT, R8, RZ, PT ;  /* 0x000000ff0800720c */ /* 0x000fe20003f86270 */
[--C-:B------:R-:W-:Y:S01]  /*60c0*/  @!P3 IMAD.IADD R9, R9, 0x1, -R2.reuse ;  /* 0x000000010909b824 */ /* 0x100fe200078e0a02 */
[----:B------:R-:W-:Y:S01]  /*60d0*/  IABS R24, R5 ;  /* 0x0000000500187213 */ /* 0x000fe20000000000 */
[----:B------:R-:W-:Y:S01]  /*60e0*/  IMAD.HI.U32 R8, R16, R10, RZ ;  /* 0x0000000a10087227 */ /* 0x000fe200078e00ff */
[----:B------:R-:W-:Y:S01]  /*60f0*/  ISETP.GT.U32.AND P3, PT, R2, R3, PT ;  /* 0x000000030200720c */ /* 0x000fe20003f64070 */
[----:B------:R0:W-:Y:S01]  /*6100*/  STL [R1+0x3c8], R0 ;  /* 0x0003c80001007387 */ /* 0x0001e20000100800 */
[----:B------:R-:W-:Y:S01]  /*6110*/  LOP3.LUT R7, R14, 0x11e, RZ, 0xfc, !PT ;  /* 0x0000011e0e077812 */ /* 0x000fe200078efcff */
[----:B------:R-:W-:Y:S01]  /*6120*/  @!P6 IMAD.IADD R4, R4, 0x1, -R2 ;  /* 0x000000010404e824 */ /* 0x000fe200078e0a02 */
[----:B------:R-:W-:Y:S01]  /*6130*/  ISETP.GT.U32.AND P6, PT, R2, R6, PT ;  /* 0x000000060200720c */ /* 0x000fe20003fc4070 */
[----:B------:R-:W-:Y:S01]  /*6140*/  IMAD.MOV R8, RZ, RZ, -R8 ;  /* 0x000000ffff087224 */ /* 0x000fe200078e0a08 */
[----:B------:R-:W-:Y:S01]  /*6150*/  IABS R17, R7 ;  /* 0x0000000700117213 */ /* 0x000fe20000000000 */
[----:B------:R-:W-:-:S04]  /*6160*/  IMAD.HI.U32 R23, R16, R24, RZ ;  /* 0x0000001810177227 */ /* 0x000fc800078e00ff */
[----:B------:R-:W-:Y:S02]  /*6170*/  IMAD R10, R2, R8, R10 ;  /* 0x00000008020a7224 */ /* 0x000fe400078e020a */
[----:B------:R-:W-:Y:S02]  /*6180*/  IMAD.MOV R23, RZ, RZ, -R23 ;  /* 0x000000ffff177224 */ /* 0x000fe400078e0a17 */
[----:B0-----:R-:W-:Y:S01]  /*6190*/  IMAD.MOV.U32 R0, RZ, RZ, R11 ;  /* 0x000000ffff007224 */ /* 0x001fe200078e000b */
[----:B------:R-:W-:Y:S01]  /*61a0*/  LOP3.LUT R11, R14, 0x118, RZ, 0xfc, !PT ;  /* 0x000001180e0b7812 */ /* 0x000fe200078efcff */
[----:B------:R-:W-:Y:S01]  /*61b0*/  @!P3 IMAD.IADD R3, R3, 0x1, -R2 ;  /* 0x000000010303b824 */ /* 0x000fe200078e0a02 */
[C---:B------:R-:W-:Y:S01]  /*61c0*/  ISETP.GT.U32.AND P3, PT, R2.reuse, R10, PT ;  /* 0x0000000a0200720c */ /* 0x040fe20003f64070 */
[C---:B------:R-:W-:Y:S02]  /*61d0*/  IMAD R23, R2.reuse, R23, R24 ;  /* 0x0000001702177224 */ /* 0x040fe400078e0218 */
[----:B------:R-:W-:Y:S01]  /*61e0*/  @!P0 IMAD.MOV R0, RZ, RZ, -R0 ;  /* 0x000000ffff008224 */ /* 0x000fe200078e0a00 */
[----:B------:R-:W-:Y:S01]  /*61f0*/  ISETP.GT.U32.AND P0, PT, R2, R3, PT ;  /* 0x000000030200720c */ /* 0x000fe20003f04070 */
[----:B------:R-:W-:Y:S01]  /*6200*/  @!P6 IMAD.IADD R6, R6, 0x1, -R2 ;  /* 0x000000010606e824 */ /* 0x000fe200078e0a02 */
[----:B------:R-:W-:Y:S01]  /*6210*/  ISETP.GT.U32.AND P6, PT, R2, R23, PT ;  /* 0x000000170200720c */ /* 0x000fe20003fc4070 */
[----:B------:R-:W-:Y:S01]  /*6220*/  IMAD.HI.U32 R20, R16, R17, RZ ;  /* 0x0000001110147227 */ /* 0x000fe200078e00ff */
[----:B------:R0:W-:Y:S03]  /*6230*/  STL [R1+0x3bc], R0 ;  /* 0x0003bc0001007387 */ /* 0x0001e60000100800 */
[----:B------:R-:W-:-:S02]  /*6240*/  IMAD.MOV R20, RZ, RZ, -R20 ;  /* 0x000000ffff147224 */ /* 0x000fc400078e0a14 */
[----:B------:R-:W-:Y:S01]  /*6250*/  @!P3 IMAD.IADD R10, R10, 0x1, -R2 ;  /* 0x000000010a0ab824 */ /* 0x000fe200078e0a02 */
[C---:B------:R-:W-:Y:S01]  /*6260*/  ISETP.GT.U32.AND P3, PT, R2.reuse, R6, PT ;  /* 0x000000060200720c */ /* 0x040fe20003f64070 */
[----:B------:R-:W-:Y:S01]  /*6270*/  IMAD R17, R2, R20, R17 ;  /* 0x0000001402117224 */ /* 0x000fe200078e0211 */
[----:B------:R-:W-:Y:S01]  /*6280*/  LOP3.LUT R20, R14, 0x11a, RZ, 0xfc, !PT ;  /* 0x0000011a0e147812 */ /* 0x000fe200078efcff */
[----:B------:R-:W-:-:S04]  /*6290*/  IMAD.HI.U32 R8, R16, R15, RZ ;  /* 0x0000000f10087227 */ /* 0x000fc800078e00ff */
[----:B0-----:R-:W-:Y:S01]  /*62a0*/  IMAD.MOV.U32 R0, RZ, RZ, R9 ;  /* 0x000000ffff007224 */ /* 0x001fe200078e0009 */
[----:B------:R-:W-:Y:S01]  /*62b0*/  IABS R9, R11 ;  /* 0x0000000b00097213 */ /* 0x000fe20000000000 */
[----:B------:R-:W-:Y:S01]  /*62c0*/  @!P6 IMAD.IADD R23, R23, 0x1, -R2 ;  /* 0x000000011717e824 */ /* 0x000fe200078e0a02 */
[C---:B------:R-:W-:Y:S01]  /*62d0*/  ISETP.GT.U32.AND P6, PT, R2.reuse, R10, PT ;  /* 0x0000000a0200720c */ /* 0x040fe20003fc4070 */
[----:B------:R-:W-:Y:S02]  /*62e0*/  @!P5 IMAD.MOV R0, RZ, RZ, -R0 ;  /* 0x000000ffff00d224 */ /* 0x000fe400078e0a00 */
[----:B------:R-:W-:Y:S01]  /*62f0*/  @!P0 IMAD.IADD R3, R3, 0x1, -R2 ;  /* 0x0000000103038824 */ /* 0x000fe200078e0a02 */
[C---:B------:R-:W-:Y:S01]  /*6300*/  ISETP.GT.U32.AND P0, PT, R2.reuse, R17, PT ;  /* 0x000000110200720c */ /* 0x040fe20003f04070 */
[----:B------:R-:W-:Y:S01]  /*6310*/  IMAD.MOV R8, RZ, RZ, -R8 ;  /* 0x000000ffff087224 */ /* 0x000fe200078e0a08 */
[----:B------:R0:W-:Y:S01]  /*6320*/  STL [R1+0x3b8], R0 ;  /* 0x0003b80001007387 */ /* 0x0001e20000100800 */
[----:B------:R-:W-:Y:S01]  /*6330*/  ISETP.GT.U32.AND P5, PT, R2, R23, PT ;  /* 0x000000170200720c */ /* 0x000fe20003fa4070 */
[--C-:B------:R-:W-:Y:S01]  /*6340*/  @!P3 IMAD.IADD R6, R6, 0x1, -R2.reuse ;  /* 0x000000010606b824 */ /* 0x100fe200078e0a02 */
[----:B------:R-:W-:Y:S01]  /*6350*/  ISETP.GE.AND P3, PT, R19, RZ, PT ;  /* 0x000000ff1300720c */ /* 0x000fe20003f66270 */
[----:B------:R-:W-:Y:S01]  /*6360*/  IMAD R8, R2, R8, R15 ;  /* 0x0000000802087224 */ /* 0x000fe200078e020f */
[----:B------:R-:W-:Y:S01]  /*6370*/  IABS R15, R20 ;  /* 0x00000014000f7213 */ /* 0x000fe20000000000 */
[----:B------:R-:W-:Y:S01]  /*6380*/  IMAD.MOV.U32 R13, RZ, RZ, R3 ;  /* 0x000000ffff0d7224 */ /* 0x000fe200078e0003 */
[----:B------:R-:W-:Y:S01]  /*6390*/  LOP3.LUT R3, R14, 0x116, RZ, 0xfc, !PT ;  /* 0x000001160e037812 */ /* 0x000fe200078efcff */
[----:B------:R-:W-:Y:S01]  /*63a0*/  @!P6 IMAD.IADD R10, R10, 0x1, -R2 ;  /* 0x000000010a0ae824 */ /* 0x000fe200078e0a02 */
[----:B------:R-:W-:Y:S01]  /*63b0*/  ISETP.GT.U32.AND P6, PT, R2, R8, PT ;  /* 0x000000080200720c */ /* 0x000fe20003fc4070 */
[----:B0-----:R-:W-:-:S02]  /*63c0*/  IMAD.MOV.U32 R0, RZ, RZ, R4 ;  /* 0x000000ffff007224 */ /* 0x001fc400078e0004 */
[----:B------:R-:W-:Y:S01]  /*63d0*/  @!P0 IMAD.IADD R17, R17, 0x1, -R2 ;  /* 0x0000000111118824 */ /* 0x000fe200078e0a02 */
[----:B------:R-:W-:Y:S01]  /*63e0*/  ISETP.GE.AND P0, PT, R7, RZ, PT ;  /* 0x000000ff0700720c */ /* 0x000fe20003f06270 */
[----:B------:R-:W-:Y:S01]  /*63f0*/  @!P1 IMAD.MOV R0, RZ, RZ, -R0 ;  /* 0x000000ffff009224 */ /* 0x000fe200078e0a00 */
[----:B------:R-:W-:Y:S01]  /*6400*/  ISETP.GT.U32.AND P1, PT, R2, R22, PT ;  /* 0x000000160200720c */ /* 0x000fe20003f24070 */
[----:B------:R-:W-:-:S03]  /*6410*/  IMAD.HI.U32 R4, R16, R15, RZ ;  /* 0x0000000f10047227 */ /* 0x000fc600078e00ff */
[----:B------:R0:W-:Y:S01]  /*6420*/  STL [R1+0x3b4], R0 ;  /* 0x0003b40001007387 */ /* 0x0001e20000100800 */
[----:B------:R-:W-:Y:S01]  /*6430*/  @!P5 IMAD.IADD R23, R23, 0x1, -R2 ;  /* 0x000000011717d824 */ /* 0x000fe200078e0a02 */
[----:B------:R-:W-:Y:S01]  /*6440*/  ISETP.GE.AND P5, PT, R5, RZ, PT ;  /* 0x000000ff0500720c */ /* 0x000fe20003fa6270 */
[----:B------:R-:W-:Y:S01]  /*6450*/  @!P2 IMAD.MOV R13, RZ, RZ, -R13 ;  /* 0x000000ffff0da224 */ /* 0x000fe200078e0a0d */
[----:B------:R-:W-:Y:S01]  /*6460*/  LOP3.LUT R5, R14, 0x114, RZ, 0xfc, !PT ;  /* 0x000001140e057812 */ /* 0x000fe200078efcff */
[----:B------:R-:W-:-:S03]  /*6470*/  IMAD.HI.U32 R19, R16, R9, RZ ;  /* 0x0000000910137227 */ /* 0x000fc600078e00ff */
[----:B------:R-:W-:Y:S01]  /*6480*/  STL [R1+0x3ac], R13 ;  /* 0x0003ac0d01007387 */ /* 0x000fe20000100800 */
[----:B------:R-:W-:Y:S01]  /*6490*/  @!P1 IMAD.IADD R22, R22, 0x1, -R2 ;  /* 0x0000000116169824 */ /* 0x000fe200078e0a02 */
[----:B------:R-:W-:Y:S01]  /*64a0*/  ISETP.GE.AND P1, PT, R21, RZ, PT ;  /* 0x000000ff1500720c */ /* 0x000fe20003f26270 */
[----:B0-----:R-:W-:Y:S02]  /*64b0*/  IMAD.MOV.U32 R0, RZ, RZ, R6 ;  /* 0x000000ffff007224 */ /* 0x001fe400078e0006 */
[----:B------:R-:W-:Y:S01]  /*64c0*/  IMAD.MOV R4, RZ, RZ, -R4 ;  /* 0x000000ffff047224 */ /* 0x000fe200078e0a04 */
[C---:B------:R-:W-:Y:S01]  /*64d0*/  ISETP.GT.U32.AND P2, PT, R2.reuse, R22, PT ;  /* 0x000000160200720c */ /* 0x040fe20003f44070 */
[----:B------:R-:W-:Y:S01]  /*64e0*/  @!P4 IMAD.MOV R0, RZ, RZ, -R0 ;  /* 0x000000ffff00c224 */ /* 0x000fe200078e0a00 */
[C---:B------:R-:W-:Y:S01]  /*64f0*/  ISETP.GT.U32.AND P4, PT, R2.reuse, R17, PT ;  /* 0x000000110200720c */ /* 0x040fe20003f84070 */
[----:B------:R-:W-:Y:S02]  /*6500*/  IMAD.MOV R19, RZ, RZ, -R19 ;  /* 0x000000ffff137224 */ /* 0x000fe400078e0a13 */
[----:B------:R-:W-:Y:S01]  /*6510*/  IMAD R4, R2, R4, R15 ;  /* 0x0000000402047224 */ /* 0x000fe200078e020f */
[----:B------:R0:W-:Y:S01]  /*6520*/  STL [R1+0x3a8], R0 ;  /* 0x0003a80001007387 */ /* 0x0001e20000100800 */
[----:B------:R-:W-:Y:S01]  /*6530*/  @!P6 IMAD.IADD R8, R8, 0x1, -R2 ;  /* 0x000000010808e824 */ /* 0x000fe200078e0a02 */
[----:B------:R-:W-:Y:S01]  /*6540*/  IABS R15, R3 ;  /* 0x00000003000f7213 */ /* 0x000fe20000000000 */
[----:B------:R-:W-:Y:S01]  /*6550*/  IMAD.MOV.U32 R6, RZ, RZ, R10 ;  /* 0x000000ffff067224 */ /* 0x000fe200078e000a */
[----:B------:R-:W-:Y:S01]  /*6560*/  LOP3.LUT R10, R14, 0x10a, RZ, 0xfc, !PT ;  /* 0x0000010a0e0a7812 */ /* 0x000fe200078efcff */
[C---:B------:R-:W-:Y:S01]  /*6570*/  IMAD R9, R2.reuse, R19, R9 ;  /* 0x0000001302097224 */ /* 0x040fe200078e0209 */
[C---:B------:R-:W-:Y:S01]  /*6580*/  ISETP.GT.U32.AND P6, PT, R2.reuse, R8, PT ;  /* 0x000000080200720c */ /* 0x040fe20003fc4070 */
[----:B------:R-:W-:Y:S01]  /*6590*/  @!P3 IMAD.MOV R6, RZ, RZ, -R6 ;  /* 0x000000ffff06b224 */ /* 0x000fe200078e0a06 */
[----:B------:R-:W-:Y:S01]  /*65a0*/  ISETP.GT.U32.AND P3, PT, R2, R4, PT ;  /* 0x000000040200720c */ /* 0x000fe20003f64070 */
[--C-:B------:R-:W-:Y:S01]  /*65b0*/  @!P2 IMAD.IADD R22, R22, 0x1, -R2.reuse ;  /* 0x000000011616a824 */ /* 0x100fe200078e0a02 */
[----:B------:R-:W-:Y:S01]  /*65c0*/  ISETP.GT.U32.AND P2, PT, R2, R9, PT ;  /* 0x000000090200720c */ /* 0x000fe20003f44070 */
[----:B0-----:R-:W-:Y:S01]  /*65d0*/  IMAD.MOV.U32 R0, RZ, RZ, R23 ;  /* 0x000000ffff007224 */ /* 0x001fe200078e0017 */
[----:B------:R0:W-:Y:S01]  /*65e0*/  STL [R1+0x3a4], R6 ;  /* 0x0003a40601007387 */ /* 0x0001e20000100800 */
[----:B------:R-:W-:Y:S01]  /*65f0*/  @!P4 IMAD.IADD R17, R17, 0x1, -R2 ;  /* 0x000000011111c824 */ /* 0x000fe200078e0a02 */
[----:B------:R-:W-:Y:S01]  /*6600*/  IABS R19, R5 ;  /* 0x0000000500137213 */ /* 0x000fe20000000000 */
[----:B------:R-:W-:Y:S01]  /*6610*/  @!P5 IMAD.MOV R0, RZ, RZ, -R0 ;  /* 0x000000ffff00d224 */ /* 0x000fe200078e0a00 */
[----:B------:R-:W-:Y:S01]  /*6620*/  ISETP.GE.AND P5, PT, R18, RZ, PT ;  /* 0x000000ff1200720c */ /* 0x000fe20003fa6270 */
[----:B------:R-:W-:Y:S01]  /*6630*/  IMAD.MOV.U32 R7, RZ, RZ, R22 ;  /* 0x000000ffff077224 */ /* 0x000fe200078e0016 */
[----:B------:R-:W-:Y:S01]  /*6640*/  ISETP.GE.AND P4, PT, R20, RZ, PT ;  /* 0x000000ff1400720c */ /* 0x000fe20003f86270 */
[----:B------:R-:W-:Y:S01]  /*6650*/  @!P6 IMAD.IADD R8, R8, 0x1, -R2 ;  /* 0x000000010808e824 */ /* 0x000fe200078e0a02 */
[----:B------:R1:W-:Y:S01]  /*6660*/  STL [R1+0x3a0], R0 ;  /* 0x0003a00001007387 */ /* 0x0003e20000100800 */
[----:B------:R-:W-:Y:S01]  /*6670*/  @!P1 IMAD.MOV R7, RZ, RZ, -R7 ;  /* 0x000000ffff079224 */ /* 0x000fe200078e0a07 */
[----:B------:R-:W-:Y:S01]  /*6680*/  ISETP.GE.AND P6, PT, R11, RZ, PT ;  /* 0x000000ff0b00720c */ /* 0x000fe20003fc6270 */
[----:B0-----:R-:W-:Y:S01]  /*6690*/  IMAD.HI.U32 R6, R16, R15, RZ ;  /* 0x0000000f10067227 */ /* 0x001fe200078e00ff */
[----:B------:R-:W-:-:S02]  /*66a0*/  IABS R18, R10 ;  /* 0x0000000a00127213 */ /* 0x000fc40000000000 */
[----:B------:R0:W-:Y:S01]  /*66b0*/  STL [R1+0x39c], R7 ;  /* 0x00039c0701007387 */ /* 0x0001e20000100800 */
[----:B------:R-:W-:Y:S01]  /*66c0*/  @!P3 IMAD.IADD R4, R4, 0x1, -R2 ;  /* 0x000000010404b824 */ /* 0x000fe200078e0a02 */
[----:B------:R-:W-:Y:S01]  /*66d0*/  ISETP.GE.AND P3, PT, R3, RZ, PT ;  /* 0x000000ff0300720c */ /* 0x000fe20003f66270 */
[----:B------:R-:W-:Y:S02]  /*66e0*/  IMAD.MOV R6, RZ, RZ, -R6 ;  /* 0x000000ffff067224 */ /* 0x000fe400078e0a06 */
[----:B-1----:R-:W-:Y:S01]  /*66f0*/  IMAD.MOV.U32 R0, RZ, RZ, R17 ;  /* 0x000000ffff007224 */ /* 0x002fe200078e0011 */
[----:B------:R-:W-:Y:S01]  /*6700*/  LOP3.LUT R17, R14, 0x112, RZ, 0xfc, !PT ;  /* 0x000001120e117812 */ /* 0x000fe200078efcff */
[----:B------:R-:W-:Y:S01]  /*6710*/  @!P2 IMAD.IADD R9, R9, 0x1, -R2 ;  /* 0x000000010909a824 */ /* 0x000fe200078e0a02 */
[C---:B------:R-:W-:Y:S01]  /*6720*/  ISETP.GT.U32.AND P2, PT, R2.reuse, R4, PT ;  /* 0x000000040200720c */ /* 0x040fe20003f44070 */
[----:B------:R-:W-:Y:S01]  /*6730*/  @!P0 IMAD.MOV R0, RZ, RZ, -R0 ;  /* 0x000000ffff008224 */ /* 0x000fe200078e0a00 */
[----:B------:R-:W-:Y:S01]  /*6740*/  ISETP.GE.AND P0, PT, R5, RZ, PT ;  /* 0x000000ff0500720c */ /* 0x000fe20003f06270 */
[C---:B------:R-:W-:Y:S01]  /*6750*/  IMAD R15, R2.reuse, R6, R15 ;  /* 0x00000006020f7224 */ /* 0x040fe200078e020f */
[----:B------:R-:W-:Y:S01]  /*6760*/  ISETP.GT.U32.AND P1, PT, R2, R9, PT ;  /* 0x000000090200720c */ /* 0x000fe20003f24070 */
[----:B------:R-:W-:Y:S01]  /*6770*/  IMAD.HI.U32 R3, R16, R19, RZ ;  /* 0x0000001310037227 */ /* 0x000fe200078e00ff */
[----:B------:R1:W-:Y:S01]  /*6780*/  STL [R1+0x374], R0 ;  /* 0x0003740001007387 */ /* 0x0003e20000100800 */
[----:B------:R-:W-:-:S02]  /*6790*/  LOP3.LUT R6, R14, 0x110, RZ, 0xfc, !PT ;  /* 0x000001100e067812 */ /* 0x000fc400078efcff */
[----:B------:R-:W-:Y:S02]  /*67a0*/  IMAD.MOV R3, RZ, RZ, -R3 ;  /* 0x000000ffff037224 */ /* 0x000fe400078e0a03 */
[----:B0-----:R-:W-:Y:S02]  /*67b0*/  IABS R7, R6 ;  /* 0x0000000600077213 */ /* 0x001fe40000000000 */
[----:B------:R-:W-:Y:S01]  /*67c0*/  @!P2 IMAD.IADD R4, R4, 0x1, -R2 ;  /* 0x000000010404a824 */ /* 0x000fe200078e0a02 */
[----:B------:R-:W-:Y:S01]  /*67d0*/  ISETP.GE.AND P2, PT, R17, RZ, PT ;  /* 0x000000ff1100720c */ /* 0x000fe20003f46270 */
[----:B------:R-:W-:Y:S01]  /*67e0*/  IMAD R19, R2, R3, R19 ;  /* 0x0000000302137224 */ /* 0x000fe200078e0213 */
[----:B------:R-:W-:Y:S01]  /*67f0*/  IABS R17, R17 ;  /* 0x0000001100117213 */ /* 0x000fe20000000000 */
[----:B-1----:R-:W-:Y:S01]  /*6800*/  IMAD.MOV.U32 R0, RZ, RZ, R8 ;  /* 0x000000ffff007224 */ /* 0x002fe200078e0008 */
[----:B------:R-:W-:Y:S01]  /*6810*/  LOP3.LUT R3, R14, 0x10e, RZ, 0xfc, !PT ;  /* 0x0000010e0e037812 */ /* 0x000fe200078efcff */
[----:B------:R-:W-:Y:S01]  /*6820*/  @!P1 IMAD.IADD R9, R9, 0x1, -R2 ;  /* 0x0000000109099824 */ /* 0x000fe200078e0a02 */
[C---:B------:R-:W-:Y:S01]  /*6830*/  ISETP.GT.U32.AND P1, PT, R2.reuse, R19, PT ;  /* 0x000000130200720c */ /* 0x040fe20003f24070 */
[----:B------:R-:W-:Y:S01]  /*6840*/  @!P5 IMAD.MOV R0, RZ, RZ, -R0 ;  /* 0x000000ffff00d224 */ /* 0x000fe200078e0a00 */
[----:B------:R-:W-:Y:S01]  /*6850*/  ISETP.GT.U32.AND P5, PT, R2, R15, PT ;  /* 0x0000000f0200720c */ /* 0x000fe20003fa4070 */
[----:B------:R-:W-:Y:S01]  /*6860*/  IMAD.HI.U32 R8, R16, R17, RZ ;  /* 0x0000001110087227 */ /* 0x000fe200078e00ff */
[----:B------:R-:W-:-:S02]  /*6870*/  IABS R5, R3 ;  /* 0x0000000300057213 */ /* 0x000fc40000000000 */
[----:B------:R0:W-:Y:S01]  /*6880*/  STL [R1+0x370], R0 ;  /* 0x0003700001007387 */ /* 0x0001e20000100800 */
[----:B------:R-:W-:-:S04]  /*6890*/  IMAD.MOV R8, RZ, RZ, -R8 ;  /* 0x000000ffff087224 */ /* 0x000fc800078e0a08 */
[----:B------:R-:W-:Y:S01]  /*68a0*/  IMAD R17, R2, R8, R17 ;  /* 0x0000000802117224 */ /* 0x000fe200078e0211 */
[----:B------:R-:W-:Y:S01]  /*68b0*/  LOP3.LUT R8, R14, 0x108, RZ, 0xfc, !PT ;  /* 0x000001080e087812 */ /* 0x000fe200078efcff */
[--C-:B------:R-:W-:Y:S02]  /*68c0*/  @!P1 IMAD.IADD R19, R19, 0x1, -R2.reuse ;  /* 0x0000000113139824 */ /* 0x100fe400078e0a02 */
[----:B------:R-:W-:Y:S01]  /*68d0*/  @!P5 IMAD.IADD R15, R15, 0x1, -R2 ;  /* 0x000000010f0fd824 */ /* 0x000fe200078e0a02 */
[----:B------:R-:W-:Y:S01]  /*68e0*/  ISETP.GE.AND P5, PT, R6, RZ, PT ;  /* 0x000000ff0600720c */ /* 0x000fe20003fa6270 */
[----:B0-----:R-:W-:Y:S01]  /*68f0*/  IMAD.MOV.U32 R0, RZ, RZ, R4 ;  /* 0x000000ffff007224 */ /* 0x001fe200078e0004 */
[C---:B------:R-:W-:Y:S01]  /*6900*/  ISETP.GT.U32.AND P1, PT, R2.reuse, R19, PT ;  /* 0x000000130200720c */ /* 0x040fe20003f24070 */
[----:B------:R-:W-:Y:S01]  /*6910*/  IMAD.MOV.U32 R4, RZ, RZ, R7 ;  /* 0x000000ffff047224 */ /* 0x000fe200078e0007 */
[----:B------:R-:W-:Y:S01]  /*6920*/  IABS R11, R8 ;  /* 0x00000008000b7213 */ /* 0x000fe20000000000 */
[----:B------:R-:W-:Y:S01]  /*6930*/  @!P4 IMAD.MOV R0, RZ, RZ, -R0 ;  /* 0x000000ffff00c224 */ /* 0x000fe200078e0a00 */
[----:B------:R-:W-:Y:S01]  /*6940*/  ISETP.GT.U32.AND P4, PT, R2, R15, PT ;  /* 0x0000000f0200720c */ /* 0x000fe20003f84070 */
[----:B------:R-:W-:-:S03]  /*6950*/  IMAD.HI.U32 R6, R16, R5, RZ ;  /* 0x0000000510067227 */ /* 0x000fc600078e00ff */
[----:B------:R0:W-:Y:S01]  /*6960*/  STL [R1+0x2e4], R0 ;  /* 0x0002e40001007387 */ /* 0x0001e20000100800 */
[----:B------:R-:W-:-:S04]  /*6970*/  IMAD.HI.U32 R7, R16, R4, RZ ;  /* 0x0000000410077227 */ /* 0x000fc800078e00ff */
[----:B------:R-:W-:Y:S02]  /*6980*/  IMAD.MOV R6, RZ, RZ, -R6 ;  /* 0x000000ffff067224 */ /* 0x000fe400078e0a06 */
[----:B------:R-:W-:Y:S02]  /*6990*/  IMAD.MOV R7, RZ, RZ, -R7 ;  /* 0x000000ffff077224 */ /* 0x000fe400078e0a07 */
[----:B------:R-:W-:Y:S01]  /*69a0*/  @!P4 IMAD.IADD R15, R15, 0x1, -R2 ;  /* 0x000000010f0fc824 */ /* 0x000fe200078e0a02 */
[C---:B------:R-:W-:Y:S01]  /*69b0*/  ISETP.GT.U32.AND P4, PT, R2.reuse, R17, PT ;  /* 0x000000110200720c */ /* 0x040fe20003f84070 */
[----:B0-----:R-:W-:Y:S02]  /*69c0*/  IMAD.MOV.U32 R0, RZ, RZ, R9 ;  /* 0x000000ffff007224 */ /* 0x001fe400078e0009 */
[----:B------:R-:W-:Y:S01]  /*69d0*/  IMAD R9, R2, R6, R5 ;  /* 0x0000000602097224 */ /* 0x000fe200078e0205 */
[----:B------:R-:W-:Y:S01]  /*69e0*/  LOP3.LUT R5, R14, 0x106, RZ, 0xfc, !PT ;  /* 0x000001060e057812 */ /* 0x000fe200078efcff */
[----:B------:R-:W-:Y:S01]  /*69f0*/  @!P6 IMAD.MOV R0, RZ, RZ, -R0 ;  /* 0x000000ffff00e224 */ /* 0x000fe200078e0a00 */
[----:B------:R-:W-:Y:S01]  /*6a00*/  ISETP.GE.AND P6, PT, R3, RZ, PT ;  /* 0x000000ff0300720c */ /* 0x000fe20003fc6270 */
[----:B------:R-:W-:Y:S01]  /*6a10*/  IMAD R4, R2, R7, R4 ;  /* 0x0000000702047224 */ /* 0x000fe200078e0204 */
[----:B------:R-:W-:Y:S01]  /*6a20*/  LOP3.LUT R3, R14, 0x10c, RZ, 0xfc, !PT ;  /* 0x0000010c0e037812 */ /* 0x000fe200078efcff */
[----:B------:R-:W-:Y:S01]  /*6a30*/  @!P1 IMAD.IADD R19, R19, 0x1, -R2 ;  /* 0x0000000113139824 */ /* 0x000fe200078e0a02 */
[----:B------:R0:W-:Y:S01]  /*6a40*/  STL [R1+0x368], R0 ;  /* 0x0003680001007387 */ /* 0x0001e20000100800 */
[----:B------:R-:W-:-:S02]  /*6a50*/  IABS R6, R5 ;  /* 0x0000000500067213 */ /* 0x000fc40000000000 */
[----:B------:R-:W-:Y:S01]  /*6a60*/  @!P4 IMAD.IADD R17, R17, 0x1, -R2 ;  /* 0x000000011111c824 */ /* 0x000fe200078e0a02 */
[----:B------:R-:W-:Y:S02]  /*6a70*/  IABS R7, R3 ;  /* 0x0000000300077213 */ /* 0x000fe40000000000 */
[C---:B------:R-:W-:Y:S02]  /*6a80*/  ISETP.GT.U32.AND P1, PT, R2.reuse, R4, PT ;  /* 0x000000040200720c */ /* 0x040fe40003f24070 */
[----:B------:R-:W-:Y:S01]  /*6a90*/  ISETP.GT.U32.AND P4, PT, R2, R17, PT ;  /* 0x000000110200720c */ /* 0x000fe20003f84070 */
[----:B0-----:R-:W-:Y:S02]  /*6aa0*/  IMAD.MOV.U32 R0, RZ, RZ, R15 ;  /* 0x000000ffff007224 */ /* 0x001fe400078e000f */
[----:B------:R-:W-:-:S04]  /*6ab0*/  IMAD.HI.U32 R15, R16, R7, RZ ;  /* 0x00000007100f7227 */ /* 0x000fc800078e00ff */
[----:B------:R-:W-:Y:S01]  /*6ac0*/  @!P3 IMAD.MOV R0, RZ, RZ, -R0 ;  /* 0x000000ffff00b224 */ /* 0x000fe200078e0a00 */
[----:B------:R-:W-:Y:S01]  /*6ad0*/  ISETP.GT.U32.AND P3, PT, R2, R9, PT ;  /* 0x000000090200720c */ /* 0x000fe20003f64070 */
[----:B------:R-:W-:Y:S02]  /*6ae0*/  IMAD.MOV R15, RZ, RZ, -R15 ;  /* 0x000000ffff0f7224 */ /* 0x000fe400078e0a0f */
[--C-:B------:R-:W-:Y:S01]  /*6af0*/  @!P1 IMAD.IADD R4, R4, 0x1, -R2.reuse ;  /* 0x0000000104049824 */ /* 0x100fe200078e0a02 */
[----:B------:R0:W-:Y:S01]  /*6b00*/  STL [R1+0x2f8], R0 ;  /* 0x0002f80001007387 */ /* 0x0001e20000100800 */
[----:B------:R-:W-:-:S03]  /*6b10*/  @!P4 IMAD.IADD R17, R17, 0x1, -R2 ;  /* 0x000000011111c824 */ /* 0x000fc600078e0a02 */
[----:B------:R-:W-:-:S05]  /*6b20*/  ISETP.GT.U32.AND P1, PT, R2, R4, PT ;  /* 0x000000040200720c */ /* 0x000fca0003f24070 */
[----:B------:R-:W-:Y:S02]  /*6b30*/  @!P3 IMAD.IADD R9, R9, 0x1, -R2 ;  /* 0x000000010909b824 */ /* 0x000fe400078e0a02 */
[----:B0-----:R-:W-:Y:S02]  /*6b40*/  IMAD.MOV.U32 R0, RZ, RZ, R19 ;  /* 0x000000ffff007224 */ /* 0x001fe400078e0013 */
[----:B------:R-:W-:Y:S01]  /*6b50*/  IMAD.HI.U32 R19, R16, R18, RZ ;  /* 0x0000001210137227 */ /* 0x000fe200078e00ff */
[----:B------:R-:W-:-:S03]  /*6b60*/  ISETP.GT.U32.AND P3, PT, R2, R9, PT ;  /* 0x000000090200720c */ /* 0x000fc60003f64070 */
[----:B------:R-:W-:Y:S01]  /*6b70*/  @!P0 IMAD.MOV R0, RZ, RZ, -R0 ;  /* 0x000000ffff008224 */ /* 0x000fe200078e0a00 */
[----:B------:R-:W-:Y:S01]  /*6b80*/  ISETP.GE.AND P0, PT, R3, RZ, PT ;  /* 0x000000ff0300720c */ /* 0x000fe20003f06270 */
[----:B------:R-:W-:Y:S02]  /*6b90*/  IMAD R3, R2, R15, R7 ;  /* 0x0000000f02037224 */ /* 0x000fe400078e0207 */
[----:B------:R-:W-:Y:S01]  /*6ba0*/  IMAD.HI.U32 R7, R16, R11, RZ ;  /* 0x0000000b10077227 */ /* 0x000fe200078e00ff */
[----:B------:R0:W-:Y:S02]  /*6bb0*/  STL [R1+0x364], R0 ;  /* 0x0003640001007387 */ /* 0x0001e40000100800 */
[----:B------:R-:W-:Y:S01]  /*6bc0*/  ISETP.GT.U32.AND P4, PT, R2, R3, PT ;  /* 0x000000030200720c */ /* 0x000fe20003f84070 */
[----:B------:R-:W-:-:S04]  /*6bd0*/  IMAD.HI.U32 R15, R16, R6, RZ ;  /* 0x00000006100f7227 */ /* 0x000fc800078e00ff */
[----:B------:R-:W-:Y:S02]  /*6be0*/  IMAD.MOV R7, RZ, RZ, -R7 ;  /* 0x000000ffff077224 */ /* 0x000fe400078e0a07 */
[----:B------:R-:W-:Y:S02]  /*6bf0*/  IMAD.MOV R19, RZ, RZ, -R19 ;  /* 0x000000ffff137224 */ /* 0x000fe400078e0a13 */
[----:B0-----:R-:W-:Y:S02]  /*6c00*/  IMAD.MOV.U32 R0, RZ, RZ, R17 ;  /* 0x000000ffff007224 */ /* 0x001fe400078e0011 */
[----:B------:R-:W-:Y:S02]  /*6c10*/  IMAD.MOV R15, RZ, RZ, -R15 ;  /* 0x000000ffff0f7224 */ /* 0x000fe400078e0a0f */
[----:B------:R-:W-:Y:S02]  /*6c20*/  @!P2 IMAD.MOV R0, RZ, RZ, -R0 ;  /* 0x000000ffff00a224 */ /* 0x000fe400078e0a00 */
[----:B------:R-:W-:Y:S01]  /*6c30*/  IMAD R11, R2, R7, R11 ;  /* 0x00000007020b7224 */ /* 0x000fe200078e020b */
[----:B------:R-:W-:Y:S01]  /*6c40*/  LOP3.LUT R7, R14, 0x104, RZ, 0xfc, !PT ;  /* 0x000001040e077812 */ /* 0x000fe200078efcff */
[--C-:B------:R-:W-:Y:S01]  /*6c50*/  @!P3 IMAD.IADD R9, R9, 0x1, -R2.reuse ;  /* 0x000000010909b824 */ /* 0x100fe200078e0a02 */
[----:B------:R0:W-:Y:S01]  /*6c60*/  STL [R1+0x348], R0 ;  /* 0x0003480001007387 */ /* 0x0001e20000100800 */
[--C-:B------:R-:W-:Y:S01]  /*6c70*/  @!P4 IMAD.IADD R3, R3, 0x1, -R2.reuse ;  /* 0x000000010303c824 */ /* 0x100fe200078e0a02 */
[----:B------:R-:W-:Y:S01]  /*6c80*/  ISETP.GT.U32.AND P3, PT, R2, R11, PT ;  /* 0x0000000b0200720c */ /* 0x000fe20003f64070 */
[----:B------:R-:W-:Y:S01]  /*6c90*/  @!P1 IMAD.IADD R4, R4, 0x1, -R2 ;  /* 0x0000000104049824 */ /* 0x000fe200078e0a02 */
[----:B------:R-:W-:Y:S01]  /*6ca0*/  ISETP.GE.AND P1, PT, R10, RZ, PT ;  /* 0x000000ff0a00720c */ /* 0x000fe20003f26270 */
[C---:B------:R-:W-:Y:S01]  /*6cb0*/  IMAD R10, R2.reuse, R19, R18 ;  /* 0x00000013020a7224 */ /* 0x040fe200078e0212 */
[C---:B------:R-:W-:Y:S01]  /*6cc0*/  ISETP.GT.U32.AND P2, PT, R2.reuse, R3, PT ;  /* 0x000000030200720c */ /* 0x040fe20003f44070 */
[C---:B------:R-:W-:Y:S01]  /*6cd0*/  IMAD R6, R2.reuse, R15, R6 ;  /* 0x0000000f02067224 */ /* 0x040fe200078e0206 */
[----:B------:R-:W-:Y:S01]  /*6ce0*/  IABS R15, R7 ;  /* 0x00000007000f7213 */ /* 0x000fe20000000000 */
[----:B------:R-:W-:Y:S01]  /*6cf0*/  IMAD.MOV.U32 R13, RZ, RZ, R4 ;  /* 0x000000ffff0d7224 */ /* 0x000fe200078e0004 */
[----:B------:R-:W-:Y:S01]  /*6d00*/  ISETP.GT.U32.AND P4, PT, R2, R10, PT ;  /* 0x0000000a0200720c */ /* 0x000fe20003f84070 */
[----:B0-----:R-:W-:Y:S01]  /*6d10*/  IMAD.MOV.U32 R0, RZ, RZ, R9 ;  /* 0x000000ffff007224 */ /* 0x001fe200078e0009 */
[----:B------:R-:W-:Y:S01]  /*6d20*/  LOP3.LUT R9, R14, 0x102, RZ, 0xfc, !PT ;  /* 0x000001020e097812 */ /* 0x000fe200078efcff */
[----:B------:R-:W-:-:S02]  /*6d30*/  IMAD.MOV.U32 R4, RZ, RZ, R15 ;  /* 0x000000ffff047224 */ /* 0x000fc400078e000f */
[----:B------:R-:W-:Y:S01]  /*6d40*/  @!P6 IMAD.MOV R0, RZ, RZ, -R0 ;  /* 0x000000ffff00e224 */ /* 0x000fe200078e0a00 */
[----:B------:R-:W-:Y:S01]  /*6d50*/  ISETP.GT.U32.AND P6, PT, R2, R6, PT ;  /* 0x000000060200720c */ /* 0x000fe20003fc4070 */
[----:B------:R-:W-:Y:S01]  /*6d60*/  @!P5 IMAD.MOV R13, RZ, RZ, -R13 ;  /* 0x000000ffff0dd224 */ /* 0x000fe200078e0a0d */
[----:B------:R-:W-:Y:S01]  /*6d70*/  ISETP.GE.AND P5, PT, R8, RZ, PT ;  /* 0x000000ff0800720c */ /* 0x000fe20003fa6270 */
[----:B------:R-:W-:Y:S01]  /*6d80*/  IMAD.HI.U32 R8, R16, R4, RZ ;  /* 0x0000000410087227 */ /* 0x000fe200078e00ff */
[----:B------:R-:W-:Y:S02]  /*6d90*/  IABS R15, R9 ;  /* 0x00000009000f7213 */ /* 0x000fe40000000000 */
[----:B------:R-:W-:Y:S01]  /*6da0*/  STL [R1+0x350], R13 ;  /* 0x0003500d01007387 */ /* 0x000fe20000100800 */
[--C-:B------:R-:W-:Y:S02]  /*6db0*/  @!P3 IMAD.IADD R11, R11, 0x1, -R2.reuse ;  /* 0x000000010b0bb824 */ /* 0x100fe400078e0a02 */
[----:B------:R-:W-:Y:S01]  /*6dc0*/  @!P2 IMAD.IADD R3, R3, 0x1, -R2 ;  /* 0x000000010303a824 */ /* 0x000fe200078e0a02 */
[----:B------:R0:W-:Y:S01]  /*6dd0*/  STL [R1+0x354], R0 ;  /* 0x0003540001007387 */ /* 0x0001e20000100800 */
[----:B------:R-:W-:Y:S01]  /*6de0*/  IMAD.MOV R8, RZ, RZ, -R8 ;  /* 0x000000ffff087224 */ /* 0x000fe200078e0a08 */
[----:B------:R-:W-:Y:S01]  /*6df0*/  ISETP.GE.AND P2, PT, R5, RZ, PT ;  /* 0x000000ff0500720c */ /* 0x000fe20003f46270 */
[--C-:B------:R-:W-:Y:S01]  /*6e00*/  @!P4 IMAD.IADD R10, R10, 0x1, -R2.reuse ;  /* 0x000000010a0ac824 */ /* 0x100fe200078e0a02 */
[----:B------:R-:W-:Y:S01]  /*6e10*/  ISETP.GE.AND P4, PT, R7, RZ, PT ;  /* 0x000000ff0700720c */ /* 0x000fe20003f86270 */
[----:B------:R-:W-:Y:S01]  /*6e20*/  @!P6 IMAD.IADD R6, R6, 0x1, -R2 ;  /* 0x000000010606e824 */ /* 0x000fe200078e0a02 */
[C---:B------:R-:W-:Y:S01]  /*6e30*/  ISETP.GT.U32.AND P6, PT, R2.reuse, R11, PT ;  /* 0x0000000b0200720c */ /* 0x040fe20003fc4070 */
[C---:B------:R-:W-:Y:S01]  /*6e40*/  IMAD R4, R2.reuse, R8, R4 ;  /* 0x0000000802047224 */ /* 0x040fe200078e0204 */
[----:B------:R-:W-:Y:S01]  /*6e50*/  ISETP.GT.U32.AND P3, PT, R2, R10, PT ;  /* 0x0000000a0200720c */ /* 0x000fe20003f64070 */
[----:B------:R-:W-:Y:S01]  /*6e60*/  IMAD.HI.U32 R8, R16, R15, RZ ;  /* 0x0000000f10087227 */ /* 0x000fe200078e00ff */
[----:B------:R-:W-:-:S02]  /*6e70*/  LOP3.LUT R7, R14, 0xfc, RZ, 0xfc, !PT ;  /* 0x000000fc0e077812 */ /* 0x000fc400078efcff */
[C---:B------:R-:W-:Y:S01]  /*6e80*/  LOP3.LUT R5, R14.reuse, 0x100, RZ, 0xfc, !PT ;  /* 0x000001000e057812 */ /* 0x040fe200078efcff */
[----:B0-----:R-:W-:Y:S01]  /*6e90*/  IMAD.MOV.U32 R0, RZ, RZ, R3 ;  /* 0x000000ffff007224 */ /* 0x001fe200078e0003 */
[----:B------:R-:W-:Y:S01]  /*6ea0*/  IABS R18, R7 ;  /* 0x0000000700127213 */ /* 0x000fe20000000000 */
[----:B------:R-:W-:Y:S01]  /*6eb0*/  IMAD.MOV R8, RZ, RZ, -R8 ;  /* 0x000000ffff087224 */ /* 0x000fe200078e0a08 */
[----:B------:R-:W-:Y:S01]  /*6ec0*/  LOP3.LUT R3, R14, 0xfe, RZ, 0xfc, !PT ;  /* 0x000000fe0e037812 */ /* 0x000fe200078efcff */
        /* <DEDUP_REMOVED lines=16> */
[----:B------:R-:W-:Y:S02]  /*6fd0*/  IMAD.MOV R18, RZ, RZ, -R18 ;  /* 0x000000ffff127224 */ /* 0x000fe400078e0a12 */
[----:B------:R-:W-:Y:S02]  /*6fe0*/  @!P6 IMAD.IADD R15, R15, 0x1, -R2 ;  /* 0x000000010f0fe824 */ /* 0x000fe400078e0a02 */
[----:B------:R-:W-:Y:S02]  /*6ff0*/  @!P1 IMAD.MOV R0, RZ, RZ, -R0 ;  /* 0x000000ffff009224 */ /* 0x000fe400078e0a00 */
[----:B------:R-:W-:Y:S01]  /*7000*/  IMAD.MOV R10, RZ, RZ, -R19 ;  /* 0x000000ffff0a7224 */ /* 0x000fe200078e0a13 */
[C---:B------:R-:W-:Y:S01]  /*7010*/  ISETP.GT.U32.AND P6, PT, R2.reuse, R15, PT ;  /* 0x0000000f0200720c */ /* 0x040fe20003fc4070 */
[----:B------:R-:W-:Y:S01]  /*7020*/  IMAD R17, R2, R18, R17 ;  /* 0x0000001202117224 */ /* 0x000fe200078e0211 */
[----:B------:R0:W-:Y:S01]  /*7030*/  STL [R1+0x34c], R0 ;  /* 0x00034c0001007387 */ /* 0x0001e20000100800 */
[----:B------:R-:W-:Y:S01]  /*7040*/  @!P3 IMAD.IADD R4, R4, 0x1, -R2 ;  /* 0x000000010404b824 */ /* 0x000fe200078e0a02 */
[----:B------:R-:W-:Y:S01]  /*7050*/  ISETP.GE.AND P3, PT, R5, RZ, PT ;  /* 0x000000ff0500720c */ /* 0x000fe20003f66270 */
[----:B------:R-:W-:Y:S01]  /*7060*/  IMAD.HI.U32 R5, R16, R9, RZ ;  /* 0x0000000910057227 */ /* 0x000fe200078e00ff */
[----:B------:R-:W-:-:S02]  /*7070*/  LOP3.LUT R18, R14, 0xfa, RZ, 0xfc, !PT ;  /* 0x000000fa0e127812 */ /* 0x000fc400078efcff */
[C---:B------:R-:W-:Y:S01]  /*7080*/  ISETP.GT.U32.AND P1, PT, R2.reuse, R4, PT ;  /* 0x000000040200720c */ /* 0x040fe20003f24070 */
[----:B------:R-:W-:Y:S01]  /*7090*/  IMAD R8, R2, R10, R8 ;  /* 0x0000000a02087224 */ /* 0x000fe200078e0208 */
[----:B------:R-:W-:Y:S01]  /*70a0*/  LOP3.LUT R10, R14, 0xf6, RZ, 0xfc, !PT ;  /* 0x000000f60e0a7812 */ /* 0x000fe200078efcff */
[----:B------:R-:W-:Y:S01]  /*70b0*/  @!P5 IMAD.MOV R11, RZ, RZ, -R11 ;  /* 0x000000ffff0bd224 */ /* 0x000fe200078e0a0b */
[C---:B------:R-:W-:Y:S01]  /*70c0*/  ISETP.GT.U32.AND P5, PT, R2.reuse, R17, PT ;  /* 0x000000110200720c */ /* 0x040fe20003fa4070 */
[----:B0-----:R-:W-:Y:S01]  /*70d0*/  IMAD.MOV.U32 R0, RZ, RZ, R6 ;  /* 0x000000ffff007224 */ /* 0x001fe200078e0006 */
[----:B------:R-:W-:Y:S01]  /*70e0*/  IABS R20, R10 ;  /* 0x0000000a00147213 */ /* 0x000fe20000000000 */
[----:B------:R-:W-:Y:S01]  /*70f0*/  IMAD.MOV R5, RZ, RZ, -R5 ;  /* 0x000000ffff057224 */ /* 0x000fe200078e0a05 */
[----:B------:R0:W-:Y:S01]  /*7100*/  STL [R1+0x30c], R11 ;  /* 0x00030c0b01007387 */ /* 0x0001e20000100800 */
[----:B------:R-:W-:Y:S01]  /*7110*/  @!P2 IMAD.MOV R0, RZ, RZ, -R0 ;  /* 0x000000ffff00a224 */ /* 0x000fe200078e0a00 */
[C---:B------:R-:W-:Y:S01]  /*7120*/  ISETP.GT.U32.AND P2, PT, R2.reuse, R8, PT ;  /* 0x000000080200720c */ /* 0x040fe20003f44070 */
[----:B------:R-:W-:Y:S01]  /*7130*/  IMAD R9, R2, R5, R9 ;  /* 0x0000000502097224 */ /* 0x000fe200078e0209 */
[----:B------:R-:W-:Y:S01]  /*7140*/  IABS R5, R18 ;  /* 0x0000001200057213 */ /* 0x000fe20000000000 */
[--C-:B------:R-:W-:Y:S01]  /*7150*/  @!P6 IMAD.IADD R15, R15, 0x1, -R2.reuse ;  /* 0x000000010f0fe824 */ /* 0x100fe200078e0a02 */
[----:B------:R1:W-:Y:S01]  /*7160*/  STL [R1+0x310], R0 ;  /* 0x0003100001007387 */ /* 0x0003e20000100800 */
[--C-:B------:R-:W-:Y:S01]  /*7170*/  @!P1 IMAD.IADD R4, R4, 0x1, -R2.reuse ;  /* 0x0000000104049824 */ /* 0x100fe200078e0a02 */
[----:B------:R-:W-:Y:S01]  /*7180*/  ISETP.GT.U32.AND P6, PT, R2, R9, PT ;  /* 0x000000090200720c */ /* 0x000fe20003fc4070 */
[----:B------:R-:W-:Y:S01]  /*7190*/  @!P5 IMAD.IADD R17, R17, 0x1, -R2 ;  /* 0x000000011111d824 */ /* 0x000fe200078e0a02 */
[----:B------:R-:W-:Y:S01]  /*71a0*/  ISETP.GE.AND P1, PT, R3, RZ, PT ;  /* 0x000000ff0300720c */ /* 0x000fe20003f26270 */
[----:B------:R-:W-:Y:S01]  /*71b0*/  IMAD.HI.U32 R21, R16, R20, RZ ;  /* 0x0000001410157227 */ /* 0x000fe200078e00ff */
[----:B------:R-:W-:-:S02]  /*71c0*/  LOP3.LUT R3, R14, 0xf8, RZ, 0xfc, !PT ;  /* 0x000000f80e037812 */ /* 0x000fc400078efcff */
[----:B------:R-:W-:Y:S01]  /*71d0*/  ISETP.GE.AND P5, PT, R7, RZ, PT ;  /* 0x000000ff0700720c */ /* 0x000fe20003fa6270 */
[--C-:B------:R-:W-:Y:S01]  /*71e0*/  @!P2 IMAD.IADD R8, R8, 0x1, -R2.reuse ;  /* 0x000000010808a824 */ /* 0x100fe200078e0a02 */
[----:B------:R-:W-:Y:S01]  /*71f0*/  ISETP.GT.U32.AND P2, PT, R2, R17, PT ;  /* 0x000000110200720c */ /* 0x000fe20003f44070 */
[----:B------:R-:W-:Y:S01]  /*7200*/  IMAD.HI.U32 R7, R16, R5, RZ ;  /* 0x0000000510077227 */ /* 0x000fe200078e00ff */
[----:B------:R-:W-:Y:S02]  /*7210*/  IABS R6, R3 ;  /* 0x0000000300067213 */ /* 0x000fe40000000000 */
[----:B0-----:R-:W-:Y:S01]  /*7220*/  LOP3.LUT R11, R14, 0xf2, RZ, 0xfc, !PT ;  /* 0x000000f20e0b7812 */ /* 0x001fe200078efcff */
[----:B------:R-:W-:Y:S02]  /*7230*/  IMAD.MOV R7, RZ, RZ, -R7 ;  /* 0x000000ffff077224 */ /* 0x000fe400078e0a07 */
[----:B------:R-:W-:Y:S01]  /*7240*/  @!P6 IMAD.IADD R9, R9, 0x1, -R2 ;  /* 0x000000010909e824 */ /* 0x000fe200078e0a02 */
[----:B------:R-:W-:Y:S01]  /*7250*/  ISETP.GT.U32.AND P6, PT, R2, R8, PT ;  /* 0x000000080200720c */ /* 0x000fe20003fc4070 */
[----:B-1----:R-:W-:-:S02]  /*7260*/  IMAD.MOV.U32 R0, RZ, RZ, R4 ;  /* 0x000000ffff007224 */ /* 0x002fc400078e0004 */
        /* <DEDUP_REMOVED lines=8> */
[----:B------:R-:W-:Y:S01]  /*72f0*/  @!P4 IMAD.MOV R0, RZ, RZ, -R0 ;  /* 0x000000ffff00c224 */ /* 0x000fe200078e0a00 */
[----:B------:R-:W-:Y:S01]  /*7300*/  ISETP.GT.U32.AND P4, PT, R2, R9, PT ;  /* 0x000000090200720c */ /* 0x000fe20003f84070 */
[----:B------:R-:W-:Y:S01]  /*7310*/  @!P6 IMAD.IADD R8, R8, 0x1, -R2 ;  /* 0x000000010808e824 */ /* 0x000fe200078e0a02 */
[----:B------:R-:W-:Y:S01]  /*7320*/  ISETP.GT.U32.AND P6, PT, R2, R6, PT ;  /* 0x000000060200720c */ /* 0x000fe20003fc4070 */
[----:B------:R-:W-:Y:S01]  /*7330*/  IMAD.MOV R21, RZ, RZ, -R21 ;  /* 0x000000ffff157224 */ /* 0x000fe200078e0a15 */
[----:B------:R0:W-:Y:S01]  /*7340*/  STL [R1+0x314], R0 ;  /* 0x0003140001007387 */ /* 0x0001e20000100800 */
[----:B------:R-:W-:-:S02]  /*7350*/  IMAD.MOV.U32 R13, RZ, RZ, R15 ;  /* 0x000000ffff0d7224 */ /* 0x000fc400078e000f */
[----:B------:R-:W-:-:S04]  /*7360*/  IMAD.HI.U32 R19, R16, R4, RZ ;  /* 0x0000000410137227 */ /* 0x000fc800078e00ff */
[----:B------:R-:W-:Y:S01]  /*7370*/  @!P2 IMAD.IADD R5, R5, 0x1, -R2 ;  /* 0x000000010505a824 */ /* 0x000fe200078e0a02 */
[----:B------:R-:W-:Y:S01]  /*7380*/  ISETP.GE.AND P2, PT, R3, RZ, PT ;  /* 0x000000ff0300720c */ /* 0x000fe20003f46270 */
[C---:B------:R-:W-:Y:S02]  /*7390*/  IMAD R3, R2.reuse, R21, R20 ;  /* 0x0000001502037224 */ /* 0x040fe400078e0214 */
[----:B0-----:R-:W-:Y:S02]  /*73a0*/  IMAD.MOV.U32 R0, RZ, RZ, R17 ;  /* 0x000000ffff007224 */ /* 0x001fe400078e0011 */
[----:B------:R-:W-:Y:S01]  /*73b0*/  @!P0 IMAD.MOV R13, RZ, RZ, -R13 ;  /* 0x000000ffff0d8224 */ /* 0x000fe200078e0a0d */
[----:B------:R-:W-:Y:S01]  /*73c0*/  ISETP.GT.U32.AND P0, PT, R2, R5, PT ;  /* 0x000000050200720c */ /* 0x000fe20003f04070 */
[----:B------:R-:W-:Y:S02]  /*73d0*/  @!P3 IMAD.MOV R0, RZ, RZ, -R0 ;  /* 0x000000ffff00b224 */ /* 0x000fe400078e0a00 */
[--C-:B------:R-:W-:Y:S01]  /*73e0*/  @!P4 IMAD.IADD R9, R9, 0x1, -R2.reuse ;  /* 0x000000010909c824 */ /* 0x100fe200078e0a02 */
[----:B------:R-:W-:Y:S01]  /*73f0*/  STL [R1+0x308], R13 ;  /* 0x0003080d01007387 */ /* 0x000fe20000100800 */
[----:B------:R-:W-:Y:S01]  /*7400*/  @!P6 IMAD.IADD R6, R6, 0x1, -R2 ;  /* 0x000000010606e824 */ /* 0x000fe200078e0a02 */
[----:B------:R-:W-:Y:S01]  /*7410*/  ISETP.GT.U32.AND P6, PT, R2, R3, PT ;  /* 0x000000030200720c */ /* 0x000fe20003fc4070 */
[----:B------:R-:W-:Y:S01]  /*7420*/  IMAD.MOV R19, RZ, RZ, -R19 ;  /* 0x000000ffff137224 */ /* 0x000fe200078e0a13 */
[----:B------:R0:W-:Y:S01]  /*7430*/  STL [R1+0x304], R0 ;  /* 0x0003040001007387 */ /* 0x0001e20000100800 */
[----:B------:R-:W-:Y:S01]  /*7440*/  ISETP.GE.AND P4, PT, R18, RZ, PT ;  /* 0x000000ff1200720c */ /* 0x000fe20003f86270 */
[----:B------:R-:W-:Y:S01]  /*7450*/  @!P1 IMAD.MOV R8, RZ, RZ, -R8 ;  /* 0x000000ffff089224 */ /* 0x000fe200078e0a08 */
[----:B------:R-:W-:-:S02]  /*7460*/  ISETP.GT.U32.AND P3, PT, R2, R6, PT ;  /* 0x000000060200720c */ /* 0x000fc40003f64070 */
[----:B------:R-:W-:Y:S01]  /*7470*/  @!P0 IMAD.IADD R5, R5, 0x1, -R2 ;  /* 0x0000000105058824 */ /* 0x000fe200078e0a02 */
[----:B------:R-:W-:Y:S01]  /*7480*/  IABS R18, R11 ;  /* 0x0000000b00127213 */ /* 0x000fe20000000000 */
[----:B------:R1:W-:Y:S01]  /*7490*/  STL [R1+0x300], R8 ;  /* 0x0003000801007387 */ /* 0x0003e20000100800 */
[----:B------:R-:W-:Y:S01]  /*74a0*/  ISETP.GE.AND P1, PT, R10, RZ, PT ;  /* 0x000000ff0a00720c */ /* 0x000fe20003f26270 */
[----:B0-----:R-:W-:Y:S02]  /*74b0*/  IMAD.MOV.U32 R0, RZ, RZ, R9 ;  /* 0x000000ffff007224 */ /* 0x001fe400078e0009 */
[----:B------:R-:W-:Y:S01]  /*74c0*/  IMAD R9, R2, R19, R4 ;  /* 0x0000001302097224 */ /* 0x000fe200078e0204 */
[----:B------:R-:W-:Y:S01]  /*74d0*/  LOP3.LUT R4, R14, 0xf0, RZ, 0xfc, !PT ;  /* 0x000000f00e047812 */ /* 0x000fe200078efcff */
[----:B------:R-:W-:Y:S01]  /*74e0*/  @!P5 IMAD.MOV R0, RZ, RZ, -R0 ;  /* 0x000000ffff00d224 */ /* 0x000fe200078e0a00 */
[----:B------:R-:W-:Y:S01]  /*74f0*/  ISETP.GE.AND P5, PT, R7, RZ, PT ;  /* 0x000000ff0700720c */ /* 0x000fe20003fa6270 */
[----:B------:R-:W-:Y:S01]  /*7500*/  @!P6 IMAD.IADD R3, R3, 0x1, -R2 ;  /* 0x000000010303e824 */ /* 0x000fe200078e0a02 */
[----:B------:R-:W-:Y:S01]  /*7510*/  ISETP.GT.U32.AND P0, PT, R2, R9, PT ;  /* 0x000000090200720c */ /* 0x000fe20003f04070 */
[----:B-1----:R-:W-:Y:S01]  /*7520*/  IMAD.HI.U32 R8, R16, R18, RZ ;  /* 0x0000001210087227 */ /* 0x002fe200078e00ff */
[----:B------:R0:W-:Y:S01]  /*7530*/  STL [R1+0x2fc], R0 ;  /* 0x0002fc0001007387 */ /* 0x0001e20000100800 */
[----:B------:R-:W-:-:S02]  /*7540*/  IABS R20, R4 ;  /* 0x0000000400147213 */ /* 0x000fc40000000000 */
[----:B------:R-:W-:Y:S01]  /*7550*/  IMAD.MOV R8, RZ, RZ, -R8 ;  /* 0x000000ffff087224 */ /* 0x000fe200078e0a08 */
[----:B------:R-:W-:Y:S01]  /*7560*/  LOP3.LUT R7, R14, 0xec, RZ, 0xfc, !PT ;  /* 0x000000ec0e077812 */ /* 0x000fe200078efcff */
[----:B------:R-:W-:Y:S01]  /*7570*/  @!P3 IMAD.IADD R6, R6, 0x1, -R2 ;  /* 0x000000010606b824 */ /* 0x000fe200078e0a02 */
[----:B------:R-:W-:Y:S01]  /*7580*/  ISETP.GE.AND P6, PT, R4, RZ, PT ;  /* 0x000000ff0400720c */ /* 0x000fe20003fc6270 */
[----:B------:R-:W-:Y:S01]  /*7590*/  IMAD R21, R2, R8, R18 ;  /* 0x0000000802157224 */ /* 0x000fe200078e0212 */
[----:B------:R-:W-:Y:S01]  /*75a0*/  LOP3.LUT R8, R14, 0xee, RZ, 0xfc, !PT ;  /* 0x000000ee0e087812 */ /* 0x000fe200078efcff */
[----:B0-----:R-:W-:Y:S01]  /*75b0*/  IMAD.MOV.U32 R0, RZ, RZ, R5 ;  /* 0x000000ffff007224 */ /* 0x001fe200078e0005 */
[----:B------:R-:W-:Y:S01]  /*75c0*/  IABS R19, R7 ;  /* 0x0000000700137213 */ /* 0x000fe20000000000 */
[----:B------:R-:W-:Y:S01]  /*75d0*/  IMAD.HI.U32 R5, R16, R20, RZ ;  /* 0x0000001410057227 */ /* 0x000fe200078e00ff */
[----:B------:R-:W-:Y:S02]  /*75e0*/  IABS R15, R8 ;  /* 0x00000008000f7213 */ /* 0x000fe40000000000 */
[----:B------:R-:W-:Y:S01]  /*75f0*/  LOP3.LUT R4, R14, 0xea, RZ, 0xfc, !PT ;  /* 0x000000ea0e047812 */ /* 0x000fe200078efcff */
[----:B------:R-:W-:Y:S01]  /*7600*/  @!P4 IMAD.MOV R0, RZ, RZ, -R0 ;  /* 0x000000ffff00c224 */ /* 0x000fe200078e0a00 */
[C---:B------:R-:W-:Y:S01]  /*7610*/  ISETP.GT.U32.AND P4, PT, R2.reuse, R3, PT ;  /* 0x000000030200720c */ /* 0x040fe20003f84070 */
[----:B------:R-:W-:Y:S01]  /*7620*/  IMAD.MOV R5, RZ, RZ, -R5 ;  /* 0x000000ffff057224 */ /* 0x000fe200078e0a05 */
[----:B------:R-:W-:Y:S01]  /*7630*/  IABS R18, R4 ;  /* 0x0000000400127213 */ /* 0x000fe20000000000 */
[----:B------:R-:W-:Y:S01]  /*7640*/  @!P0 IMAD.IADD R9, R9, 0x1, -R2 ;  /* 0x0000000109098824 */ /* 0x000fe200078e0a02 */
[----:B------:R0:W-:Y:S01]  /*7650*/  STL [R1+0x2f4], R0 ;  /* 0x0002f40001007387 */ /* 0x0001e20000100800 */
[----:B------:R-:W-:Y:S01]  /*7660*/  IMAD R20, R2, R5, R20 ;  /* 0x0000000502147224 */ /* 0x000fe200078e0214 */
[----:B------:R-:W-:Y:S01]  /*7670*/  ISETP.GE.AND P3, PT, R11, RZ, PT ;  /* 0x000000ff0b00720c */ /* 0x000fe20003f66270 */
[----:B------:R-:W-:Y:S01]  /*7680*/  IMAD.HI.U32 R5, R16, R15, RZ ;  /* 0x0000000f10057227 */ /* 0x000fe200078e00ff */
[----:B------:R-:W-:-:S02]  /*7690*/  ISETP.GT.U32.AND P0, PT, R2, R9, PT ;  /* 0x000000090200720c */ /* 0x000fc40003f04070 */
[----:B------:R-:W-:-:S03]  /*76a0*/  LOP3.LUT R11, R14, 0xe2, RZ, 0xfc, !PT ;  /* 0x000000e20e0b7812 */ /* 0x000fc600078efcff */
[----:B------:R-:W-:Y:S01]  /*76b0*/  @!P4 IMAD.IADD R3, R3, 0x1, -R2 ;  /* 0x000000010303c824 */ /* 0x000fe200078e0a02 */
[----:B------:R-:W-:Y:S01]  /*76c0*/  ISETP.GT.U32.AND P4, PT, R2, R20, PT ;  /* 0x000000140200720c */ /* 0x000fe20003f84070 */
[----:B0-----:R-:W-:Y:S02]  /*76d0*/  IMAD.MOV.U32 R0, RZ, RZ, R6 ;  /* 0x000000ffff007224 */ /* 0x001fe400078e0006 */
[----:B------:R-:W-:-:S04]  /*76e0*/  IMAD.HI.U32 R6, R16, R19, RZ ;  /* 0x0000001310067227 */ /* 0x000fc800078e00ff */
[----:B------:R-:W-:Y:S01]  /*76f0*/  @!P2 IMAD.MOV R0, RZ, RZ, -R0 ;  /* 0x000000ffff00a224 */ /* 0x000fe200078e0a00 */
[----:B------:R-:W-:Y:S01]  /*7700*/  ISETP.GT.U32.AND P2, PT, R2, R21, PT ;  /* 0x000000150200720c */ /* 0x000fe20003f44070 */
[--C-:B------:R-:W-:Y:S01]  /*7710*/  @!P0 IMAD.IADD R9, R9, 0x1, -R2.reuse ;  /* 0x0000000109098824 */ /* 0x100fe200078e0a02 */
[----:B------:R-:W-:Y:S01]  /*7720*/  ISETP.GE.AND P0, PT, R8, RZ, PT ;  /* 0x000000ff0800720c */ /* 0x000fe20003f06270 */
[----:B------:R-:W-:Y:S01]  /*7730*/  IMAD.MOV R8, RZ, RZ, -R5 ;  /* 0x000000ffff087224 */ /* 0x000fe200078e0a05 */
[----:B------:R0:W-:Y:S01]  /*7740*/  STL [R1+0x2f0], R0 ;  /* 0x0002f00001007387 */ /* 0x0001e20000100800 */
[----:B------:R-:W-:Y:S02]  /*7750*/  @!P4 IMAD.IADD R20, R20, 0x1, -R2 ;  /* 0x000000011414c824 */ /* 0x000fe400078e0a02 */
[----:B------:R-:W-:Y:S02]  /*7760*/  IMAD.MOV R6, RZ, RZ, -R6 ;  /* 0x000000ffff067224 */ /* 0x000fe400078e0a06 */
[----:B------:R-:W-:Y:S01]  /*7770*/  IMAD R15, R2, R8, R15 ;  /* 0x00000008020f7224 */ /* 0x000fe200078e020f */
[----:B------:R-:W-:Y:S01]  /*7780*/  LOP3.LUT R8, R14, 0xe8, RZ, 0xfc, !PT ;  /* 0x000000e80e087812 */ /* 0x000fe200078efcff */
[----:B------:R-:W-:-:S02]  /*7790*/  IMAD R19, R2, R6, R19 ;  /* 0x0000000602137224 */ /* 0x000fc400078e0213 */
[----:B------:R-:W-:Y:S01]  /*77a0*/  @!P2 IMAD.IADD R21, R21, 0x1, -R2 ;  /* 0x000000011515a824 */ /* 0x000fe200078e0a02 */
[----:B------:R-:W-:Y:S01]  /*77b0*/  IABS R10, R8 ;  /* 0x00000008000a7213 */ /* 0x000fe20000000000 */
[----:B0-----:R-:W-:Y:S01]  /*77c0*/  IMAD.MOV.U32 R0, RZ, RZ, R3 ;  /* 0x000000ffff007224 */ /* 0x001fe200078e0003 */
[----:B------:R-:W-:Y:S01]  /*77d0*/  LOP3.LUT R3, R14, 0xe6, RZ, 0xfc, !PT ;  /* 0x000000e60e037812 */ /* 0x000fe200078efcff */
[----:B------:R-:W-:Y:S01]  /*77e0*/  IMAD.HI.U32 R5, R16, R18, RZ ;  /* 0x0000001210057227 */ /* 0x000fe200078e00ff */
[C---:B------:R-:W-:Y:S02]  /*77f0*/  ISETP.GT.U32.AND P4, PT, R2.reuse, R21, PT ;  /* 0x000000150200720c */ /* 0x040fe40003f84070 */
[----:B------:R-:W-:Y:S01]  /*7800*/  ISETP.GE.AND P2, PT, R7, RZ, PT ;  /* 0x000000ff0700720c */ /* 0x000fe20003f46270 */
[----:B------:R-:W-:Y:S01]  /*7810*/  @!P1 IMAD.MOV R0, RZ, RZ, -R0 ;  /* 0x000000ffff009224 */ /* 0x000fe200078e0a00 */
[----:B------:R-:W-:Y:S01]  /*7820*/  ISETP.GT.U32.AND P1, PT, R2, R20, PT ;  /* 0x000000140200720c */ /* 0x000fe20003f24070 */
[----:B------:R-:W-:Y:S01]  /*7830*/  IMAD.MOV R5, RZ, RZ, -R5 ;  /* 0x000000ffff057224 */ /* 0x000fe200078e0a05 */
[----:B------:R-:W-:Y:S01]  /*7840*/  IABS R7, R3 ;  /* 0x0000000300077213 */ /* 0x000fe20000000000 */
[----:B------:R-:W-:Y:S01]  /*7850*/  IMAD.HI.U32 R17, R16, R10, RZ ;  /* 0x0000000a10117227 */ /* 0x000fe200078e00ff */
[----:B------:R0:W-:Y:S03]  /*7860*/  STL [R1+0x2e8], R0 ;  /* 0x0002e80001007387 */ /* 0x0001e60000100800 */
[C---:B------:R-:W-:Y:S01]  /*7870*/  IMAD R18, R2.reuse, R5, R18 ;  /* 0x0000000502127224 */ /* 0x040fe200078e0212 */
[----:B------:R-:W-:Y:S01]  /*7880*/  IABS R5, R11 ;  /* 0x0000000b00057213 */ /* 0x000fe20000000000 */
[----:B------:R-:W-:Y:S01]  /*7890*/  @!P4 IMAD.IADD R21, R21, 0x1, -R2 ;  /* 0x000000011515c824 */ /* 0x000fe200078e0a02 */
[----:B------:R-:W-:Y:S01]  /*78a0*/  ISETP.GT.U32.AND P4, PT, R2, R19, PT ;  /* 0x000000130200720c */ /* 0x000fe20003f84070 */
[----:B------:R-:W-:-:S02]  /*78b0*/  IMAD.MOV R17, RZ, RZ, -R17 ;  /* 0x000000ffff117224 */ /* 0x000fc400078e0a11 */
[----:B------:R-:W-:Y:S01]  /*78c0*/  IMAD.MOV.U32 R13, RZ, RZ, R21 ;  /* 0x000000ffff0d7224 */ /* 0x000fe200078e0015 */
[C---:B------:R-:W-:Y:S01]  /*78d0*/  LOP3.LUT R21, R14.reuse, 0xd4, RZ, 0xfc, !PT ;  /* 0x000000d40e157812 */ /* 0x040fe200078efcff */
[----:B0-----:R-:W-:Y:S01]  /*78e0*/  IMAD.MOV.U32 R0, RZ, RZ, R9 ;  /* 0x000000ffff007224 */ /* 0x001fe200078e0009 */
[----:B------:R-:W-:Y:S01]  /*78f0*/  LOP3.LUT R9, R14, 0xe4, RZ, 0xfc, !PT ;  /* 0x000000e40e097812 */ /* 0x000fe200078efcff */
[----:B------:R-:W-:Y:S01]  /*7900*/  @!P1 IMAD.IADD R20, R20, 0x1, -R2 ;  /* 0x0000000114149824 */ /* 0x000fe200078e0a02 */
[C---:B------:R-:W-:Y:S01]  /*7910*/  ISETP.GT.U32.AND P1, PT, R2.reuse, R18, PT ;  /* 0x000000120200720c */ /* 0x040fe20003f24070 */
[----:B------:R-:W-:Y:S01]  /*7920*/  @!P5 IMAD.MOV R0, RZ, RZ, -R0 ;  /* 0x000000ffff00d224 */ /* 0x000fe200078e0a00 */
[C---:B------:R-:W-:Y:S01]  /*7930*/  ISETP.GT.U32.AND P5, PT, R2.reuse, R15, PT ;  /* 0x0000000f0200720c */ /* 0x040fe20003fa4070 */
[----:B------:R-:W-:Y:S01]  /*7940*/  @!P3 IMAD.MOV R13, RZ, RZ, -R13 ;  /* 0x000000ffff0db224 */ /* 0x000fe200078e0a0d */
[----:B------:R-:W-:Y:S01]  /*7950*/  IABS R6, R9 ;  /* 0x0000000900067213 */ /* 0x000fe20000000000 */
[----:B------:R-:W-:Y:S01]  /*7960*/  @!P4 IMAD.IADD R19, R19, 0x1, -R2 ;  /* 0x000000011313c824 */ /* 0x000fe200078e0a02 */
[----:B------:R0:W-:Y:S01]  /*7970*/  STL [R1+0x2ec], R0 ;  /* 0x0002ec0001007387 */ /* 0x0001e20000100800 */
[----:B------:R-:W-:-:S02]  /*7980*/  IMAD R10, R2, R17, R10 ;  /* 0x00000011020a7224 */ /* 0x000fc400078e020a */
[----:B------:R-:W-:Y:S01]  /*7990*/  IMAD.HI.U32 R17, R16, R6, RZ ;  /* 0x0000000610117227 */ /* 0x000fe200078e00ff */
[----:B------:R-:W-:Y:S01]  /*79a0*/  ISETP.GT.U32.AND P3, PT, R2, R19, PT ;  /* 0x000000130200720c */ /* 0x000fe20003f64070 */
[----:B------:R-:W-:Y:S02]  /*79b0*/  STL [R1+0x244], R13 ;  /* 0x0002440d01007387 */ /* 0x000fe40000100800 */
[--C-:B------:R-:W-:Y:S02]  /*79c0*/  @!P1 IMAD.IADD R18, R18, 0x1, -R2.reuse ;  /* 0x0000000112129824 */ /* 0x100fe400078e0a02 */
[----:B------:R-:W-:Y:S01]  /*79d0*/  @!P5 IMAD.IADD R15, R15, 0x1, -R2 ;  /* 0x000000010f0fd824 */ /* 0x000fe200078e0a02 */
[----:B------:R-:W-:Y:S01]  /*79e0*/  ISETP.GE.AND P5, PT, R4, RZ, PT ;  /* 0x000000ff0400720c */ /* 0x000fe20003fa6270 */
[----:B------:R-:W-:Y:S01]  /*79f0*/  IMAD.HI.U32 R4, R16, R7, RZ ;  /* 0x0000000710047227 */ /* 0x000fe200078e00ff */
[C---:B------:R-:W-:Y:S02]  /*7a00*/  ISETP.GT.U32.AND P1, PT, R2.reuse, R18, PT ;  /* 0x000000120200720c */ /* 0x040fe40003f24070 */
[----:B------:R-:W-:Y:S01]  /*7a10*/  ISETP.GT.U32.AND P4, PT, R2, R15, PT ;  /* 0x0000000f0200720c */ /* 0x000fe20003f84070 */
[----:B------:R-:W-:-:S02]  /*7a20*/  IMAD.MOV R4, RZ, RZ, -R4 ;  /* 0x000000ffff047224 */ /* 0x000fc400078e0a04 */
[----:B0-----:R-:W-:Y:S01]  /*7a30*/  IMAD.MOV.U32 R0, RZ, RZ, R20 ;  /* 0x000000ffff007224 */ /* 0x001fe200078e0014 */
[----:B------:R-:W-:Y:S01]  /*7a40*/  LOP3.LUT R20, R14, 0xdc, RZ, 0xfc, !PT ;  /* 0x000000dc0e147812 */ /* 0x000fe200078efcff */
[----:B------:R-:W-:Y:S01]  /*7a50*/  IMAD R7, R2, R4, R7 ;  /* 0x0000000402077224 */ /* 0x000fe200078e0207 */
[----:B------:R-:W-:Y:S01]  /*7a60*/  LOP3.LUT R4, R14, 0xe0, RZ, 0xfc, !PT ;  /* 0x000000e00e047812 */ /* 0x000fe200078efcff */
[----:B------:R-:W-:Y:S02]  /*7a70*/  @!P3 IMAD.IADD R19, R19, 0x1, -R2 ;  /* 0x000000011313b824 */ /* 0x000fe400078e0a02 */
[----:B------:R-:W-:Y:S01]  /*7a80*/  @!P6 IMAD.MOV R0, RZ, RZ, -R0 ;  /* 0x000000ffff00e224 */ /* 0x000fe200078e0a00 */
[----:B------:R-:W-:Y:S01]  /*7a90*/  ISETP.GT.U32.AND P3, PT, R2, R7, PT ;  /* 0x000000070200720c */ /* 0x000fe20003f64070 */
[----:B------:R-:W-:Y:S01]  /*7aa0*/  IMAD.MOV R17, RZ, RZ, -R17 ;  /* 0x000000ffff117224 */ /* 0x000fe200078e0a11 */
[----:B------:R-:W-:Y:S01]  /*7ab0*/  ISETP.GE.AND P6, PT, R8, RZ, PT ;  /* 0x000000ff0800720c */ /* 0x000fe20003fc6270 */
[----:B------:R-:W-:Y:S01]  /*7ac0*/  @!P4 IMAD.IADD R15, R15, 0x1, -R2 ;  /* 0x000000010f0fc824 */ /* 0x000fe200078e0a02 */
[----:B------:R-:W-:Y:S01]  /*7ad0*/  ISETP.GT.U32.AND P4, PT, R2, R10, PT ;  /* 0x0000000a0200720c */ /* 0x000fe20003f84070 */
[----:B------:R-:W-:Y:S01]  /*7ae0*/  IMAD.HI.U32 R8, R16, R5, RZ ;  /* 0x0000000510087227 */ /* 0x000fe200078e00ff */
[----:B------:R0:W-:Y:S03]  /*7af0*/  STL [R1+0x2b4], R0 ;  /* 0x0002b40001007387 */ /* 0x0001e60000100800 */
[----:B------:R-:W-:-:S02]  /*7b00*/  IMAD.MOV R8, RZ, RZ, -R8 ;  /* 0x000000ffff087224 */ /* 0x000fc400078e0a08 */
[C---:B------:R-:W-:Y:S02]  /*7b10*/  IMAD R6, R2.reuse, R17, R6 ;  /* 0x0000001102067224 */ /* 0x040fe400078e0206 */
[----:B------:R-:W-:Y:S01]  /*7b20*/  IMAD R5, R2, R8, R5 ;  /* 0x0000000802057224 */ /* 0x000fe200078e0205 */
[----:B------:R-:W-:Y:S01]  /*7b30*/  LOP3.LUT R8, R14, 0xde, RZ, 0xfc, !PT ;  /* 0x000000de0e087812 */ /* 0x000fe200078efcff */
[--C-:B------:R-:W-:Y:S02]  /*7b40*/  @!P3 IMAD.IADD R7, R7, 0x1, -R2.reuse ;  /* 0x000000010707b824 */ /* 0x100fe400078e0a02 */
[----:B------:R-:W-:Y:S01]  /*7b50*/  @!P4 IMAD.IADD R10, R10, 0x1, -R2 ;  /* 0x000000010a0ac824 */ /* 0x000fe200078e0a02 */
[C---:B------:R-:W-:Y:S01]  /*7b60*/  ISETP.GT.U32.AND P4, PT, R2.reuse, R6, PT ;  /* 0x000000060200720c */ /* 0x040fe20003f84070 */
[----:B0-----:R-:W-:Y:S01]  /*7b70*/  IMAD.MOV.U32 R0, RZ, RZ, R15 ;  /* 0x000000ffff007224 */ /* 0x001fe200078e000f */
[----:B------:R-:W-:Y:S01]  /*7b80*/  IABS R17, R8 ;  /* 0x0000000800117213 */ /* 0x000fe20000000000 */
[----:B------:R-:W-:Y:S01]  /*7b90*/  IMAD.MOV.U32 R13, RZ, RZ, R19 ;  /* 0x000000ffff0d7224 */ /* 0x000fe200078e0013 */
[C---:B------:R-:W-:Y:S01]  /*7ba0*/  ISETP.GT.U32.AND P3, PT, R2.reuse, R10, PT ;  /* 0x0000000a0200720c */ /* 0x040fe20003f64070 */
[----:B------:R-:W-:Y:S01]  /*7bb0*/  @!P0 IMAD.MOV R0, RZ, RZ, -R0 ;  /* 0x000000ffff008224 */ /* 0x000fe200078e0a00 */
[----:B------:R-:W-:Y:S01]  /*7bc0*/  ISETP.GT.U32.AND P0, PT, R2, R7, PT ;  /* 0x000000070200720c */ /* 0x000fe20003f04070 */
[--C-:B------:R-:W-:Y:S01]  /*7bd0*/  @!P1 IMAD.IADD R18, R18, 0x1, -R2.reuse ;  /* 0x0000000112129824 */ /* 0x100fe200078e0a02 */
[----:B------:R-:W-:Y:S01]  /*7be0*/  ISETP.GE.AND P1, PT, R3, RZ, PT ;  /* 0x000000ff0300720c */ /* 0x000fe20003f26270 */
[----:B------:R-:W-:Y:S01]  /*7bf0*/  @!P2 IMAD.MOV R13, RZ, RZ, -R13 ;  /* 0x000000ffff0da224 */ /* 0x000fe200078e0a0d */
[----:B------:R-:W-:Y:S01]  /*7c00*/  ISETP.GT.U32.AND P2, PT, R2, R5, PT ;  /* 0x000000050200720c */ /* 0x000fe20003f44070 */
[----:B------:R0:W-:Y:S01]  /*7c10*/  STL [R1+0x2e0], R0 ;  /* 0x0002e00001007387 */ /* 0x0001e20000100800 */
[----:B------:R-:W-:Y:S01]  /*7c20*/  IABS R3, R4 ;  /* 0x0000000400037213 */ /* 0x000fe20000000000 */
[----:B------:R-:W-:Y:S01]  /*7c30*/  @!P4 IMAD.IADD R6, R6, 0x1, -R2 ;  /* 0x000000010606c824 */ /* 0x000fe200078e0a02 */
[----:B------:R-:W-:Y:S01]  /*7c40*/  ISETP.GE.AND P4, PT, R9, RZ, PT ;  /* 0x000000ff0900720c */ /* 0x000fe20003f86270 */
[----:B------:R-:W-:Y:S01]  /*7c50*/  STL [R1+0x2c0], R13 ;  /* 0x0002c00d01007387 */ /* 0x000fe20000100800 */
[----:B------:R-:W-:Y:S01]  /*7c60*/  IMAD.MOV.U32 R9, RZ, RZ, R17 ;  /* 0x000000ffff097224 */ /* 0x000fe200078e0011 */
[----:B------:R-:W-:Y:S01]  /*7c70*/  LOP3.LUT R17, R14, 0xd2, RZ, 0xfc, !PT ;  /* 0x000000d20e117812 */ /* 0x000fe200078efcff */
[----:B------:R-:W-:-:S03]  /*7c80*/  IMAD.HI.U32 R15, R16, R3, RZ ;  /* 0x00000003100f7227 */ /* 0x000fc600078e00ff */
[----:B------:R-:W-:Y:S01]  /*7c90*/  IABS R19, R17 ;  /* 0x0000001100137213 */ /* 0x000fe20000000000 */
[----:B0-----:R-:W-:Y:S02]  /*7ca0*/  IMAD.MOV.U32 R0, RZ, RZ, R18 ;  /* 0x000000ffff007224 */ /* 0x001fe400078e0012 */
[----:B------:R-:W-:Y:S01]  /*7cb0*/  @!P3 IMAD.IADD R10, R10, 0x1, -R2 ;  /* 0x000000010a0ab824 */ /* 0x000fe200078e0a02 */
[----:B------:R-:W-:Y:S01]  /*7cc0*/  ISETP.GE.AND P3, PT, R11, RZ, PT ;  /* 0x000000ff0b00720c */ /* 0x000fe20003f66270 */
[----:B------:R-:W-:Y:S01]  /*7cd0*/  @!P5 IMAD.MOV R0, RZ, RZ, -R0 ;  /* 0x000000ffff00d224 */ /* 0x000fe200078e0a00 */
[C---:B------:R-:W-:Y:S01]  /*7ce0*/  ISETP.GT.U32.AND P5, PT, R2.reuse, R6, PT ;  /* 0x000000060200720c */ /* 0x040fe20003fa4070 */
[----:B------:R-:W-:Y:S02]  /*7cf0*/  IMAD.MOV R15, RZ, RZ, -R15 ;  /* 0x000000ffff0f7224 */ /* 0x000fe400078e0a0f */
[----:B------:R-:W-:Y:S01]  /*7d00*/  @!P2 IMAD.IADD R5, R5, 0x1, -R2 ;  /* 0x000000010505a824 */ /* 0x000fe200078e0a02 */
[----:B------:R0:W-:Y:S01]  /*7d10*/  STL [R1+0x2c4], R0 ;  /* 0x0002c40001007387 */ /* 0x0001e20000100800 */
[----:B------:R-:W-:Y:S01]  /*7d20*/  IMAD R3, R2, R15, R3 ;  /* 0x0000000f02037224 */ /* 0x000fe200078e0203 */
[----:B------:R-:W-:Y:S01]  /*7d30*/  ISETP.GE.AND P2, PT, R4, RZ, PT ;  /* 0x000000ff0400720c */ /* 0x000fe20003f46270 */
[----:B------:R-:W-:-:S04]  /*7d40*/  IMAD.HI.U32 R11, R16, R9, RZ ;  /* 0x00000009100b7227 */ /* 0x000fc800078e00ff */
[----:B------:R-:W-:Y:S01]  /*7d50*/  @!P0 IMAD.IADD R7, R7, 0x1, -R2 ;  /* 0x0000000107078824 */ /* 0x000fe200078e0a02 */
[----:B------:R-:W-:Y:S01]  /*7d60*/  ISETP.GT.U32.AND P0, PT, R2, R3, PT ;  /* 0x000000030200720c */ /* 0x000fe20003f04070 */
[----:B------:R-:W-:Y:S02]  /*7d70*/  IMAD.MOV R11, RZ, RZ, -R11 ;  /* 0x000000ffff0b7224 */ /* 0x000fe400078e0a0b */
[----:B0-----:R-:W-:Y:S01]  /*7d80*/  IMAD.MOV.U32 R0, RZ, RZ, R10 ;  /* 0x000000ffff007224 */ /* 0x001fe200078e000a */
[----:B------:R-:W-:Y:S01]  /*7d90*/  LOP3.LUT R10, R14, 0xda, RZ, 0xfc, !PT ;  /* 0x000000da0e0a7812 */ /* 0x000fe200078efcff */
[----:B------:R-:W-:Y:S01]  /*7da0*/  IMAD R4, R2, R11, R9 ;  /* 0x0000000b02047224 */ /* 0x000fe200078e0209 */
[----:B------:R-:W-:Y:S01]  /*7db0*/  LOP3.LUT R9, R14, 0xd8, RZ, 0xfc, !PT ;  /* 0x000000d80e097812 */ /* 0x000fe200078efcff */
[----:B------:R-:W-:Y:S01]  /*7dc0*/  @!P6 IMAD.MOV R0, RZ, RZ, -R0 ;  /* 0x000000ffff00e224 */ /* 0x000fe200078e0a00 */
[----:B------:R-:W-:Y:S01]  /*7dd0*/  ISETP.GT.U32.AND P6, PT, R2, R5, PT ;  /* 0x000000050200720c */ /* 0x000fe20003fc4070 */
[----:B------:R-:W-:Y:S01]  /*7de0*/  @!P5 IMAD.IADD R6, R6, 0x1, -R2 ;  /* 0x000000010606d824 */ /* 0x000fe200078e0a02 */
[----:B------:R-:W-:-:S02]  /*7df0*/  ISETP.GE.AND P5, PT, R8, RZ, PT ;  /* 0x000000ff0800720c */ /* 0x000fc40003fa6270 */
[----:B------:R0:W-:Y:S01]  /*7e00*/  STL [R1+0x2c8], R0 ;  /* 0x0002c80001007387 */ /* 0x0001e20000100800 */
[----:B------:R-:W-:Y:S01]  /*7e10*/  @!P0 IMAD.IADD R3, R3, 0x1, -R2 ;  /* 0x0000000103038824 */ /* 0x000fe200078e0a02 */
[----:B------:R-:W-:Y:S01]  /*7e20*/  LOP3.LUT R8, R14, 0xd6, RZ, 0xfc, !PT ;  /* 0x000000d60e087812 */ /* 0x000fe200078efcff */
[----:B------:R-:W-:Y:S01]  /*7e30*/  @!P4 IMAD.MOV R6, RZ, RZ, -R6 ;  /* 0x000000ffff06c224 */ /* 0x000fe200078e0a06 */
[----:B------:R-:W-:Y:S02]  /*7e40*/  ISETP.GE.AND P4, PT, R10, RZ, PT ;  /* 0x000000ff0a00720c */ /* 0x000fe40003f86270 */
[C---:B------:R-:W-:Y:S02]  /*7e50*/  ISETP.GT.U32.AND P0, PT, R2.reuse, R3, PT ;  /* 0x000000030200720c */ /* 0x040fe40003f04070 */
[----:B------:R-:W-:Y:S01]  /*7e60*/  IABS R10, R10 ;  /* 0x0000000a000a7213 */ /* 0x000fe20000000000 */
[----:B------:R-:W-:Y:S01]  /*7e70*/  @!P6 IMAD.IADD R5, R5, 0x1, -R2 ;  /* 0x000000010505e824 */ /* 0x000fe200078e0a02 */
[----:B------:R-:W-:Y:S01]  /*7e80*/  ISETP.GT.U32.AND P6, PT, R2, R4, PT ;  /* 0x000000040200720c */ /* 0x000fe20003fc4070 */
[----:B0-----:R-:W-:-:S04]  /*7e90*/  IMAD.MOV.U32 R0, RZ, RZ, R7 ;  /* 0x000000ffff007224 */ /* 0x001fc800078e0007 */
[----:B------:R-:W-:Y:S01]  /*7ea0*/  @!P1 IMAD.MOV R0, RZ, RZ, -R0 ;  /* 0x000000ffff009224 */ /* 0x000fe200078e0a00 */
[----:B------:R-:W-:Y:S02]  /*7eb0*/  ISETP.GE.AND P1, PT, R20, RZ, PT ;  /* 0x000000ff1400720c */ /* 0x000fe40003f26270 */
[----:B------:R-:W-:Y:S01]  /*7ec0*/  IABS R20, R20 ;  /* 0x0000001400147213 */ /* 0x000fe20000000000 */
[--C-:B------:R-:W-:Y:S01]  /*7ed0*/  @!P0 IMAD.IADD R3, R3, 0x1, -R2.reuse ;  /* 0x0000000103038824 */ /* 0x100fe200078e0a02 */
[----:B------:R0:W-:Y:S01]  /*7ee0*/  STL [R1+0x2cc], R0 ;  /* 0x0002cc0001007387 */ /* 0x0001e20000100800 */
[----:B------:R-:W-:Y:S02]  /*7ef0*/  ISETP.GE.AND P0, PT, R8, RZ, PT ;  /* 0x000000ff0800720c */ /* 0x000fe40003f06270 */
[----:B------:R-:W-:Y:S01]  /*7f00*/  @!P6 IMAD.IADD R4, R4, 0x1, -R2 ;  /* 0x000000010404e824 */ /* 0x000fe200078e0a02 */
[----:B------:R1:W-:Y:S01]  /*7f10*/  STL [R1+0x2d8], R6 ;  /* 0x0002d80601007387 */ /* 0x0003e20000100800 */
[----:B------:R-:W-:Y:S01]  /*7f20*/  IMAD.HI.U32 R7, R16, R20, RZ ;  /* 0x0000001410077227 */ /* 0x000fe200078e00ff */
[----:B------:R-:W-:-:S02]  /*7f30*/  IABS R8, R8 ;  /* 0x0000000800087213 */ /* 0x000fc40000000000 */
[C---:B------:R-:W-:Y:S01]  /*7f40*/  ISETP.GT.U32.AND P6, PT, R2.reuse, R4, PT ;  /* 0x000000040200720c */ /* 0x040fe20003fc4070 */
[----:B------:R-:W-:Y:S02]  /*7f50*/  IMAD.MOV R7, RZ, RZ, -R7 ;  /* 0x000000ffff077224 */ /* 0x000fe400078e0a07 */
[----:B0-----:R-:W-:Y:S02]  /*7f60*/  IMAD.MOV.U32 R0, RZ, RZ, R5 ;  /* 0x000000ffff007224 */ /* 0x001fe400078e0005 */
[----:B------:R-:W-:Y:S01]  /*7f70*/  IMAD R20, R2, R7, R20 ;  /* 0x0000000702147224 */ /* 0x000fe200078e0214 */
[----:B------:R-:W-:Y:S01]  /*7f80*/  LOP3.LUT R7, R14, 0xce, RZ, 0xfc, !PT ;  /* 0x000000ce0e077812 */ /* 0x000fe200078efcff */
[----:B------:R-:W-:Y:S01]  /*7f90*/  @!P3 IMAD.MOV R0, RZ, RZ, -R0 ;  /* 0x000000ffff00b224 */ /* 0x000fe200078e0a00 */
[----:B------:R-:W-:Y:S01]  /*7fa0*/  ISETP.GE.AND P3, PT, R9, RZ, PT ;  /* 0x000000ff0900720c */ /* 0x000fe20003f66270 */
[----:B-1----:R-:W-:Y:S01]  /*7fb0*/  IMAD.HI.U32 R6, R16, R10, RZ ;  /* 0x0000000a10067227 */ /* 0x002fe200078e00ff */
[----:B------:R-:W-:-:S02]  /*7fc0*/  IABS R9, R9 ;  /* 0x0000000900097213 */ /* 0x000fc40000000000 */
[----:B------:R0:W-:Y:S01]  /*7fd0*/  STL [R1+0x2dc], R0 ;  /* 0x0002dc0001007387 */ /* 0x0001e20000100800 */
[----:B------:R-:W-:Y:S01]  /*7fe0*/  IMAD.MOV R6, RZ, RZ, -R6 ;  /* 0x000000ffff067224 */ /* 0x000fe200078e0a06 */
[----:B------:R-:W-:Y:S01]  /*7ff0*/  IABS R18, R7 ;  /* 0x0000000700127213 */ /* 0x000fe20000000000 */
[----:B------:R-:W-:-:S04]  /*8000*/  IMAD.HI.U32 R5, R16, R9, RZ ;  /* 0x0000000910057227 */ /* 0x000fc800078e00ff */
[----:B------:R-:W-:Y:S02]  /*8010*/  IMAD.MOV R5, RZ, RZ, -R5 ;  /* 0x000000ffff057224 */ /* 0x000fe400078e0a05 */
[----:B------:R-:W-:Y:S02]  /*8020*/  @!P6 IMAD.IADD R4, R4, 0x1, -R2 ;  /* 0x000000010404e824 */ /* 0x000fe400078e0a02 */
[----:B0-----:R-:W-:Y:S02]  /*8030*/  IMAD.MOV.U32 R0, RZ, RZ, R3 ;  /* 0x000000ffff007224 */ /* 0x001fe400078e0003 */
[C---:B------:R-:W-:Y:S02]  /*8040*/  IMAD R10, R2.reuse, R6, R10 ;  /* 0x00000006020a7224 */ /* 0x040fe400078e020a */
[----:B------:R-:W-:Y:S01]  /*8050*/  @!P2 IMAD.MOV R0, RZ, RZ, -R0 ;  /* 0x000000ffff00a224 */ /* 0x000fe200078e0a00 */
[C---:B------:R-:W-:Y:S01]  /*8060*/  ISETP.GT.U32.AND P2, PT, R2.reuse, R20, PT ;  /* 0x000000140200720c */ /* 0x040fe20003f44070 */
[C---:B------:R-:W-:Y:S01]  /*8070*/  IMAD R9, R2.reuse, R5, R9 ;  /* 0x0000000502097224 */ /* 0x040fe200078e0209 */
[----:B------:R-:W-:Y:S01]  /*8080*/  ISETP.GT.U32.AND P6, PT, R2, R10, PT ;  /* 0x0000000a0200720c */ /* 0x000fe20003fc4070 */
[----:B------:R-:W-:Y:S01]  /*8090*/  IMAD.HI.U32 R3, R16, R8, RZ ;  /* 0x0000000810037227 */ /* 0x000fe200078e00ff */
[----:B------:R0:W-:Y:S01]  /*80a0*/  STL [R1+0x2d0], R0 ;  /* 0x0002d00001007387 */ /* 0x0001e20000100800 */
[----:B------:R-:W-:-:S02]  /*80b0*/  IABS R5, R21 ;  /* 0x0000001500057213 */ /* 0x000fc40000000000 */
[----:B------:R-:W-:Y:S02]  /*80c0*/  IMAD.MOV R3, RZ, RZ, -R3 ;  /* 0x000000ffff037224 */ /* 0x000fe400078e0a03 */
[----:B------:R-:W-:-:S04]  /*80d0*/  IMAD.HI.U32 R6, R16, R19, RZ ;  /* 0x0000001310067227 */ /* 0x000fc800078e00ff */
[----:B------:R-:W-:Y:S02]  /*80e0*/  @!P2 IMAD.IADD R20, R20, 0x1, -R2 ;  /* 0x000000011414a824 */ /* 0x000fe400078e0a02 */
[----:B0-----:R-:W-:Y:S02]  /*80f0*/  IMAD.MOV.U32 R0, RZ, RZ, R4 ;  /* 0x000000ffff007224 */ /* 0x001fe400078e0004 */
[----:B------:R-:W-:Y:S01]  /*8100*/  @!P6 IMAD.IADD R10, R10, 0x1, -R2 ;  /* 0x000000010a0ae824 */ /* 0x000fe200078e0a02 */
[C---:B------:R-:W-:Y:S01]  /*8110*/  ISETP.GT.U32.AND P2, PT, R2.reuse, R20, PT ;  /* 0x000000140200720c */ /* 0x040fe20003f44070 */
[----:B------:R-:W-:Y:S01]  /*8120*/  @!P5 IMAD.MOV R0, RZ, RZ, -R0 ;  /* 0x000000ffff00d224 */ /* 0x000fe200078e0a00 */
[C---:B------:R-:W-:Y:S01]  /*8130*/  ISETP.GT.U32.AND P5, PT, R2.reuse, R9, PT ;  /* 0x000000090200720c */ /* 0x040fe20003fa4070 */
[C---:B------:R-:W-:Y:S01]  /*8140*/  IMAD R8, R2.reuse, R3, R8 ;  /* 0x0000000302087224 */ /* 0x040fe200078e0208 */
[----:B------:R-:W-:Y:S01]  /*8150*/  ISETP.GT.U32.AND P6, PT, R2, R10, PT ;  /* 0x0000000a0200720c */ /* 0x000fe20003fc4070 */
[----:B------:R-:W-:Y:S01]  /*8160*/  IMAD.HI.U32 R11, R16, R5, RZ ;  /* 0x00000005100b7227 */ /* 0x000fe200078e00ff */
[----:B------:R0:W-:Y:S01]  /*8170*/  STL [R1+0x2d4], R0 ;  /* 0x0002d40001007387 */ /* 0x0001e20000100800 */
[----:B------:R-:W-:-:S02]  /*8180*/  LOP3.LUT R3, R14, 0xd0, RZ, 0xfc, !PT ;  /* 0x000000d00e037812 */ /* 0x000fc400078efcff */
[----:B------:R-:W-:Y:S02]  /*8190*/  IMAD.MOV R11, RZ, RZ, -R11 ;  /* 0x000000ffff0b7224 */ /* 0x000fe400078e0a0b */
[----:B------:R-:W-:Y:S01]  /*81a0*/  IMAD.MOV R6, RZ, RZ, -R6 ;  /* 0x000000ffff067224 */ /* 0x000fe200078e0a06 */
[----:B------:R-:W-:Y:S01]  /*81b0*/  IABS R4, R3 ;  /* 0x0000000300047213 */ /* 0x000fe20000000000 */
[--C-:B------:R-:W-:Y:S01]  /*81c0*/  @!P2 IMAD.IADD R20, R20, 0x1, -R2.reuse ;  /* 0x000000011414a824 */ /* 0x100fe200078e0a02 */
[C---:B------:R-:W-:Y:S01]  /*81d0*/  ISETP.GT.U32.AND P2, PT, R2.reuse, R8, PT ;  /* 0x000000080200720c */ /* 0x040fe20003f44070 */
[--C-:B------:R-:W-:Y:S02]  /*81e0*/  @!P5 IMAD.IADD R9, R9, 0x1, -R2.reuse ;  /* 0x000000010909d824 */ /* 0x100fe400078e0a02 */
[C---:B------:R-:W-:Y:S02]  /*81f0*/  IMAD R5, R2.reuse, R11, R5 ;  /* 0x0000000b02057224 */ /* 0x040fe400078e0205 */
[C---:B------:R-:W-:Y:S01]  /*8200*/  IMAD R19, R2.reuse, R6, R19 ;  /* 0x0000000602137224 */ /* 0x040fe200078e0213 */
[----:B------:R-:W-:Y:S01]  /*8210*/  ISETP.GT.U32.AND P5, PT, R2, R9, PT ;  /* 0x000000090200720c */ /* 0x000fe20003fa4070 */
[----:B------:R-:W-:Y:S01]  /*8220*/  @!P6 IMAD.IADD R10, R10, 0x1, -R2 ;  /* 0x000000010a0ae824 */ /* 0x000fe200078e0a02 */
[----:B------:R-:W-:Y:S01]  /*8230*/  ISETP.GT.U32.AND P6, PT, R2, R5, PT ;  /* 0x000000050200720c */ /* 0x000fe20003fc4070 */
[----:B0-----:R-:W-:Y:S01]  /*8240*/  IMAD.MOV.U32 R0, RZ, RZ, R20 ;  /* 0x000000ffff007224 */ /* 0x001fe200078e0014 */
[----:B------:R-:W-:Y:S01]  /*8250*/  LOP3.LUT R6, R14, 0xcc, RZ, 0xfc, !PT ;  /* 0x000000cc0e067812 */ /* 0x000fe200078efcff */
[----:B------:R-:W-:-:S03]  /*8260*/  IMAD.HI.U32 R15, R16, R4, RZ ;  /* 0x00000004100f7227 */ /* 0x000fc600078e00ff */
[----:B------:R-:W-:Y:S01]  /*8270*/  IABS R20, R6 ;  /* 0x0000000600147213 */ /* 0x000fe20000000000 */
[----:B------:R-:W-:Y:S01]  /*8280*/  @!P2 IMAD.IADD R8, R8, 0x1, -R2 ;  /* 0x000000010808a824 */ /* 0x000fe200078e0a02 */
[----:B------:R-:W-:Y:S01]  /*8290*/  ISETP.GE.AND P2, PT, R21, RZ, PT ;  /* 0x000000ff1500720c */ /* 0x000fe20003f46270 */
[----:B------:R-:W-:Y:S02]  /*82a0*/  @!P1 IMAD.MOV R0, RZ, RZ, -R0 ;  /* 0x000000ffff009224 */ /* 0x000fe400078e0a00 */
[--C-:B------:R-:W-:Y:S01]  /*82b0*/  @!P5 IMAD.IADD R9, R9, 0x1, -R2.reuse ;  /* 0x000000010909d824 */ /* 0x100fe200078e0a02 */
[C---:B------:R-:W-:Y:S01]  /*82c0*/  ISETP.GT.U32.AND P5, PT, R2.reuse, R19, PT ;  /* 0x000000130200720c */ /* 0x040fe20003fa4070 */
[----:B------:R-:W-:Y:S01]  /*82d0*/  @!P6 IMAD.IADD R5, R5, 0x1, -R2 ;  /* 0x000000010505e824 */ /* 0x000fe200078e0a02 */
[----:B------:R-:W-:Y:S01]  /*82e0*/  ISETP.GT.U32.AND P1, PT, R2, R8, PT ;  /* 0x000000080200720c */ /* 0x000fe20003f24070 */
[----:B------:R0:W-:Y:S01]  /*82f0*/  STL [R1+0x2bc], R0 ;  /* 0x0002bc0001007387 */ /* 0x0001e20000100800 */
[----:B------:R-:W-:Y:S01]  /*8300*/  ISETP.GE.AND P6, PT, R17, RZ, PT ;  /* 0x000000ff1100720c */ /* 0x000fe20003fc6270 */
[----:B------:R-:W-:-:S02]  /*8310*/  IMAD.MOV.U32 R17, RZ, RZ, R20 ;  /* 0x000000ffff117224 */ /* 0x000fc400078e0014 */
[----:B------:R-:W-:Y:S02]  /*8320*/  IMAD.MOV R15, RZ, RZ, -R15 ;  /* 0x000000ffff0f7224 */ /* 0x000fe400078e0a0f */
[----:B------:R-:W-:-:S04]  /*8330*/  IMAD.HI.U32 R11, R16, R18, RZ ;  /* 0x00000012100b7227 */ /* 0x000fc800078e00ff */
[----:B0-----:R-:W-:Y:S02]  /*8340*/  IMAD.MOV.U32 R0, RZ, RZ, R10 ;  /* 0x000000ffff007224 */ /* 0x001fe400078e000a */
[----:B------:R-:W-:Y:S01]  /*8350*/  @!P5 IMAD.IADD R19, R19, 0x1, -R2 ;  /* 0x000000011313d824 */ /* 0x000fe200078e0a02 */
[----:B------:R-:W-:Y:S01]  /*8360*/  ISETP.GT.U32.AND P5, PT, R2, R5, PT ;  /* 0x000000050200720c */ /* 0x000fe20003fa4070 */
[----:B------:R-:W-:Y:S02]  /*8370*/  @!P4 IMAD.MOV R0, RZ, RZ, -R0 ;  /* 0x000000ffff00c224 */ /* 0x000fe400078e0a00 */
[----:B------:R-:W-:Y:S01]  /*8380*/  IMAD.HI.U32 R10, R16, R17, RZ ;  /* 0x00000011100a7227 */ /* 0x000fe200078e00ff */
[C---:B------:R-:W-:Y:S02]  /*8390*/  ISETP.GT.U32.AND P4, PT, R2.reuse, R19, PT ;  /* 0x000000130200720c */ /* 0x040fe40003f84070 */
[----:B------:R0:W-:Y:S01]  /*83a0*/  STL [R1+0x2b8], R0 ;  /* 0x0002b80001007387 */ /* 0x0001e20000100800 */
[----:B------:R-:W-:-:S02]  /*83b0*/  IMAD R4, R2, R15, R4 ;  /* 0x0000000f02047224 */ /* 0x000fc400078e0204 */
[----:B------:R-:W-:Y:S02]  /*83c0*/  IMAD.MOV R11, RZ, RZ, -R11 ;  /* 0x000000ffff0b7224 */ /* 0x000fe400078e0a0b */
[----:B------:R-:W-:Y:S01]  /*83d0*/  @!P1 IMAD.IADD R8, R8, 0x1, -R2 ;  /* 0x0000000108089824 */ /* 0x000fe200078e0a02 */
[C---:B------:R-:W-:Y:S01]  /*83e0*/  ISETP.GT.U32.AND P1, PT, R2.reuse, R4, PT ;  /* 0x000000040200720c */ /* 0x040fe20003f24070 */
[----:B------:R-:W-:Y:S02]  /*83f0*/  IMAD.MOV R10, RZ, RZ, -R10 ;  /* 0x000000ffff0a7224 */ /* 0x000fe400078e0a0a */
[----:B------:R-:W-:Y:S01]  /*8400*/  IMAD R18, R2, R11, R18 ;  /* 0x0000000b02127224 */ /* 0x000fe200078e0212 */
[----:B------:R-:W-:Y:S01]  /*8410*/  LOP3.LUT R11, R14, 0xc6, RZ, 0xfc, !PT ;  /* 0x000000c60e0b7812 */ /* 0x000fe200078efcff */
[----:B0-----:R-:W-:Y:S02]  /*8420*/  IMAD.MOV.U32 R0, RZ, RZ, R8 ;  /* 0x000000ffff007224 */ /* 0x001fe400078e0008 */
[C---:B------:R-:W-:Y:S01]  /*8430*/  IMAD R17, R2.reuse, R10, R17 ;  /* 0x0000000a02117224 */ /* 0x040fe200078e0211 */
[----:B------:R-:W-:Y:S01]  /*8440*/  IABS R15, R11 ;  /* 0x0000000b000f7213 */ /* 0x000fe20000000000 */
[----:B------:R-:W-:Y:S01]  /*8450*/  @!P0 IMAD.MOV R0, RZ, RZ, -R0 ;  /* 0x000000ffff008224 */ /* 0x000fe200078e0a00 */
[C---:B------:R-:W-:Y:S01]  /*8460*/  ISETP.GT.U32.AND P0, PT, R2.reuse, R18, PT ;  /* 0x000000120200720c */ /* 0x040fe20003f04070 */
[--C-:B------:R-:W-:Y:S01]  /*8470*/  @!P4 IMAD.IADD R19, R19, 0x1, -R2.reuse ;  /* 0x000000011313c824 */ /* 0x100fe200078e0a02 */
[----:B------:R-:W-:Y:S01]  /*8480*/  ISETP.GT.U32.AND P4, PT, R2, R17, PT ;  /* 0x000000110200720c */ /* 0x000fe20003f84070 */
[----:B------:R-:W-:Y:S01]  /*8490*/  @!P3 IMAD.MOV R9, RZ, RZ, -R9 ;  /* 0x000000ffff09b224 */ /* 0x000fe200078e0a09 */
[----:B------:R-:W-:Y:S01]  /*84a0*/  ISETP.GE.AND P3, PT, R3, RZ, PT ;  /* 0x000000ff0300720c */ /* 0x000fe20003f66270 */
[--C-:B------:R-:W-:Y:S01]  /*84b0*/  @!P5 IMAD.IADD R5, R5, 0x1, -R2.reuse ;  /* 0x000000010505d824 */ /* 0x100fe200078e0a02 */
[----:B------:R-:W-:Y:S01]  /*84c0*/  ISETP.GE.AND P5, PT, R7, RZ, PT ;  /* 0x000000ff0700720c */ /* 0x000fe20003fa6270 */
[--C-:B------:R-:W-:Y:S01]  /*84d0*/  @!P1 IMAD.IADD R4, R4, 0x1, -R2.reuse ;  /* 0x0000000104049824 */ /* 0x100fe200078e0a02 */
[C---:B------:R-:W-:Y:S01]  /*84e0*/  LOP3.LUT R3, R14.reuse, 0xca, RZ, 0xfc, !PT ;  /* 0x000000ca0e037812 */ /* 0x040fe200078efcff */
[----:B------:R0:W-:Y:S01]  /*84f0*/  STL [R1+0x254], R9 ;  /* 0x0002540901007387 */ /* 0x0001e20000100800 */
[----:B------:R-:W-:Y:S01]  /*8500*/  LOP3.LUT R7, R14, 0xc8, RZ, 0xfc, !PT ;  /* 0x000000c80e077812 */ /* 0x000fe200078efcff */
[----:B------:R-:W-:Y:S01]  /*8510*/  IMAD.MOV.U32 R13, RZ, RZ, R19 ;  /* 0x000000ffff0d7224 */ /* 0x000fe200078e0013 */
[----:B------:R-:W-:Y:S01]  /*8520*/  ISETP.GE.AND P1, PT, R6, RZ, PT ;  /* 0x000000ff0600720c */ /* 0x000fe20003f26270 */
[----:B------:R1:W-:Y:S01]  /*8530*/  STL [R1+0x2ac], R0 ;  /* 0x0002ac0001007387 */ /* 0x0003e20000100800 */
[----:B------:R-:W-:Y:S01]  /*8540*/  IABS R6, R7 ;  /* 0x0000000700067213 */ /* 0x000fe20000000000 */
[--C-:B------:R-:W-:Y:S01]  /*8550*/  @!P0 IMAD.IADD R18, R18, 0x1, -R2.reuse ;  /* 0x0000000112128824 */ /* 0x100fe200078e0a02 */
[----:B------:R-:W-:Y:S01]  /*8560*/  ISETP.GT.U32.AND P0, PT, R2, R4, PT ;  /* 0x000000040200720c */ /* 0x000fe20003f04070 */
[----:B------:R-:W-:Y:S01]  /*8570*/  @!P4 IMAD.IADD R17, R17, 0x1, -R2 ;  /* 0x000000011111c824 */ /* 0x000fe200078e0a02 */
[----:B------:R-:W-:Y:S01]  /*8580*/  LOP3.LUT R10, R14, 0xc4, RZ, 0xfc, !PT ;  /* 0x000000c40e0a7812 */ /* 0x000fe200078efcff */
[----:B------:R-:W-:Y:S01]  /*8590*/  @!P6 IMAD.MOV R13, RZ, RZ, -R13 ;  /* 0x000000ffff0de224 */ /* 0x000fe200078e0a0d */
[----:B0-----:R-:W-:-:S02]  /*85a0*/  IABS R9, R3 ;  /* 0x0000000300097213 */ /* 0x001fc40000000000 */
[----:B------:R-:W-:Y:S01]  /*85b0*/  ISETP.GT.U32.AND P4, PT, R2, R18, PT ;  /* 0x000000120200720c */ /* 0x000fe20003f84070 */
[----:B-1----:R-:W-:Y:S01]  /*85c0*/  IMAD.MOV.U32 R0, RZ, RZ, R5 ;  /* 0x000000ffff007224 */ /* 0x002fe200078e0005 */
[----:B------:R-:W-:Y:S01]  /*85d0*/  IABS R21, R10 ;  /* 0x0000000a00157213 */ /* 0x000fe20000000000 */
[----:B------:R-:W-:-:S04]  /*85e0*/  IMAD.HI.U32 R8, R16, R9, RZ ;  /* 0x0000000910087227 */ /* 0x000fc800078e00ff */
[----:B------:R-:W-:Y:S02]  /*85f0*/  IMAD.MOV.U32 R5, RZ, RZ, R6 ;  /* 0x000000ffff057224 */ /* 0x000fe400078e0006 */
[----:B------:R-:W-:Y:S01]  /*8600*/  @!P2 IMAD.MOV R0, RZ, RZ, -R0 ;  /* 0x000000ffff00a224 */ /* 0x000fe200078e0a00 */
[----:B------:R-:W-:Y:S01]  /*8610*/  ISETP.GT.U32.AND P2, PT, R2, R17, PT ;  /* 0x000000110200720c */ /* 0x000fe20003f44070 */
[----:B------:R-:W-:Y:S02]  /*8620*/  IMAD.MOV R8, RZ, RZ, -R8 ;  /* 0x000000ffff087224 */ /* 0x000fe400078e0a08 */
[----:B------:R-:W-:Y:S01]  /*8630*/  IMAD.HI.U32 R6, R16, R5, RZ ;  /* 0x0000000510067227 */ /* 0x000fe200078e00ff */
[----:B------:R0:W-:Y:S03]  /*8640*/  STL [R1+0x2b0], R0 ;  /* 0x0002b00001007387 */ /* 0x0001e60000100800 */
[----:B------:R-:W-:Y:S01]  /*8650*/  IMAD R9, R2, R8, R9 ;  /* 0x0000000802097224 */ /* 0x000fe200078e0209 */
[----:B------:R1:W-:Y:S01]  /*8660*/  STL [R1+0x25c], R13 ;  /* 0x00025c0d01007387 */ /* 0x0003e20000100800 */
[----:B------:R-:W-:-:S02]  /*8670*/  IMAD.MOV R6, RZ, RZ, -R6 ;  /* 0x000000ffff067224 */ /* 0x000fc400078e0a06 */
[--C-:B------:R-:W-:Y:S01]  /*8680*/  @!P0 IMAD.IADD R4, R4, 0x1, -R2.reuse ;  /* 0x0000000104048824 */ /* 0x100fe200078e0a02 */
[C---:B------:R-:W-:Y:S01]  /*8690*/  ISETP.GT.U32.AND P0, PT, R2.reuse, R9, PT ;  /* 0x000000090200720c */ /* 0x040fe20003f04070 */
[----:B------:R-:W-:Y:S02]  /*86a0*/  IMAD R5, R2, R6, R5 ;  /* 0x0000000602057224 */ /* 0x000fe400078e0205 */
[----:B------:R-:W-:Y:S02]  /*86b0*/  @!P2 IMAD.IADD R17, R17, 0x1, -R2 ;  /* 0x000000011111a824 */ /* 0x000fe400078e0a02 */
[----:B------:R-:W-:Y:S01]  /*86c0*/  IMAD.HI.U32 R6, R16, R15, RZ ;  /* 0x0000000f10067227 */ /* 0x000fe200078e00ff */
[----:B------:R-:W-:-:S03]  /*86d0*/  ISETP.GT.U32.AND P2, PT, R2, R5, PT ;  /* 0x000000050200720c */ /* 0x000fc60003f44070 */
[----:B------:R-:W-:Y:S01]  /*86e0*/  @!P4 IMAD.IADD R18, R18, 0x1, -R2 ;  /* 0x000000011212c824 */ /* 0x000fe200078e0a02 */
[----:B------:R-:W-:Y:S01]  /*86f0*/  ISETP.GE.AND P4, PT, R3, RZ, PT ;  /* 0x000000ff0300720c */ /* 0x000fe20003f86270 */
[----:B------:R-:W-:Y:S01]  /*8700*/  IMAD.MOV R6, RZ, RZ, -R6 ;  /* 0x000000ffff067224 */ /* 0x000fe200078e0a06 */
[----:B------:R-:W-:Y:S01]  /*8710*/  LOP3.LUT R3, R14, 0xc2, RZ, 0xfc, !PT ;  /* 0x000000c20e037812 */ /* 0x000fe200078efcff */
[----:B------:R-:W-:Y:S01]  /*8720*/  @!P0 IMAD.IADD R9, R9, 0x1, -R2 ;  /* 0x0000000109098824 */ /* 0x000fe200078e0a02 */
[----:B------:R-:W-:Y:S01]  /*8730*/  ISETP.GE.AND P0, PT, R7, RZ, PT ;  /* 0x000000ff0700720c */ /* 0x000fe20003f06270 */
[----:B------:R-:W-:Y:S01]  /*8740*/  IMAD R15, R2, R6, R15 ;  /* 0x00000006020f7224 */ /* 0x000fe200078e020f */
[----:B------:R-:W-:Y:S01]  /*8750*/  IABS R6, R3 ;  /* 0x0000000300067213 */ /* 0x000fe20000000000 */
[----:B0-----:R-:W-:Y:S01]  /*8760*/  IMAD.MOV.U32 R0, RZ, RZ, R4 ;  /* 0x000000ffff007224 */ /* 0x001fe200078e0004 */
[----:B------:R-:W-:Y:S01]  /*8770*/  LOP3.LUT R7, R14, 0xc0, RZ, 0xfc, !PT ;  /* 0x000000c00e077812 */ /* 0x000fe200078efcff */
[----:B------:R-:W-:Y:S01]  /*8780*/  @!P2 IMAD.IADD R5, R5, 0x1, -R2 ;  /* 0x000000010505a824 */ /* 0x000fe200078e0a02 */
[----:B------:R-:W-:Y:S01]  /*8790*/  ISETP.GT.U32.AND P2, PT, R2, R9, PT ;  /* 0x000000090200720c */ /* 0x000fe20003f44070 */
[----:B-1----:R-:W-:-:S02]  /*87a0*/  IMAD.MOV.U32 R13, RZ, RZ, R18 ;  /* 0x000000ffff0d7224 */ /* 0x002fc400078e0012 */
[----:B------:R-:W-:Y:S01]  /*87b0*/  IMAD.HI.U32 R4, R16, R6, RZ ;  /* 0x0000000610047227 */ /* 0x000fe200078e00ff */
[----:B------:R-:W-:-:S03]  /*87c0*/  ISETP.GT.U32.AND P6, PT, R2, R5, PT ;  /* 0x000000050200720c */ /* 0x000fc60003fc4070 */
[----:B------:R-:W-:Y:S01]  /*87d0*/  @!P3 IMAD.MOV R0, RZ, RZ, -R0 ;  /* 0x000000ffff00b224 */ /* 0x000fe200078e0a00 */
[----:B------:R-:W-:Y:S01]  /*87e0*/  ISETP.GT.U32.AND P3, PT, R2, R15, PT ;  /* 0x0000000f0200720c */ /* 0x000fe20003f64070 */
[----:B------:R-:W-:-:S03]  /*87f0*/  IMAD.HI.U32 R8, R16, R21, RZ ;  /* 0x0000001510087227 */ /* 0x000fc600078e00ff */
[----:B------:R0:W-:Y:S01]  /*8800*/  STL [R1+0x2a8], R0 ;  /* 0x0002a80001007387 */ /* 0x0001e20000100800 */
[----:B------:R-:W-:Y:S02]  /*8810*/  @!P5 IMAD.MOV R13, RZ, RZ, -R13 ;  /* 0x000000ffff0dd224 */ /* 0x000fe400078e0a0d */
[----:B------:R-:W-:Y:S01]  /*8820*/  @!P2 IMAD.IADD R9, R9, 0x1, -R2 ;  /* 0x000000010909a824 */ /* 0x000fe200078e0a02 */
[----:B------:R-:W-:Y:S01]  /*8830*/  ISETP.GE.AND P2, PT, R10, RZ, PT ;  /* 0x000000ff0a00720c */ /* 0x000fe20003f46270 */
[----:B------:R-:W-:Y:S01]  /*8840*/  IMAD.MOV R4, RZ, RZ, -R4 ;  /* 0x000000ffff047224 */ /* 0x000fe200078e0a04 */
[----:B------:R1:W-:Y:S01]  /*8850*/  STL [R1+0x264], R13 ;  /* 0x0002640d01007387 */ /* 0x0003e20000100800 */
[----:B------:R-:W-:Y:S02]  /*8860*/  IMAD.MOV R8, RZ, RZ, -R8 ;  /* 0x000000ffff087224 */ /* 0x000fe400078e0a08 */
[----:B------:R-:W-:Y:S01]  /*8870*/  IMAD R6, R2, R4, R6 ;  /* 0x0000000402067224 */ /* 0x000fe200078e0206 */
[----:B------:R-:W-:Y:S01]  /*8880*/  LOP3.LUT R4, R14, 0xbc, RZ, 0xfc, !PT ;  /* 0x000000bc0e047812 */ /* 0x000fe200078efcff */
[----:B------:R-:W-:Y:S01]  /*8890*/  IMAD R21, R2, R8, R21 ;  /* 0x0000000802157224 */ /* 0x000fe200078e0215 */
[----:B------:R-:W-:Y:S01]  /*88a0*/  IABS R8, R7 ;  /* 0x0000000700087213 */ /* 0x000fe20000000000 */
[----:B0-----:R-:W-:-:S02]  /*88b0*/  IMAD.MOV.U32 R0, RZ, RZ, R17 ;  /* 0x000000ffff007224 */ /* 0x001fc400078e0011 */
[----:B------:R-:W-:Y:S01]  /*88c0*/  @!P6 IMAD.IADD R5, R5, 0x1, -R2 ;  /* 0x000000010505e824 */ /* 0x000fe200078e0a02 */
[----:B------:R-:W-:Y:S01]  /*88d0*/  ISETP.GT.U32.AND P5, PT, R2, R21, PT ;  /* 0x000000150200720c */ /* 0x000fe20003fa4070 */
[----:B-1----:R-:W-:Y:S01]  /*88e0*/  IMAD.MOV.U32 R13, RZ, RZ, R9 ;  /* 0x000000ffff0d7224 */ /* 0x002fe200078e0009 */
[----:B------:R-:W-:Y:S01]  /*88f0*/  ISETP.GE.AND P6, PT, R3, RZ, PT ;  /* 0x000000ff0300720c */ /* 0x000fe20003fc6270 */
[----:B------:R-:W-:Y:S01]  /*8900*/  IMAD.HI.U32 R17, R16, R8, RZ ;  /* 0x0000000810117227 */ /* 0x000fe200078e00ff */
[----:B------:R-:W-:-:S03]  /*8910*/  LOP3.LUT R3, R14, 0xbe, RZ, 0xfc, !PT ;  /* 0x000000be0e037812 */ /* 0x000fc600078efcff */
[----:B------:R-:W-:Y:S01]  /*8920*/  @!P4 IMAD.MOV R13, RZ, RZ, -R13 ;  /* 0x000000ffff0dc224 */ /* 0x000fe200078e0a0d */
[C---:B------:R-:W-:Y:S01]  /*8930*/  ISETP.GT.U32.AND P4, PT, R2.reuse, R6, PT ;  /* 0x000000060200720c */ /* 0x040fe20003f84070 */
[----:B------:R-:W-:Y:S01]  /*8940*/  @!P1 IMAD.MOV R0, RZ, RZ, -R0 ;  /* 0x000000ffff009224 */ /* 0x000fe200078e0a00 */
[----:B------:R-:W-:Y:S01]  /*8950*/  IABS R9, R3 ;  /* 0x0000000300097213 */ /* 0x000fe20000000000 */
[----:B------:R-:W-:Y:S01]  /*8960*/  IMAD.MOV R17, RZ, RZ, -R17 ;  /* 0x000000ffff117224 */ /* 0x000fe200078e0a11 */
[----:B------:R-:W-:Y:S01]  /*8970*/  ISETP.GE.AND P1, PT, R11, RZ, PT ;  /* 0x000000ff0b00720c */ /* 0x000fe20003f26270 */
[----:B------:R-:W-:Y:S01]  /*8980*/  @!P3 IMAD.IADD R15, R15, 0x1, -R2 ;  /* 0x000000010f0fb824 */ /* 0x000fe200078e0a02 */
[----:B------:R0:W-:Y:S01]  /*8990*/  STL [R1+0x274], R0 ;  /* 0x0002740001007387 */ /* 0x0001e20000100800 */
[C---:B------:R-:W-:Y:S02]  /*89a0*/  IMAD R8, R2.reuse, R17, R8 ;  /* 0x0000001102087224 */ /* 0x040fe400078e0208 */
[--C-:B------:R-:W-:Y:S01]  /*89b0*/  @!P5 IMAD.IADD R21, R21, 0x1, -R2.reuse ;  /* 0x000000011515d824 */ /* 0x100fe200078e0a02 */
[----:B------:R-:W-:Y:S01]  /*89c0*/  ISETP.GT.U32.AND P3, PT, R2, R15, PT ;  /* 0x0000000f0200720c */ /* 0x000fe20003f64070 */
[----:B------:R-:W-:Y:S01]  /*89d0*/  IMAD.HI.U32 R10, R16, R9, RZ ;  /* 0x00000009100a7227 */ /* 0x000fe200078e00ff */
[----:B------:R-:W-:Y:S02]  /*89e0*/  STL [R1+0x268], R13 ;  /* 0x0002680d01007387 */ /* 0x000fe40000100800 */
[----:B------:R-:W-:Y:S01]  /*89f0*/  ISETP.GT.U32.AND P5, PT, R2, R21, PT ;  /* 0x000000150200720c */ /* 0x000fe20003fa4070 */
[----:B------:R-:W-:-:S02]  /*8a00*/  @!P4 IMAD.IADD R6, R6, 0x1, -R2 ;  /* 0x000000010606c824 */ /* 0x000fc400078e0a02 */
[----:B0-----:R-:W-:Y:S01]  /*8a10*/  IMAD.MOV.U32 R0, RZ, RZ, R5 ;  /* 0x000000ffff007224 */ /* 0x001fe200078e0005 */
[----:B------:R-:W-:Y:S01]  /*8a20*/  IABS R5, R4 ;  /* 0x0000000400057213 */ /* 0x000fe20000000000 */
[----:B------:R-:W-:Y:S01]  /*8a30*/  IMAD.MOV R10, RZ, RZ, -R10 ;  /* 0x000000ffff0a7224 */ /* 0x000fe200078e0a0a */
[C---:B------:R-:W-:Y:S01]  /*8a40*/  ISETP.GT.U32.AND P4, PT, R2.reuse, R6, PT ;  /* 0x000000060200720c */ /* 0x040fe20003f84070 */
[----:B------:R-:W-:Y:S01]  /*8a50*/  @!P0 IMAD.MOV R0, RZ, RZ, -R0 ;  /* 0x000000ffff008224 */ /* 0x000fe200078e0a00 */
[C---:B------:R-:W-:Y:S01]  /*8a60*/  ISETP.GT.U32.AND P0, PT, R2.reuse, R8, PT ;  /* 0x000000080200720c */ /* 0x040fe20003f04070 */
[--C-:B------:R-:W-:Y:S01]  /*8a70*/  @!P3 IMAD.IADD R15, R15, 0x1, -R2.reuse ;  /* 0x000000010f0fb824 */ /* 0x100fe200078e0a02 */
[----:B------:R-:W-:Y:S01]  /*8a80*/  ISETP.GE.AND P3, PT, R7, RZ, PT ;  /* 0x000000ff0700720c */ /* 0x000fe20003f66270 */
[----:B------:R-:W-:Y:S01]  /*8a90*/  IMAD R9, R2, R10, R9 ;  /* 0x0000000a02097224 */ /* 0x000fe200078e0209 */
[----:B------:R0:W-:Y:S01]  /*8aa0*/  STL [R1+0x270], R0 ;  /* 0x0002700001007387 */ /* 0x0001e20000100800 */
[----:B------:R-:W-:Y:S01]  /*8ab0*/  @!P5 IMAD.IADD R21, R21, 0x1, -R2 ;  /* 0x000000011515d824 */ /* 0x000fe200078e0a02 */
[----:B------:R-:W-:Y:S01]  /*8ac0*/  ISETP.GE.AND P5, PT, R3, RZ, PT ;  /* 0x000000ff0300720c */ /* 0x000fe20003fa6270 */
[----:B------:R-:W-:Y:S01]  /*8ad0*/  IMAD.HI.U32 R3, R16, R5, RZ ;  /* 0x0000000510037227 */ /* 0x000fe200078e00ff */
[----:B------:R-:W-:-:S02]  /*8ae0*/  LOP3.LUT R7, R14, 0xba, RZ, 0xfc, !PT ;  /* 0x000000ba0e077812 */ /* 0x000fc400078efcff */
[----:B------:R-:W-:Y:S01]  /*8af0*/  LOP3.LUT R10, R14, 0xb8, RZ, 0xfc, !PT ;  /* 0x000000b80e0a7812 */ /* 0x000fe200078efcff */
[--C-:B------:R-:W-:Y:S01]  /*8b00*/  @!P4 IMAD.IADD R6, R6, 0x1, -R2.reuse ;  /* 0x000000010606c824 */ /* 0x100fe200078e0a02 */
[----:B------:R-:W-:Y:S01]  /*8b10*/  ISETP.GT.U32.AND P4, PT, R2, R9, PT ;  /* 0x000000090200720c */ /* 0x000fe20003f84070 */
[----:B------:R-:W-:Y:S01]  /*8b20*/  @!P0 IMAD.IADD R8, R8, 0x1, -R2 ;  /* 0x0000000108088824 */ /* 0x000fe200078e0a02 */
[----:B------:R-:W-:Y:S01]  /*8b30*/  IABS R11, R7 ;  /* 0x00000007000b7213 */ /* 0x000fe20000000000 */
        /* <DEDUP_REMOVED lines=8> */
[----:B------:R-:W-:Y:S01]  /*8bc0*/  IMAD.HI.U32 R3, R16, R11, RZ ;  /* 0x0000000b10037227 */ /* 0x000fe200078e00ff */
[----:B------:R0:W-:Y:S01]  /*8bd0*/  STL [R1+0x26c], R0 ;  /* 0x00026c0001007387 */ /* 0x0001e20000100800 */
[----:B------:R-:W-:-:S02]  /*8be0*/  ISETP.GE.AND P0, PT, R4, RZ, PT ;  /* 0x000000ff0400720c */ /* 0x000fc40003f06270 */
[----:B------:R-:W-:Y:S01]  /*8bf0*/  @!P4 IMAD.IADD R9, R9, 0x1, -R2 ;  /* 0x000000010909c824 */ /* 0x000fe200078e0a02 */
[----:B------:R-:W-:Y:S01]  /*8c00*/  LOP3.LUT R4, R14, 0xb4, RZ, 0xfc, !PT ;  /* 0x000000b40e047812 */ /* 0x000fe200078efcff */
[----:B------:R-:W-:Y:S02]  /*8c10*/  IMAD.MOV R3, RZ, RZ, -R3 ;  /* 0x000000ffff037224 */ /* 0x000fe400078e0a03 */
[----:B------:R-:W-:Y:S01]  /*8c20*/  IMAD.HI.U32 R22, R16, R18, RZ ;  /* 0x0000001210167227 */ /* 0x000fe200078e00ff */
[----:B------:R-:W-:-:S03]  /*8c30*/  IABS R17, R4 ;  /* 0x0000000400117213 */ /* 0x000fc60000000000 */
[----:B0-----:R-:W-:Y:S02]  /*8c40*/  IMAD.MOV.U32 R0, RZ, RZ, R21 ;  /* 0x000000ffff007224 */ /* 0x001fe400078e0015 */
[----:B------:R-:W-:Y:S01]  /*8c50*/  @!P1 IMAD.IADD R8, R8, 0x1, -R2 ;  /* 0x0000000108089824 */ /* 0x000fe200078e0a02 */
[C---:B------:R-:W-:Y:S01]  /*8c60*/  ISETP.GT.U32.AND P1, PT, R2.reuse, R5, PT ;  /* 0x000000050200720c */ /* 0x040fe20003f24070 */
[----:B------:R-:W-:Y:S01]  /*8c70*/  @!P2 IMAD.MOV R0, RZ, RZ, -R0 ;  /* 0x000000ffff00a224 */ /* 0x000fe200078e0a00 */
[C---:B------:R-:W-:Y:S01]  /*8c80*/  ISETP.GT.U32.AND P2, PT, R2.reuse, R9, PT ;  /* 0x000000090200720c */ /* 0x040fe20003f44070 */
[----:B------:R-:W-:Y:S01]  /*8c90*/  IMAD R11, R2, R3, R11 ;  /* 0x00000003020b7224 */ /* 0x000fe200078e020b */
[----:B------:R-:W-:Y:S01]  /*8ca0*/  LOP3.LUT R3, R14, 0xb2, RZ, 0xfc, !PT ;  /* 0x000000b20e037812 */ /* 0x000fe200078efcff */
[----:B------:R-:W-:Y:S01]  /*8cb0*/  IMAD.HI.U32 R19, R16, R20, RZ ;  /* 0x0000001410137227 */ /* 0x000fe200078e00ff */
[----:B------:R0:W-:Y:S02]  /*8cc0*/  STL [R1+0x260], R0 ;  /* 0x0002600001007387 */ /* 0x0001e40000100800 */
[----:B------:R-:W-:Y:S01]  /*8cd0*/  ISETP.GT.U32.AND P4, PT, R2, R11, PT ;  /* 0x0000000b0200720c */ /* 0x000fe20003f84070 */
[----:B------:R-:W-:-:S02]  /*8ce0*/  IMAD.MOV R22, RZ, RZ, -R22 ;  /* 0x000000ffff167224 */ /* 0x000fc400078e0a16 */
[----:B------:R-:W-:Y:S02]  /*8cf0*/  IMAD.MOV R19, RZ, RZ, -R19 ;  /* 0x000000ffff137224 */ /* 0x000fe400078e0a13 */
[----:B------:R-:W-:Y:S01]  /*8d00*/  @!P1 IMAD.IADD R5, R5, 0x1, -R2 ;  /* 0x0000000105059824 */ /* 0x000fe200078e0a02 */
[----:B------:R-:W-:Y:S01]  /*8d10*/  ISETP.GE.AND P1, PT, R7, RZ, PT ;  /* 0x000000ff0700720c */ /* 0x000fe20003f26270 */
[C---:B------:R-:W-:Y:S01]  /*8d20*/  IMAD R7, R2.reuse, R22, R18 ;  /* 0x0000001602077224 */ /* 0x040fe200078e0212 */
[----:B------:R-:W-:Y:S01]  /*8d30*/  IABS R18, R3 ;  /* 0x0000000300127213 */ /* 0x000fe20000000000 */
        /* <DEDUP_REMOVED lines=9> */
[----:B------:R-:W-:Y:S01]  /*8dd0*/  IABS R21, R19 ;  /* 0x0000001300157213 */ /* 0x000fe20000000000 */
[----:B------:R-:W-:-:S02]  /*8de0*/  @!P4 IMAD.IADD R11, R11, 0x1, -R2 ;  /* 0x000000010b0bc824 */ /* 0x000fc400078e0a02 */
[----:B------:R-:W-:Y:S02]  /*8df0*/  IMAD.MOV R6, RZ, RZ, -R6 ;  /* 0x000000ffff067224 */ /* 0x000fe400078e0a06 */
[----:B------:R-:W-:Y:S01]  /*8e00*/  @!P2 IMAD.IADD R7, R7, 0x1, -R2 ;  /* 0x000000010707a824 */ /* 0x000fe200078e0a02 */
[C---:B------:R-:W-:Y:S01]  /*8e10*/  ISETP.GT.U32.AND P4, PT, R2.reuse, R11, PT ;  /* 0x0000000b0200720c */ /* 0x040fe20003f84070 */
[----:B------:R-:W-:Y:S01]  /*8e20*/  IMAD R17, R2, R6, R17 ;  /* 0x0000000602117224 */ /* 0x000fe200078e0211 */
[----:B------:R-:W-:Y:S01]  /*8e30*/  LOP3.LUT R6, R14, 0xac, RZ, 0xfc, !PT ;  /* 0x000000ac0e067812 */ /* 0x000fe200078efcff */
[----:B0-----:R-:W-:Y:S02]  /*8e40*/  IMAD.MOV.U32 R0, RZ, RZ, R9 ;  /* 0x000000ffff007224 */ /* 0x001fe400078e0009 */
[----:B------:R-:W-:Y:S01]  /*8e50*/  IMAD.MOV.U32 R13, RZ, RZ, R8 ;  /* 0x000000ffff0d7224 */ /* 0x000fe200078e0008 */
[C---:B------:R-:W-:Y:S01]  /*8e60*/  ISETP.GT.U32.AND P2, PT, R2.reuse, R17, PT ;  /* 0x000000110200720c */ /* 0x040fe20003f44070 */
[----:B------:R-:W-:Y:S01]  /*8e70*/  @!P5 IMAD.MOV R0, RZ, RZ, -R0 ;  /* 0x000000ffff00d224 */ /* 0x000fe200078e0a00 */
[----:B------:R-:W-:Y:S01]  /*8e80*/  ISETP.GT.U32.AND P5, PT, R2, R20, PT ;  /* 0x000000140200720c */ /* 0x000fe20003fa4070 */
[----:B------:R-:W-:-:S04]  /*8e90*/  IMAD.HI.U32 R8, R16, R18, RZ ;  /* 0x0000001210087227 */ /* 0x000fc800078e00ff */
[----:B------:R-:W-:Y:S02]  /*8ea0*/  IMAD.MOV R8, RZ, RZ, -R8 ;  /* 0x000000ffff087224 */ /* 0x000fe400078e0a08 */
[----:B------:R-:W-:Y:S01]  /*8eb0*/  @!P3 IMAD.MOV R13, RZ, RZ, -R13 ;  /* 0x000000ffff0db224 */ /* 0x000fe200078e0a0d */
[----:B------:R-:W-:Y:S01]  /*8ec0*/  ISETP.GE.AND P3, PT, R10, RZ, PT ;  /* 0x000000ff0a00720c */ /* 0x000fe20003f66270 */
[--C-:B------:R-:W-:Y:S01]  /*8ed0*/  @!P4 IMAD.IADD R11, R11, 0x1, -R2.reuse ;  /* 0x000000010b0bc824 */ /* 0x100fe200078e0a02 */
[----:B------:R-:W-:Y:S01]  /*8ee0*/  ISETP.GE.AND P4, PT, R4, RZ, PT ;  /* 0x000000ff0400720c */ /* 0x000fe20003f86270 */
[--C-:B------:R-:W-:Y:S01]  /*8ef0*/  @!P6 IMAD.IADD R5, R5, 0x1, -R2.reuse ;  /* 0x000000010505e824 */ /* 0x100fe200078e0a02 */
[----:B------:R0:W-:Y:S01]  /*8f00*/  STL [R1+0x250], R13 ;  /* 0x0002500d01007387 */ /* 0x0001e20000100800 */
[----:B------:R-:W-:Y:S01]  /*8f10*/  @!P5 IMAD.IADD R20, R20, 0x1, -R2 ;  /* 0x000000011414d824 */ /* 0x000fe200078e0a02 */
[C---:B------:R-:W-:Y:S01]  /*8f20*/  ISETP.GT.U32.AND P5, PT, R2.reuse, R7, PT ;  /* 0x000000070200720c */ /* 0x040fe20003fa4070 */
[----:B------:R-:W-:Y:S01]  /*8f30*/  IMAD R4, R2, R8, R18 ;  /* 0x0000000802047224 */ /* 0x000fe200078e0212 */
[----:B------:R-:W-:Y:S01]  /*8f40*/  LOP3.LUT R18, R14, 0xb0, RZ, 0xfc, !PT ;  /* 0x000000b00e127812 */ /* 0x000fe200078efcff */
[----:B------:R1:W-:Y:S01]  /*8f50*/  STL [R1+0x24c], R0 ;  /* 0x00024c0001007387 */ /* 0x0003e20000100800 */
[----:B------:R-:W-:Y:S01]  /*8f60*/  @!P2 IMAD.IADD R17, R17, 0x1, -R2 ;  /* 0x000000011111a824 */ /* 0x000fe200078e0a02 */
[----:B------:R-:W-:Y:S01]  /*8f70*/  ISETP.GE.AND P6, PT, R15, RZ, PT ;  /* 0x000000ff0f00720c */ /* 0x000fe20003fc6270 */
[----:B------:R-:W-:Y:S01]  /*8f80*/  IMAD.HI.U32 R22, R16, R21, RZ ;  /* 0x0000001510167227 */ /* 0x000fe200078e00ff */
[----:B------:R-:W-:-:S02]  /*8f90*/  LOP3.LUT R10, R14, 0xaa, RZ, 0xfc, !PT ;  /* 0x000000aa0e0a7812 */ /* 0x000fc400078efcff */
[C---:B------:R-:W-:Y:S01]  /*8fa0*/  ISETP.GT.U32.AND P2, PT, R2.reuse, R17, PT ;  /* 0x000000110200720c */ /* 0x040fe20003f44070 */
[----:B0-----:R-:W-:Y:S01]  /*8fb0*/  IMAD.MOV.U32 R13, RZ, RZ, R11 ;  /* 0x000000ffff0d7224 */ /* 0x001fe200078e000b */
[----:B------:R-:W-:Y:S01]  /*8fc0*/  IABS R15, R6 ;  /* 0x00000006000f7213 */ /* 0x000fe20000000000 */
[----:B------:R-:W-:Y:S01]  /*8fd0*/  IMAD.MOV R22, RZ, RZ, -R22 ;  /* 0x000000ffff167224 */ /* 0x000fe200078e0a16 */
[----:B------:R-:W-:Y:S01]  /*8fe0*/  IABS R9, R10 ;  /* 0x0000000a00097213 */ /* 0x000fe20000000000 */
[----:B-1----:R-:W-:Y:S01]  /*8ff0*/  IMAD.MOV.U32 R0, RZ, RZ, R5 ;  /* 0x000000ffff007224 */ /* 0x002fe200078e0005 */
[----:B------:R-:W-:Y:S01]  /*9000*/  IABS R5, R18 ;  /* 0x0000001200057213 */ /* 0x000fe20000000000 */
[----:B------:R-:W-:Y:S01]  /*9010*/  @!P5 IMAD.IADD R7, R7, 0x1, -R2 ;  /* 0x000000010707d824 */ /* 0x000fe200078e0a02 */
[C---:B------:R-:W-:Y:S01]  /*9020*/  ISETP.GT.U32.AND P5, PT, R2.reuse, R4, PT ;  /* 0x000000040200720c */ /* 0x040fe20003fa4070 */
[----:B------:R-:W-:Y:S01]  /*9030*/  @!P0 IMAD.MOV R0, RZ, RZ, -R0 ;  /* 0x000000ffff008224 */ /* 0x000fe200078e0a00 */
[----:B------:R-:W-:Y:S01]  /*9040*/  ISETP.GT.U32.AND P0, PT, R2, R20, PT ;  /* 0x000000140200720c */ /* 0x000fe20003f04070 */
[----:B------:R-:W-:-:S03]  /*9050*/  IMAD.HI.U32 R8, R16, R5, RZ ;  /* 0x0000000510087227 */ /* 0x000fc600078e00ff */
[----:B------:R0:W-:Y:S01]  /*9060*/  STL [R1+0x248], R0 ;  /* 0x0002480001007387 */ /* 0x0001e20000100800 */
[----:B------:R-:W-:Y:S02]  /*9070*/  IMAD.MOV R8, RZ, RZ, -R8 ;  /* 0x000000ffff087224 */ /* 0x000fe400078e0a08 */
[--C-:B------:R-:W-:Y:S02]  /*9080*/  @!P2 IMAD.IADD R17, R17, 0x1, -R2.reuse ;  /* 0x000000011111a824 */ /* 0x100fe400078e0a02 */
[----:B------:R-:W-:Y:S02]  /*9090*/  IMAD R5, R2, R8, R5 ;  /* 0x0000000802057224 */ /* 0x000fe400078e0205 */
[--C-:B------:R-:W-:Y:S01]  /*90a0*/  @!P5 IMAD.IADD R4, R4, 0x1, -R2.reuse ;  /* 0x000000010404d824 */ /* 0x100fe200078e0a02 */
[----:B------:R-:W-:Y:S01]  /*90b0*/  ISETP.GE.AND P5, PT, R18, RZ, PT ;  /* 0x000000ff1200720c */ /* 0x000fe20003fa6270 */
[----:B------:R-:W-:Y:S01]  /*90c0*/  @!P0 IMAD.IADD R20, R20, 0x1, -R2 ;  /* 0x0000000114148824 */ /* 0x000fe200078e0a02 */
[----:B------:R-:W-:Y:S01]  /*90d0*/  ISETP.GE.AND P0, PT, R3, RZ, PT ;  /* 0x000000ff0300720c */ /* 0x000fe20003f06270 */
[----:B------:R-:W-:Y:S01]  /*90e0*/  IMAD.HI.U32 R3, R16, R15, RZ ;  /* 0x0000000f10037227 */ /* 0x000fe200078e00ff */
[----:B------:R-:W-:-:S03]  /*90f0*/  ISETP.GT.U32.AND P2, PT, R2, R5, PT ;  /* 0x000000050200720c */ /* 0x000fc60003f44070 */
[----:B------:R-:W-:Y:S01]  /*9100*/  @!P1 IMAD.MOV R13, RZ, RZ, -R13 ;  /* 0x000000ffff0d9224 */ /* 0x000fe200078e0a0d */
[----:B------:R-:W-:Y:S01]  /*9110*/  ISETP.GT.U32.AND P1, PT, R2, R4, PT ;  /* 0x000000040200720c */ /* 0x000fe20003f24070 */
[----:B------:R-:W-:-:S03]  /*9120*/  IMAD.HI.U32 R8, R16, R9, RZ ;  /* 0x0000000910087227 */ /* 0x000fc600078e00ff */
[----:B------:R1:W-:Y:S01]  /*9130*/  STL [R1+0xf4], R13 ;  /* 0x0000f40d01007387 */ /* 0x0003e20000100800 */
[----:B------:R-:W-:Y:S02]  /*9140*/  IMAD.MOV R3, RZ, RZ, -R3 ;  /* 0x000000ffff037224 */ /* 0x000fe400078e0a03 */
[----:B0-----:R-:W-:Y:S02]  /*9150*/  IMAD.MOV.U32 R0, RZ, RZ, R7 ;  /* 0x000000ffff007224 */ /* 0x001fe400078e0007 */
[----:B------:R-:W-:Y:S02]  /*9160*/  IMAD.MOV R8, RZ, RZ, -R8 ;  /* 0x000000ffff087224 */ /* 0x000fe400078e0a08 */
[----:B------:R-:W-:Y:S01]  /*9170*/  IMAD R15, R2, R3, R15 ;  /* 0x00000003020f7224 */ /* 0x000fe200078e020f */
[----:B------:R-:W-:Y:S01]  /*9180*/  LOP3.LUT R3, R14, 0xa8, RZ, 0xfc, !PT ;  /* 0x000000a80e037812 */ /* 0x000fe200078efcff */
[----:B------:R-:W-:Y:S02]  /*9190*/  @!P3 IMAD.MOV R0, RZ, RZ, -R0 ;  /* 0x000000ffff00b224 */ /* 0x000fe400078e0a00 */
[----:B-1----:R-:W-:Y:S01]  /*91a0*/  IMAD.MOV.U32 R13, RZ, RZ, R20 ;  /* 0x000000ffff0d7224 */ /* 0x002fe200078e0014 */
[----:B------:R-:W-:Y:S01]  /*91b0*/  IABS R11, R3 ;  /* 0x00000003000b7213 */ /* 0x000fe20000000000 */
[----:B------:R-:W-:Y:S01]  /*91c0*/  IMAD R9, R2, R8, R9 ;  /* 0x0000000802097224 */ /* 0x000fe200078e0209 */
[----:B------:R0:W-:Y:S01]  /*91d0*/  STL [R1+0x100], R0 ;  /* 0x0001000001007387 */ /* 0x0001e20000100800 */
[--C-:B------:R-:W-:Y:S01]  /*91e0*/  @!P2 IMAD.IADD R5, R5, 0x1, -R2.reuse ;  /* 0x000000010505a824 */ /* 0x100fe200078e0a02 */
[----:B------:R-:W-:Y:S01]  /*91f0*/  LOP3.LUT R8, R14, 0xa6, RZ, 0xfc, !PT ;  /* 0x000000a60e087812 */ /* 0x000fe200078efcff */
[----:B------:R-:W-:Y:S01]  /*9200*/  @!P6 IMAD.MOV R13, RZ, RZ, -R13 ;  /* 0x000000ffff0de224 */ /* 0x000fe200078e0a0d */
[C---:B------:R-:W-:Y:S01]  /*9210*/  ISETP.GT.U32.AND P6, PT, R2.reuse, R15, PT ;  /* 0x0000000f0200720c */ /* 0x040fe20003fc4070 */
[C---:B------:R-:W-:Y:S01]  /*9220*/  IMAD R18, R2.reuse, R22, R21 ;  /* 0x0000001602127224 */ /* 0x040fe200078e0215 */
[----:B------:R-:W-:Y:S01]  /*9230*/  ISETP.GT.U32.AND P3, PT, R2, R5, PT ;  /* 0x000000050200720c */ /* 0x000fe20003f64070 */
[----:B------:R-:W-:Y:S01]  /*9240*/  @!P1 IMAD.IADD R4, R4, 0x1, -R2 ;  /* 0x0000000104049824 */ /* 0x000fe200078e0a02 */
[C---:B------:R-:W-:Y:S01]  /*9250*/  ISETP.GT.U32.AND P1, PT, R2.reuse, R9, PT ;  /* 0x000000090200720c */ /* 0x040fe20003f24070 */
[----:B------:R-:W-:Y:S01]  /*9260*/  STL [R1+0x108], R13 ;  /* 0x0001080d01007387 */ /* 0x000fe20000100800 */
[----:B0-----:R-:W-:Y:S01]  /*9270*/  IMAD.MOV.U32 R0, RZ, RZ, R17 ;  /* 0x000000ffff007224 */ /* 0x001fe200078e0011 */
[----:B------:R-:W-:Y:S01]  /*9280*/  ISETP.GT.U32.AND P2, PT, R2, R18, PT ;  /* 0x000000120200720c */ /* 0x000fe20003f44070 */
[----:B------:R-:W-:Y:S01]  /*9290*/  IMAD.HI.U32 R17, R16, R11, RZ ;  /* 0x0000000b10117227 */ /* 0x000fe200078e00ff */
[----:B------:R-:W-:-:S02]  /*92a0*/  IABS R7, R8 ;  /* 0x0000000800077213 */ /* 0x000fc40000000000 */
[----:B------:R-:W-:Y:S01]  /*92b0*/  LOP3.LUT R20, R14, 0x98, RZ, 0xfc, !PT ;  /* 0x000000980e147812 */ /* 0x000fe200078efcff */
[----:B------:R-:W-:Y:S01]  /*92c0*/  @!P4 IMAD.MOV R0, RZ, RZ, -R0 ;  /* 0x000000ffff00c224 */ /* 0x000fe200078e0a00 */
[----:B------:R-:W-:Y:S01]  /*92d0*/  ISETP.GE.AND P4, PT, R19, RZ, PT ;  /* 0x000000ff1300720c */ /* 0x000fe20003f86270 */
[--C-:B------:R-:W-:Y:S02]  /*92e0*/  @!P6 IMAD.IADD R15, R15, 0x1, -R2.reuse ;  /* 0x000000010f0fe824 */ /* 0x100fe400078e0a02 */
[--C-:B------:R-:W-:Y:S01]  /*92f0*/  @!P3 IMAD.IADD R5, R5, 0x1, -R2.reuse ;  /* 0x000000010505b824 */ /* 0x100fe200078e0a02 */
[----:B------:R0:W-:Y:S01]  /*9300*/  STL [R1+0x240], R0 ;  /* 0x0002400001007387 */ /* 0x0001e20000100800 */
[----:B------:R-:W-:Y:S01]  /*9310*/  @!P1 IMAD.IADD R9, R9, 0x1, -R2 ;  /* 0x0000000109099824 */ /* 0x000fe200078e0a02 */
[----:B------:R-:W-:Y:S01]  /*9320*/  ISETP.GE.AND P3, PT, R6, RZ, PT ;  /* 0x000000ff0600720c */ /* 0x000fe20003f66270 */
[----:B------:R-:W-:Y:S01]  /*9330*/  IMAD.MOV R17, RZ, RZ, -R17 ;  /* 0x000000ffff117224 */ /* 0x000fe200078e0a11 */
[----:B------:R-:W-:Y:S01]  /*9340*/  ISETP.GT.U32.AND P1, PT, R2, R15, PT ;  /* 0x0000000f0200720c */ /* 0x000fe20003f24070 */
[----:B------:R-:W-:-:S04]  /*9350*/  IMAD.HI.U32 R6, R16, R7, RZ ;  /* 0x0000000710067227 */ /* 0x000fc800078e00ff */
[----:B------:R-:W-:Y:S01]  /*9360*/  @!P2 IMAD.IADD R18, R18, 0x1, -R2 ;  /* 0x000000011212a824 */ /* 0x000fe200078e0a02 */
[----:B------:R-:W-:Y:S01]  /*9370*/  ISETP.GE.AND P2, PT, R10, RZ, PT ;  /* 0x000000ff0a00720c */ /* 0x000fe20003f46270 */
[----:B0-----:R-:W-:Y:S01]  /*9380*/  IMAD.MOV.U32 R0, RZ, RZ, R4 ;  /* 0x000000ffff007224 */ /* 0x001fe200078e0004 */
[----:B------:R-:W-:Y:S01]  /*9390*/  LOP3.LUT R4, R14, 0xa4, RZ, 0xfc, !PT ;  /* 0x000000a40e047812 */ /* 0x000fe200078efcff */
[C---:B------:R-:W-:Y:S01]  /*93a0*/  IMAD R10, R2.reuse, R17, R11 ;  /* 0x00000011020a7224 */ /* 0x040fe200078e020b */
[C---:B------:R-:W-:Y:S01]  /*93b0*/  ISETP.GT.U32.AND P6, PT, R2.reuse, R18, PT ;  /* 0x000000120200720c */ /* 0x040fe20003fc4070 */
[----:B------:R-:W-:Y:S01]  /*93c0*/  @!P0 IMAD.MOV R0, RZ, RZ, -R0 ;  /* 0x000000ffff008224 */ /* 0x000fe200078e0a00 */
[C---:B------:R-:W-:Y:S01]  /*93d0*/  ISETP.GT.U32.AND P0, PT, R2.reuse, R9, PT ;  /* 0x000000090200720c */ /* 0x040fe20003f04070 */
[----:B------:R-:W-:Y:S02]  /*93e0*/  IMAD.MOV R6, RZ, RZ, -R6 ;  /* 0x000000ffff067224 */ /* 0x000fe400078e0a06 */
[----:B------:R-:W-:Y:S01]  /*93f0*/  @!P1 IMAD.IADD R15, R15, 0x1, -R2 ;  /* 0x000000010f0f9824 */ /* 0x000fe200078e0a02 */
[----:B------:R0:W-:Y:S01]  /*9400*/  STL [R1+0x160], R0 ;  /* 0x0001600001007387 */ /* 0x0001e20000100800 */
[----:B------:R-:W-:Y:S01]  /*9410*/  IMAD R7, R2, R6, R7 ;  /* 0x0000000602077224 */ /* 0x000fe200078e0207 */
[----:B------:R-:W-:Y:S01]  /*9420*/  LOP3.LUT R6, R14, 0xa2, RZ, 0xfc, !PT ;  /* 0x000000a20e067812 */ /* 0x000fe200078efcff */
[----:B------:R-:W-:-:S03]  /*9430*/  IMAD.MOV.U32 R13, RZ, RZ, R15 ;  /* 0x000000ffff0d7224 */ /* 0x000fc600078e000f */
[----:B------:R-:W-:Y:S01]  /*9440*/  ISETP.GT.U32.AND P1, PT, R2, R7, PT ;  /* 0x000000070200720c */ /* 0x000fe20003f24070 */
[--C-:B------:R-:W-:Y:S01]  /*9450*/  @!P6 IMAD.IADD R18, R18, 0x1, -R2.reuse ;  /* 0x000000011212e824 */ /* 0x100fe200078e0a02 */
[----:B------:R-:W-:Y:S01]  /*9460*/  ISETP.GE.AND P6, PT, R3, RZ, PT ;  /* 0x000000ff0300720c */ /* 0x000fe20003fc6270 */
[----:B------:R-:W-:Y:S01]  /*9470*/  @!P0 IMAD.IADD R9, R9, 0x1, -R2 ;  /* 0x0000000109098824 */ /* 0x000fe200078e0a02 */
[----:B------:R-:W-:Y:S01]  /*9480*/  IABS R3, R6 ;  /* 0x0000000600037213 */ /* 0x000fe20000000000 */
[----:B0-----:R-:W-:Y:S01]  /*9490*/  IMAD.MOV.U32 R0, RZ, RZ, R5 ;  /* 0x000000ffff007224 */ /* 0x001fe200078e0005 */
[----:B------:R-:W-:Y:S01]  /*94a0*/  ISETP.GE.AND P0, PT, R8, RZ, PT ;  /* 0x000000ff0800720c */ /* 0x000fe20003f06270 */
[----:B------:R-:W-:Y:S01]  /*94b0*/  @!P3 IMAD.MOV R13, RZ, RZ, -R13 ;  /* 0x000000ffff0db224 */ /* 0x000fe200078e0a0d */
[----:B------:R-:W-:Y:S01]  /*94c0*/  LOP3.LUT R8, R14, 0xa0, RZ, 0xfc, !PT ;  /* 0x000000a00e087812 */ /* 0x000fe200078efcff */
[----:B------:R-:W-:Y:S01]  /*94d0*/  @!P5 IMAD.MOV R0, RZ, RZ, -R0 ;  /* 0x000000ffff00d224 */ /* 0x000fe200078e0a00 */
[----:B------:R-:W-:Y:S01]  /*94e0*/  ISETP.GT.U32.AND P5, PT, R2, R10, PT ;  /* 0x0000000a0200720c */ /* 0x000fe20003fa4070 */
[----:B------:R-:W-:Y:S01]  /*94f0*/  IMAD.HI.U32 R11, R16, R3, RZ ;  /* 0x00000003100b7227 */ /* 0x000fe200078e00ff */
[----:B------:R-:W-:-:S02]  /*9500*/  IABS R5, R4 ;  /* 0x0000000400057213 */ /* 0x000fc40000000000 */
[----:B------:R0:W-:Y:S01]  /*9510*/  STL [R1+0x23c], R0 ;  /* 0x00023c0001007387 */ /* 0x0001e20000100800 */
[----:B------:R-:W-:Y:S02]  /*9520*/  @!P1 IMAD.IADD R7, R7, 0x1, -R2 ;  /* 0x0000000107079824 */ /* 0x000fe400078e0a02 */
[----:B------:R-:W-:Y:S02]  /*9530*/  IMAD.MOV R11, RZ, RZ, -R11 ;  /* 0x000000ffff0b7224 */ /* 0x000fe400078e0a0b */
[----:B------:R-:W-:-:S04]  /*9540*/  IMAD.HI.U32 R17, R16, R5, RZ ;  /* 0x0000000510117227 */ /* 0x000fc800078e00ff */
[----:B------:R-:W-:Y:S01]  /*9550*/  @!P5 IMAD.IADD R10, R10, 0x1, -R2 ;  /* 0x000000010a0ad824 */ /* 0x000fe200078e0a02 */
[----:B------:R-:W-:Y:S01]  /*9560*/  ISETP.GE.AND P5, PT, R4, RZ, PT ;  /* 0x000000ff0400720c */ /* 0x000fe20003fa6270 */
[----:B0-----:R-:W-:Y:S01]  /*9570*/  IMAD.MOV.U32 R0, RZ, RZ, R18 ;  /* 0x000000ffff007224 */ /* 0x001fe200078e0012 */
[----:B------:R-:W-:Y:S01]  /*9580*/  IABS R4, R8 ;  /* 0x0000000800047213 */ /* 0x000fe20000000000 */
[C---:B------:R-:W-:Y:S01]  /*9590*/  IMAD R3, R2.reuse, R11, R3 ;  /* 0x0000000b02037224 */ /* 0x040fe200078e0203 */
[C---:B------:R-:W-:Y:S01]  /*95a0*/  ISETP.GT.U32.AND P1, PT, R2.reuse, R10, PT ;  /* 0x0000000a0200720c */ /* 0x040fe20003f24070 */
[----:B------:R-:W-:Y:S01]  /*95b0*/  @!P4 IMAD.MOV R0, RZ, RZ, -R0 ;  /* 0x000000ffff00c224 */ /* 0x000fe200078e0a00 */
[----:B------:R-:W-:Y:S01]  /*95c0*/  ISETP.GT.U32.AND P4, PT, R2, R7, PT ;  /* 0x000000070200720c */ /* 0x000fe20003f84070 */
[----:B------:R-:W-:Y:S01]  /*95d0*/  IMAD.HI.U32 R11, R16, R4, RZ ;  /* 0x00000004100b7227 */ /* 0x000fe200078e00ff */
[----:B------:R-:W-:Y:S02]  /*95e0*/  LOP3.LUT R18, R14, 0x8a, RZ, 0xfc, !PT ;  /* 0x0000008a0e127812 */ /* 0x000fe400078efcff */
[----:B------:R0:W-:Y:S01]  /*95f0*/  STL [R1+0x16c], R0 ;  /* 0x00016c0001007387 */ /* 0x0001e20000100800 */
[----:B------:R-:W-:-:S02]  /*9600*/  IMAD.MOV R17, RZ, RZ, -R17 ;  /* 0x000000ffff117224 */ /* 0x000fc400078e0a11 */
[----:B------:R-:W-:Y:S01]  /*9610*/  IMAD.MOV R11, RZ, RZ, -R11 ;  /* 0x000000ffff0b7224 */ /* 0x000fe200078e0a0b */
[----:B------:R1:W-:Y:S01]  /*9620*/  STL [R1+0x234], R13 ;  /* 0x0002340d01007387 */ /* 0x0003e20000100800 */
[----:B------:R-:W-:Y:S01]  /*9630*/  IMAD R5, R2, R17, R5 ;  /* 0x0000001102057224 */ /* 0x000fe200078e0205 */
[----:B------:R-:W-:Y:S01]  /*9640*/  LOP3.LUT R17, R14, 0x8c, RZ, 0xfc, !PT ;  /* 0x0000008c0e117812 */ /* 0x000fe200078efcff */
[----:B------:R-:W-:Y:S01]  /*9650*/  @!P1 IMAD.IADD R10, R10, 0x1, -R2 ;  /* 0x000000010a0a9824 */ /* 0x000fe200078e0a02 */
[C---:B------:R-:W-:Y:S01]  /*9660*/  ISETP.GT.U32.AND P1, PT, R2.reuse, R3, PT ;  /* 0x000000030200720c */ /* 0x040fe20003f24070 */
[C---:B------:R-:W-:Y:S01]  /*9670*/  IMAD R4, R2.reuse, R11, R4 ;  /* 0x0000000b02047224 */ /* 0x040fe200078e0204 */
[----:B------:R-:W-:Y:S01]  /*9680*/  ISETP.GT.U32.AND P3, PT, R2, R5, PT ;  /* 0x000000050200720c */ /* 0x000fe20003f64070 */
[----:B0-----:R-:W-:Y:S01]  /*9690*/  IMAD.MOV.U32 R0, RZ, RZ, R9 ;  /* 0x000000ffff007224 */ /* 0x001fe200078e0009 */
[----:B------:R-:W-:Y:S01]  /*96a0*/  LOP3.LUT R9, R14, 0x9c, RZ, 0xfc, !PT ;  /* 0x0000009c0e097812 */ /* 0x000fe200078efcff */
[----:B------:R-:W-:Y:S01]  /*96b0*/  @!P4 IMAD.IADD R7, R7, 0x1, -R2 ;  /* 0x000000010707c824 */ /* 0x000fe200078e0a02 */
[----:B------:R-:W-:Y:S01]  /*96c0*/  ISETP.GE.AND P4, PT, R8, RZ, PT ;  /* 0x000000ff0800720c */ /* 0x000fe20003f86270 */
[----:B-1----:R-:W-:Y:S01]  /*96d0*/  IMAD.MOV.U32 R13, RZ, RZ, R10 ;  /* 0x000000ffff0d7224 */ /* 0x002fe200078e000a */
[----:B------:R-:W-:Y:S01]  /*96e0*/  IABS R22, R9 ;  /* 0x0000000900167213 */ /* 0x000fe20000000000 */
[----:B------:R-:W-:Y:S01]  /*96f0*/  @!P2 IMAD.MOV R0, RZ, RZ, -R0 ;  /* 0x000000ffff00a224 */ /* 0x000fe200078e0a00 */
[----:B------:R-:W-:Y:S01]  /*9700*/  ISETP.GE.AND P2, PT, R6, RZ, PT ;  /* 0x000000ff0600720c */ /* 0x000fe20003f46270 */
[----:B------:R-:W-:Y:S01]  /*9710*/  @!P6 IMAD.MOV R13, RZ, RZ, -R13 ;  /* 0x000000ffff0de224 */ /* 0x000fe200078e0a0d */
[----:B------:R-:W-:Y:S01]  /*9720*/  ISETP.GT.U32.AND P6, PT, R2, R4, PT ;  /* 0x000000040200720c */ /* 0x000fe20003fc4070 */
[--C-:B------:R-:W-:Y:S01]  /*9730*/  @!P1 IMAD.IADD R3, R3, 0x1, -R2.reuse ;  /* 0x0000000103039824 */ /* 0x100fe200078e0a02 */
[----:B------:R0:W-:Y:S01]  /*9740*/  STL [R1+0x238], R0 ;  /* 0x0002380001007387 */ /* 0x0001e20000100800 */
[----:B------:R-:W-:Y:S01]  /*9750*/  @!P3 IMAD.IADD R5, R5, 0x1, -R2 ;  /* 0x000000010505b824 */ /* 0x000fe200078e0a02 */
[----:B------:R-:W-:-:S02]  /*9760*/  LOP3.LUT R6, R14, 0x9e, RZ, 0xfc, !PT ;  /* 0x0000009e0e067812 */ /* 0x000fc400078efcff */
[C---:B------:R-:W-:Y:S01]  /*9770*/  ISETP.GT.U32.AND P1, PT, R2.reuse, R3, PT ;  /* 0x000000030200720c */ /* 0x040fe20003f24070 */
[----:B------:R-:W-:Y:S01]  /*9780*/  STL [R1+0x21c], R13 ;  /* 0x00021c0d01007387 */ /* 0x000fe20000100800 */
[----:B------:R-:W-:Y:S02]  /*9790*/  ISETP.GT.U32.AND P3, PT, R2, R5, PT ;  /* 0x000000050200720c */ /* 0x000fe40003f64070 */
[----:B------:R-:W-:Y:S01]  /*97a0*/  IABS R23, R6 ;  /* 0x0000000600177213 */ /* 0x000fe20000000000 */
[----:B0-----:R-:W-:Y:S01]  /*97b0*/  IMAD.MOV.U32 R0, RZ, RZ, R7 ;  /* 0x000000ffff007224 */ /* 0x001fe200078e0007 */
[----:B------:R-:W-:Y:S01]  /*97c0*/  LOP3.LUT R8, R14, 0x9a, RZ, 0xfc, !PT ;  /* 0x0000009a0e087812 */ /* 0x000fe200078efcff */
[----:B------:R-:W-:Y:S02]  /*97d0*/  @!P6 IMAD.IADD R4, R4, 0x1, -R2 ;  /* 0x000000010404e824 */ /* 0x000fe400078e0a02 */
[----:B------:R-:W-:Y:S01]  /*97e0*/  IMAD.HI.U32 R7, R16, R22, RZ ;  /* 0x0000001610077227 */ /* 0x000fe200078e00ff */
[----:B------:R-:W-:-:S02]  /*97f0*/  IABS R21, R8 ;  /* 0x0000000800157213 */ /* 0x000fc40000000000 */
[----:B------:R-:W-:Y:S01]  /*9800*/  ISETP.GT.U32.AND P6, PT, R2, R4, PT ;  /* 0x000000040200720c */ /* 0x000fe20003fc4070 */
[----:B------:R-:W-:Y:S02]  /*9810*/  IMAD.MOV R7, RZ, RZ, -R7 ;  /* 0x000000ffff077224 */ /* 0x000fe400078e0a07 */
[----:B------:R-:W-:-:S04]  /*9820*/  IMAD.HI.U32 R10, R16, R23, RZ ;  /* 0x00000017100a7227 */ /* 0x000fc800078e00ff */
[----:B------:R-:W-:Y:S02]  /*9830*/  IMAD R22, R2, R7, R22 ;  /* 0x0000000702167224 */ /* 0x000fe400078e0216 */
[----:B------:R-:W-:Y:S01]  /*9840*/  @!P3 IMAD.IADD R5, R5, 0x1, -R2 ;  /* 0x000000010505b824 */ /* 0x000fe200078e0a02 */
[----:B------:R-:W-:Y:S01]  /*9850*/  ISETP.GE.AND P3, PT, R9, RZ, PT ;  /* 0x000000ff0900720c */ /* 0x000fe20003f66270 */
[----:B------:R-:W-:Y:S02]  /*9860*/  IMAD.MOV R9, RZ, RZ, -R10 ;  /* 0x000000ffff097224 */ /* 0x000fe400078e0a0a */
[----:B------:R-:W-:Y:S01]  /*9870*/  @!P6 IMAD.IADD R4, R4, 0x1, -R2 ;  /* 0x000000010404e824 */ /* 0x000fe200078e0a02 */
[----:B------:R-:W-:Y:S01]  /*9880*/  ISETP.GT.U32.AND P6, PT, R2, R22, PT ;  /* 0x000000160200720c */ /* 0x000fe20003fc4070 */
[----:B------:R-:W-:Y:S01]  /*9890*/  @!P0 IMAD.MOV R0, RZ, RZ, -R0 ;  /* 0x000000ffff008224 */ /* 0x000fe200078e0a00 */
[----:B------:R-:W-:Y:S01]  /*98a0*/  ISETP.GE.AND P0, PT, R6, RZ, PT ;  /* 0x000000ff0600720c */ /* 0x000fe20003f06270 */
[----:B------:R-:W-:Y:S01]  /*98b0*/  @!P1 IMAD.IADD R3, R3, 0x1, -R2 ;  /* 0x0000000103039824 */ /* 0x000fe200078e0a02 */
[----:B------:R-:W-:Y:S01]  /*98c0*/  ISETP.GE.AND P1, PT, R8, RZ, PT ;  /* 0x000000ff0800720c */ /* 0x000fe20003f26270 */
[----:B------:R-:W-:Y:S01]  /*98d0*/  IMAD R23, R2, R9, R23 ;  /* 0x0000000902177224 */ /* 0x000fe200078e0217 */
[----:B------:R0:W-:Y:S01]  /*98e0*/  STL [R1+0x228], R0 ;  /* 0x0002280001007387 */ /* 0x0001e20000100800 */
[----:B------:R-:W-:Y:S01]  /*98f0*/  IMAD.MOV.U32 R11, RZ, RZ, R5 ;  /* 0x000000ffff0b7224 */ /* 0x000fe200078e0005 */
[----:B------:R-:W-:Y:S01]  /*9900*/  LOP3.LUT R8, R14, 0x96, RZ, 0xfc, !PT ;  /* 0x000000960e087812 */ /* 0x000fe200078efcff */
[----:B------:R-:W-:Y:S01]  /*9910*/  IMAD.HI.U32 R6, R16, R21, RZ ;  /* 0x0000001510067227 */ /* 0x000fe200078e00ff */
[----:B------:R-:W-:-:S02]  /*9920*/  LOP3.LUT R5, R14, 0x92, RZ, 0xfc, !PT ;  /* 0x000000920e057812 */ /* 0x000fc400078efcff */
[----:B------:R-:W-:Y:S01]  /*9930*/  IABS R19, R8 ;  /* 0x0000000800137213 */ /* 0x000fe20000000000 */
[----:B------:R-:W-:Y:S01]  /*9940*/  @!P5 IMAD.MOV R11, RZ, RZ, -R11 ;  /* 0x000000ffff0bd224 */ /* 0x000fe200078e0a0b */
[----:B------:R-:W-:Y:S01]  /*9950*/  ISETP.GT.U32.AND P5, PT, R2, R23, PT ;  /* 0x000000170200720c */ /* 0x000fe20003fa4070 */
[----:B------:R-:W-:Y:S01]  /*9960*/  @!P6 IMAD.IADD R22, R22, 0x1, -R2 ;  /* 0x000000011616e824 */ /* 0x000fe200078e0a02 */
[----:B------:R-:W-:Y:S01]  /*9970*/  IABS R9, R5 ;  /* 0x0000000500097213 */ /* 0x000fe20000000000 */
[----:B0-----:R-:W-:Y:S01]  /*9980*/  IMAD.MOV.U32 R0, RZ, RZ, R3 ;  /* 0x000000ffff007224 */ /* 0x001fe200078e0003 */
[----:B------:R0:W-:Y:S01]  /*9990*/  STL [R1+0x1cc], R11 ;  /* 0x0001cc0b01007387 */ /* 0x0001e20000100800 */
[----:B------:R-:W-:Y:S01]  /*99a0*/  IMAD.MOV R6, RZ, RZ, -R6 ;  /* 0x000000ffff067224 */ /* 0x000fe200078e0a06 */
[----:B------:R-:W-:Y:S01]  /*99b0*/  ISETP.GT.U32.AND P6, PT, R2, R22, PT ;  /* 0x000000160200720c */ /* 0x000fe20003fc4070 */
[----:B------:R-:W-:Y:S01]  /*99c0*/  @!P2 IMAD.MOV R0, RZ, RZ, -R0 ;  /* 0x000000ffff00a224 */ /* 0x000fe200078e0a00 */
[----:B------:R-:W-:Y:S01]  /*99d0*/  ISETP.GE.AND P2, PT, R20, RZ, PT ;  /* 0x000000ff1400720c */ /* 0x000fe20003f46270 */
[----:B------:R-:W-:Y:S01]  /*99e0*/  IMAD R21, R2, R6, R21 ;  /* 0x0000000602157224 */ /* 0x000fe200078e0215 */
[----:B------:R-:W-:Y:S01]  /*99f0*/  IABS R20, R20 ;  /* 0x0000001400147213 */ /* 0x000fe20000000000 */
[----:B------:R-:W-:Y:S01]  /*9a00*/  IMAD.HI.U32 R7, R16, R19, RZ ;  /* 0x0000001310077227 */ /* 0x000fe200078e00ff */
[----:B------:R1:W-:Y:S01]  /*9a10*/  STL [R1+0x1ec], R0 ;  /* 0x0001ec0001007387 */ /* 0x0003e20000100800 */
[----:B------:R-:W-:-:S02]  /*9a20*/  LOP3.LUT R6, R14, 0x94, RZ, 0xfc, !PT ;  /* 0x000000940e067812 */ /* 0x000fc400078efcff */
[----:B0-----:R-:W-:Y:S02]  /*9a30*/  IMAD.HI.U32 R11, R16, R20, RZ ;  /* 0x00000014100b7227 */ /* 0x001fe400078e00ff */
[----:B------:R-:W-:Y:S02]  /*9a40*/  IABS R10, R6 ;  /* 0x00000006000a7213 */ /* 0x000fe40000000000 */
[----:B------:R-:W-:Y:S02]  /*9a50*/  @!P5 IMAD.IADD R23, R23, 0x1, -R2 ;  /* 0x000000011717d824 */ /* 0x000fe400078e0a02 */
[----:B------:R-:W-:Y:S02]  /*9a60*/  IMAD.MOV R11, RZ, RZ, -R11 ;  /* 0x000000ffff0b7224 */ /* 0x000fe400078e0a0b */
[----:B-1----:R-:W-:Y:S01]  /*9a70*/  IMAD.MOV.U32 R0, RZ, RZ, R4 ;  /* 0x000000ffff007224 */ /* 0x002fe200078e0004 */
[C---:B------:R-:W-:Y:S01]  /*9a80*/  ISETP.GT.U32.AND P5, PT, R2.reuse, R23, PT ;  /* 0x000000170200720c */ /* 0x040fe20003fa4070 */
[----:B------:R-:W-:Y:S01]  /*9a90*/  IMAD R20, R2, R11, R20 ;  /* 0x0000000b02147224 */ /* 0x000fe200078e0214 */
[----:B------:R-:W-:Y:S01]  /*9aa0*/  LOP3.LUT R11, R14, 0x90, RZ, 0xfc, !PT ;  /* 0x000000900e0b7812 */ /* 0x000fe200078efcff */
[----:B------:R-:W-:Y:S01]  /*9ab0*/  @!P4 IMAD.MOV R0, RZ, RZ, -R0 ;  /* 0x000000ffff00c224 */ /* 0x000fe200078e0a00 */
[----:B------:R-:W-:Y:S01]  /*9ac0*/  ISETP.GT.U32.AND P4, PT, R2, R21, PT ;  /* 0x000000150200720c */ /* 0x000fe20003f84070 */
[----:B------:R-:W-:Y:S01]  /*9ad0*/  @!P6 IMAD.IADD R22, R22, 0x1, -R2 ;  /* 0x000000011616e824 */ /* 0x000fe200078e0a02 */
[----:B------:R-:W-:Y:S01]  /*9ae0*/  ISETP.GT.U32.AND P6, PT, R2, R20, PT ;  /* 0x000000140200720c */ /* 0x000fe20003fc4070 */
[----:B------:R-:W-:Y:S01]  /*9af0*/  IMAD.MOV R7, RZ, RZ, -R7 ;  /* 0x000000ffff077224 */ /* 0x000fe200078e0a07 */
[----:B------:R0:W-:Y:S01]  /*9b00*/  STL [R1+0x1b0], R0 ;  /* 0x0001b00001007387 */ /* 0x0001e20000100800 */
[----:B------:R-:W-:-:S04]  /*9b10*/  IMAD.HI.U32 R3, R16, R9, RZ ;  /* 0x0000000910037227 */ /* 0x000fc800078e00ff */
[----:B------:R-:W-:Y:S01]  /*9b20*/  IMAD R19, R2, R7, R19 ;  /* 0x0000000702137224 */ /* 0x000fe200078e0213 */
[----:B------:R-:W-:Y:S01]  /*9b30*/  IABS R7, R17 ;  /* 0x0000001100077213 */ /* 0x000fe20000000000 */
[----:B------:R-:W-:Y:S02]  /*9b40*/  IMAD.MOV R3, RZ, RZ, -R3 ;  /* 0x000000ffff037224 */ /* 0x000fe400078e0a03 */
[--C-:B------:R-:W-:Y:S01]  /*9b50*/  @!P5 IMAD.IADD R23, R23, 0x1, -R2.reuse ;  /* 0x000000011717d824 */ /* 0x100fe200078e0a02 */
[----:B------:R-:W-:Y:S01]  /*9b60*/  ISETP.GE.AND P5, PT, R8, RZ, PT ;  /* 0x000000ff0800720c */ /* 0x000fe20003fa6270 */
[--C-:B------:R-:W-:Y:S01]  /*9b70*/  @!P4 IMAD.IADD R21, R21, 0x1, -R2.reuse ;  /* 0x000000011515c824 */ /* 0x100fe200078e0a02 */
[C---:B------:R-:W-:Y:S01]  /*9b80*/  ISETP.GT.U32.AND P4, PT, R2.reuse, R19, PT ;  /* 0x000000130200720c */ /* 0x040fe20003f84070 */
[----:B------:R-:W-:Y:S01]  /*9b90*/  IMAD R9, R2, R3, R9 ;  /* 0x0000000302097224 */ /* 0x000fe200078e0209 */
[----:B------:R-:W-:Y:S01]  /*9ba0*/  IABS R3, R11 ;  /* 0x0000000b00037213 */ /* 0x000fe20000000000 */
[----:B------:R-:W-:Y:S01]  /*9bb0*/  @!P6 IMAD.IADD R20, R20, 0x1, -R2 ;  /* 0x000000011414e824 */ /* 0x000fe200078e0a02 */
[----:B------:R-:W-:Y:S01]  /*9bc0*/  ISETP.GT.U32.AND P6, PT, R2, R21, PT ;  /* 0x000000150200720c */ /* 0x000fe20003fc4070 */
[----:B0-----:R-:W-:-:S02]  /*9bd0*/  IMAD.MOV.U32 R0, RZ, RZ, R23 ;  /* 0x000000ffff007224 */ /* 0x001fc400078e0017 */
[----:B------:R-:W-:-:S04]  /*9be0*/  IMAD.HI.U32 R15, R16, R10, RZ ;  /* 0x0000000a100f7227 */ /* 0x000fc800078e00ff */
[----:B------:R-:W-:Y:S01]  /*9bf0*/  @!P0 IMAD.MOV R0, RZ, RZ, -R0 ;  /* 0x000000ffff008224 */ /* 0x000fe200078e0a00 */
[----:B------:R-:W-:Y:S01]  /*9c00*/  ISETP.GT.U32.AND P0, PT, R2, R20, PT ;  /* 0x000000140200720c */ /* 0x000fe20003f04070 */
[----:B------:R-:W-:-:S03]  /*9c10*/  IMAD.HI.U32 R23, R16, R3, RZ ;  /* 0x0000000310177227 */ /* 0x000fc600078e00ff */
[----:B------:R0:W-:Y:S01]  /*9c20*/  STL [R1+0xfc], R0 ;  /* 0x0000fc0001007387 */ /* 0x0001e20000100800 */
[----:B------:R-:W-:Y:S01]  /*9c30*/  IMAD.MOV R4, RZ, RZ, -R15 ;  /* 0x000000ffff047224 */ /* 0x000fe200078e0a0f */
[----:B------:R-:W-:Y:S01]  /*9c40*/  LOP3.LUT R15, R14, 0x8e, RZ, 0xfc, !PT ;  /* 0x0000008e0e0f7812 */ /* 0x000fe200078efcff */
[----:B------:R-:W-:Y:S02]  /*9c50*/  IMAD.MOV R23, RZ, RZ, -R23 ;  /* 0x000000ffff177224 */ /* 0x000fe400078e0a17 */
[----:B------:R-:W-:Y:S01]  /*9c60*/  @!P4 IMAD.IADD R19, R19, 0x1, -R2 ;  /* 0x000000011313c824 */ /* 0x000fe200078e0a02 */
[----:B------:R-:W-:Y:S01]  /*9c70*/  IABS R8, R15 ;  /* 0x0000000f00087213 */ /* 0x000fe20000000000 */
[C---:B------:R-:W-:Y:S01]  /*9c80*/  IMAD R10, R2.reuse, R4, R10 ;  /* 0x00000004020a7224 */ /* 0x040fe200078e020a */
[----:B------:R-:W-:Y:S01]  /*9c90*/  IABS R4, R18 ;  /* 0x0000001200047213 */ /* 0x000fe20000000000 */
[----:B------:R-:W-:Y:S01]  /*9ca0*/  @!P6 IMAD.IADD R21, R21, 0x1, -R2 ;  /* 0x000000011515e824 */ /* 0x000fe200078e0a02 */
[C---:B------:R-:W-:Y:S01]  /*9cb0*/  ISETP.GT.U32.AND P6, PT, R2.reuse, R9, PT ;  /* 0x000000090200720c */ /* 0x040fe20003fc4070 */
[----:B0-----:R-:W-:Y:S01]  /*9cc0*/  IMAD.MOV.U32 R0, RZ, RZ, R22 ;  /* 0x000000ffff007224 */ /* 0x001fe200078e0016 */
[C---:B------:R-:W-:Y:S01]  /*9cd0*/  ISETP.GT.U32.AND P4, PT, R2.reuse, R19, PT ;  /* 0x000000130200720c */ /* 0x040fe20003f84070 */
[----:B------:R-:W-:-:S02]  /*9ce0*/  IMAD R3, R2, R23, R3 ;  /* 0x0000001702037224 */ /* 0x000fc400078e0203 */
[----:B------:R-:W-:Y:S01]  /*9cf0*/  @!P3 IMAD.MOV R0, RZ, RZ, -R0 ;  /* 0x000000ffff00b224 */ /* 0x000fe200078e0a00 */
[----:B------:R-:W-:Y:S01]  /*9d00*/  ISETP.GT.U32.AND P3, PT, R2, R10, PT ;  /* 0x0000000a0200720c */ /* 0x000fe20003f64070 */
[----:B------:R-:W-:Y:S01]  /*9d10*/  @!P0 IMAD.IADD R20, R20, 0x1, -R2 ;  /* 0x0000000114148824 */ /* 0x000fe200078e0a02 */
[----:B------:R-:W-:Y:S01]  /*9d20*/  ISETP.GT.U32.AND P0, PT, R2, R3, PT ;  /* 0x000000030200720c */ /* 0x000fe20003f04070 */
[----:B------:R-:W-:Y:S01]  /*9d30*/  IMAD.HI.U32 R24, R16, R8, RZ ;  /* 0x0000000810187227 */ /* 0x000fe200078e00ff */
[----:B------:R0:W-:Y:S03]  /*9d40*/  STL [R1+0xf8], R0 ;  /* 0x0000f80001007387 */ /* 0x0001e60000100800 */
[----:B------:R-:W-:Y:S02]  /*9d50*/  IMAD.MOV R24, RZ, RZ, -R24 ;  /* 0x000000ffff187224 */ /* 0x000fe400078e0a18 */
[----:B------:R-:W-:Y:S01]  /*9d60*/  IMAD.MOV.U32 R13, RZ, RZ, R21 ;  /* 0x000000ffff0d7224 */ /* 0x000fe200078e0015 */
[----:B------:R-:W-:Y:S01]  /*9d70*/  LOP3.LUT R21, R14, 0x78, RZ, 0xfc, !PT ;  /* 0x000000780e157812 */ /* 0x000fe200078efcff */
[----:B------:R-:W-:-:S02]  /*9d80*/  IMAD R8, R2, R24, R8 ;  /* 0x0000001802087224 */ /* 0x000fc400078e0208 */
[----:B------:R-:W-:Y:S01]  /*9d90*/  @!P6 IMAD.IADD R9, R9, 0x1, -R2 ;  /* 0x000000010909e824 */ /* 0x000fe200078e0a02 */
[----:B------:R-:W-:Y:S01]  /*9da0*/  ISETP.GE.AND P6, PT, R5, RZ, PT ;  /* 0x000000ff0500720c */ /* 0x000fe20003fc6270 */
[----:B0-----:R-:W-:Y:S01]  /*9db0*/  IMAD.MOV.U32 R0, RZ, RZ, R20 ;  /* 0x000000ffff007224 */ /* 0x001fe200078e0014 */
[----:B------:R-:W-:Y:S01]  /*9dc0*/  LOP3.LUT R5, R14, 0x88, RZ, 0xfc, !PT ;  /* 0x000000880e057812 */ /* 0x000fe200078efcff */
[----:B------:R-:W-:-:S04]  /*9dd0*/  IMAD.HI.U32 R22, R16, R7, RZ ;  /* 0x0000000710167227 */ /* 0x000fc800078e00ff */
[--C-:B------:R-:W-:Y:S01]  /*9de0*/  @!P4 IMAD.IADD R19, R19, 0x1, -R2.reuse ;  /* 0x000000011313c824 */ /* 0x100fe200078e0a02 */
[C---:B------:R-:W-:Y:S01]  /*9df0*/  ISETP.GT.U32.AND P4, PT, R2.reuse, R8, PT ;  /* 0x000000080200720c */ /* 0x040fe20003f84070 */
[----:B------:R-:W-:Y:S01]  /*9e00*/  @!P1 IMAD.MOV R13, RZ, RZ, -R13 ;  /* 0x000000ffff0d9224 */ /* 0x000fe200078e0a0d */
[----:B------:R-:W-:Y:S01]  /*9e10*/  ISETP.GT.U32.AND P1, PT, R2, R9, PT ;  /* 0x000000090200720c */ /* 0x000fe20003f24070 */
[--C-:B------:R-:W-:Y:S01]  /*9e20*/  @!P3 IMAD.IADD R10, R10, 0x1, -R2.reuse ;  /* 0x000000010a0ab824 */ /* 0x100fe200078e0a02 */
[----:B------:R-:W-:Y:S01]  /*9e30*/  ISETP.GE.AND P3, PT, R6, RZ, PT ;  /* 0x000000ff0600720c */ /* 0x000fe20003f66270 */
[----:B------:R-:W-:Y:S01]  /*9e40*/  @!P0 IMAD.IADD R3, R3, 0x1, -R2 ;  /* 0x0000000103038824 */ /* 0x000fe200078e0a02 */
[----:B------:R-:W-:Y:S01]  /*9e50*/  STL [R1+0xf0], R13 ;  /* 0x0000f00d01007387 */ /* 0x000fe20000100800 */
[----:B------:R-:W-:Y:S01]  /*9e60*/  @!P2 IMAD.MOV R0, RZ, RZ, -R0 ;  /* 0x000000ffff00a224 */ /* 0x000fe200078e0a00 */
[----:B------:R-:W-:Y:S01]  /*9e70*/  ISETP.GT.U32.AND P0, PT, R2, R10, PT ;  /* 0x0000000a0200720c */ /* 0x000fe20003f04070 */
[----:B------:R-:W-:Y:S01]  /*9e80*/  IMAD.HI.U32 R23, R16, R4, RZ ;  /* 0x0000000410177227 */ /* 0x000fe200078e00ff */
[----:B------:R-:W-:-:S02]  /*9e90*/  ISETP.GT.U32.AND P2, PT, R2, R3, PT ;  /* 0x000000030200720c */ /* 0x000fc40003f44070 */
[----:B------:R0:W-:Y:S01]  /*9ea0*/  STL [R1+0x6c], R0 ;  /* 0x00006c0001007387 */ /* 0x0001e20000100800 */
[----:B------:R-:W-:Y:S02]  /*9eb0*/  IMAD.MOV R22, RZ, RZ, -R22 ;  /* 0x000000ffff167224 */ /* 0x000fe400078e0a16 */
[----:B------:R-:W-:Y:S02]  /*9ec0*/  IMAD.MOV R23, RZ, RZ, -R23 ;  /* 0x000000ffff177224 */ /* 0x000fe400078e0a17 */
[----:B------:R-:W-:Y:S01]  /*9ed0*/  IMAD R6, R2, R22, R7 ;  /* 0x0000001602067224 */ /* 0x000fe200078e0207 */
[----:B------:R-:W-:Y:S01]  /*9ee0*/  LOP3.LUT R7, R14, 0x86, RZ, 0xfc, !PT ;  /* 0x000000860e077812 */ /* 0x000fe200078efcff */
[----:B------:R-:W-:Y:S02]  /*9ef0*/  IMAD R4, R2, R23, R4 ;  /* 0x0000001702047224 */ /* 0x000fe400078e0204 */
[--C-:B------:R-:W-:Y:S01]  /*9f00*/  @!P4 IMAD.IADD R8, R8, 0x1, -R2.reuse ;  /* 0x000000010808c824 */ /* 0x100fe200078e0a02 */
[----:B------:R-:W-:Y:S01]  /*9f10*/  IABS R20, R7 ;  /* 0x0000000700147213 */ /* 0x000fe20000000000 */
[----:B0-----:R-:W-:Y:S01]  /*9f20*/  IMAD.MOV.U32 R0, RZ, RZ, R19 ;  /* 0x000000ffff007224 */ /* 0x001fe200078e0013 */
[----:B------:R-:W-:Y:S01]  /*9f30*/  IABS R19, R5 ;  /* 0x0000000500137213 */ /* 0x000fe20000000000 */
[----:B------:R-:W-:Y:S01]  /*9f40*/  @!P1 IMAD.IADD R9, R9, 0x1, -R2 ;  /* 0x0000000109099824 */ /* 0x000fe200078e0a02 */
[C---:B------:R-:W-:Y:S01]  /*9f50*/  ISETP.GT.U32.AND P1, PT, R2.reuse, R4, PT ;  /* 0x000000040200720c */ /* 0x040fe20003f24070 */
[----:B------:R-:W-:Y:S01]  /*9f60*/  @!P5 IMAD.MOV R0, RZ, RZ, -R0 ;  /* 0x000000ffff00d224 */ /* 0x000fe200078e0a00 */
[----:B------:R-:W-:Y:S01]  /*9f70*/  ISETP.GT.U32.AND P5, PT, R2, R6, PT ;  /* 0x000000060200720c */ /* 0x000fe20003fa4070 */
[--C-:B------:R-:W-:Y:S01]  /*9f80*/  @!P0 IMAD.IADD R10, R10, 0x1, -R2.reuse ;  /* 0x000000010a0a8824 */ /* 0x100fe200078e0a02 */
[----:B------:R-:W-:Y:S01]  /*9f90*/  ISETP.GT.U32.AND P4, PT, R2, R8, PT ;  /* 0x000000080200720c */ /* 0x000fe20003f84070 */
[----:B------:R-:W-:Y:S01]  /*9fa0*/  @!P2 IMAD.IADD R3, R3, 0x1, -R2 ;  /* 0x000000010303a824 */ /* 0x000fe200078e0a02 */
[----:B------:R-:W-:Y:S01]  /*9fb0*/  ISETP.GE.AND P0, PT, R11, RZ, PT ;  /* 0x000000ff0b00720c */ /* 0x000fe20003f06270 */
[----:B------:R-:W-:Y:S01]  /*9fc0*/  IMAD.MOV.U32 R13, RZ, RZ, R10 ;  /* 0x000000ffff0d7224 */ /* 0x000fe200078e000a */
[----:B------:R-:W-:Y:S01]  /*9fd0*/  ISETP.GE.AND P2, PT, R15, RZ, PT ;  /* 0x000000ff0f00720c */ /* 0x000fe20003f46270 */
[----:B------:R-:W-:Y:S01]  /*9fe0*/  IMAD.HI.U32 R15, R16, R19, RZ ;  /* 0x00000013100f7227 */ /* 0x000fe200078e00ff */
[----:B------:R0:W-:Y:S03]  /*9ff0*/  STL [R1+0x68], R0 ;  /* 0x0000680001007387 */ /* 0x0001e60000100800 */
[----:B------:R-:W-:-:S02]  /*a000*/  IMAD.MOV R15, RZ, RZ, -R15 ;  /* 0x000000ffff0f7224 */ /* 0x000fc400078e0a0f */
[--C-:B------:R-:W-:Y:S01]  /*a010*/  @!P5 IMAD.IADD R6, R6, 0x1, -R2.reuse ;  /* 0x000000010606d824 */ /* 0x100fe200078e0a02 */
[----:B------:R-:W-:Y:S01]  /*a020*/  ISETP.GE.AND P5, PT, R18, RZ, PT ;  /* 0x000000ff1200720c */ /* 0x000fe20003fa6270 */
[----:B------:R-:W-:Y:S01]  /*a030*/  @!P3 IMAD.MOV R13, RZ, RZ, -R13 ;  /* 0x000000ffff0db224 */ /* 0x000fe200078e0a0d */
[----:B------:R-:W-:Y:S01]  /*a040*/  ISETP.GE.AND P3, PT, R5, RZ, PT ;  /* 0x000000ff0500720c */ /* 0x000fe20003f66270 */
[----:B------:R-:W-:Y:S01]  /*a050*/  @!P1 IMAD.IADD R4, R4, 0x1, -R2 ;  /* 0x0000000104049824 */ /* 0x000fe200078e0a02 */
[C---:B------:R-:W-:Y:S01]  /*a060*/  ISETP.GT.U32.AND P1, PT, R2.reuse, R6, PT ;  /* 0x000000060200720c */ /* 0x040fe20003f24070 */
[----:B0-----:R-:W-:Y:S01]  /*a070*/  IMAD.MOV.U32 R0, RZ, RZ, R9 ;  /* 0x000000ffff007224 */ /* 0x001fe200078e0009 */
[----:B------:R-:W-:Y:S01]  /*a080*/  STL [R1+0x64], R13 ;  /* 0x0000640d01007387 */ /* 0x000fe20000100800 */
[----:B------:R-:W-:Y:S01]  /*a090*/  IMAD R5, R2, R15, R19 ;  /* 0x0000000f02057224 */ /* 0x000fe200078e0213 */
[C---:B------:R-:W-:Y:S01]  /*a0a0*/  LOP3.LUT R15, R14.reuse, 0x80, RZ, 0xfc, !PT ;  /* 0x000000800e0f7812 */ /* 0x040fe200078efcff */
[----:B------:R-:W-:Y:S01]  /*a0b0*/  IMAD.MOV.U32 R9, RZ, RZ, R3 ;  /* 0x000000ffff097224 */ /* 0x000fe200078e0003 */
[----:B------:R-:W-:Y:S01]  /*a0c0*/  LOP3.LUT R18, R14, 0x76, RZ, 0xfc, !PT ;  /* 0x000000760e127812 */ /* 0x000fe200078efcff */
[----:B------:R-:W-:-:S02]  /*a0d0*/  IMAD.MOV.U32 R11, RZ, RZ, R20 ;  /* 0x000000ffff0b7224 */ /* 0x000fc400078e0014 */
[----:B------:R-:W-:Y:S01]  /*a0e0*/  @!P6 IMAD.MOV R0, RZ, RZ, -R0 ;  /* 0x000000ffff00e224 */ /* 0x000fe200078e0a00 */
[----:B------:R-:W-:Y:S01]  /*a0f0*/  ISETP.GT.U32.AND P6, PT, R2, R4, PT ;  /* 0x000000040200720c */ /* 0x000fe20003fc4070 */
[--C-:B------:R-:W-:Y:S01]  /*a100*/  @!P4 IMAD.IADD R8, R8, 0x1, -R2.reuse ;  /* 0x000000010808c824 */ /* 0x100fe200078e0a02 */
[----:B------:R-:W-:Y:S01]  /*a110*/  ISETP.GE.AND P4, PT, R17, RZ, PT ;  /* 0x000000ff1100720c */ /* 0x000fe20003f86270 */
[----:B------:R-:W-:Y:S01]  /*a120*/  @!P0 IMAD.MOV R9, RZ, RZ, -R9 ;  /* 0x000000ffff098224 */ /* 0x000fe200078e0a09 */
[----:B------:R-:W-:Y:S01]  /*a130*/  ISETP.GT.U32.AND P0, PT, R2, R5, PT ;  /* 0x000000050200720c */ /* 0x000fe20003f04070 */
[----:B------:R-:W-:Y:S01]  /*a140*/  IMAD.HI.U32 R17, R16, R11, RZ ;  /* 0x0000000b10117227 */ /* 0x000fe200078e00ff */
[----:B------:R0:W-:Y:S03]  /*a150*/  STL [R1+0x60], R0 ;  /* 0x0000600001007387 */ /* 0x0001e60000100800 */
[----:B------:R-:W-:Y:S01]  /*a160*/  IMAD.MOV R10, RZ, RZ, -R17 ;  /* 0x000000ffff0a7224 */ /* 0x000fe200078e0a11 */
[----:B------:R1:W-:Y:S01]  /*a170*/  STL [R1+0x5c], R9 ;  /* 0x00005c0901007387 */ /* 0x0003e20000100800 */
[--C-:B------:R-:W-:Y:S01]  /*a180*/  @!P1 IMAD.IADD R6, R6, 0x1, -R2.reuse ;  /* 0x0000000106069824 */ /* 0x100fe200078e0a02 */
[----:B------:R-:W-:Y:S01]  /*a190*/  ISETP.GE.AND P1, PT, R7, RZ, PT ;  /* 0x000000ff0700720c */ /* 0x000fe20003f26270 */
[----:B------:R-:W-:Y:S01]  /*a1a0*/  IMAD R3, R2, R10, R11 ;  /* 0x0000000a02037224 */ /* 0x000fe200078e020b */
[----:B------:R-:W-:Y:S01]  /*a1b0*/  LOP3.LUT R11, R14, 0x7c, RZ, 0xfc, !PT ;  /* 0x0000007c0e0b7812 */ /* 0x000fe200078efcff */
[----:B------:R-:W-:-:S02]  /*a1c0*/  @!P6 IMAD.IADD R4, R4, 0x1, -R2 ;  /* 0x000000010404e824 */ /* 0x000fc400078e0a02 */
[----:B0-----:R-:W-:Y:S01]  /*a1d0*/  IMAD.MOV.U32 R0, RZ, RZ, R8 ;  /* 0x000000ffff007224 */ /* 0x001fe200078e0008 */
[C---:B------:R-:W-:Y:S01]  /*a1e0*/  LOP3.LUT R8, R14.reuse, 0x82, RZ, 0xfc, !PT ;  /* 0x000000820e087812 */ /* 0x040fe200078efcff */
[----:B------:R-:W-:Y:S01]  /*a1f0*/  @!P0 IMAD.IADD R5, R5, 0x1, -R2 ;  /* 0x0000000105058824 */ /* 0x000fe200078e0a02 */
[----:B-1----:R-:W-:Y:S01]  /*a200*/  LOP3.LUT R9, R14, 0x84, RZ, 0xfc, !PT ;  /* 0x000000840e097812 */ /* 0x002fe200078efcff */
[----:B------:R-:W-:Y:S01]  /*a210*/  @!P2 IMAD.MOV R0, RZ, RZ, -R0 ;  /* 0x000000ffff00a224 */ /* 0x000fe200078e0a00 */
[----:B------:R-:W-:Y:S02]  /*a220*/  ISETP.GT.U32.AND P2, PT, R2, R3, PT ;  /* 0x000000030200720c */ /* 0x000fe40003f44070 */
[----:B------:R-:W-:Y:S02]  /*a230*/  IABS R10, R9 ;  /* 0x00000009000a7213 */ /* 0x000fe40000000000 */
[----:B------:R0:W-:Y:S01]  /*a240*/  STL [R1+0x58], R0 ;  /* 0x0000580001007387 */ /* 0x0001e20000100800 */
[----:B------:R-:W-:-:S02]  /*a250*/  IABS R7, R8 ;  /* 0x0000000800077213 */ /* 0x000fc40000000000 */
[----:B------:R-:W-:Y:S01]  /*a260*/  ISETP.GE.AND P0, PT, R8, RZ, PT ;  /* 0x000000ff0800720c */ /* 0x000fe20003f06270 */
[----:B------:R-:W-:Y:S01]  /*a270*/  IMAD.HI.U32 R8, R16, R10, RZ ;  /* 0x0000000a10087227 */ /* 0x000fe200078e00ff */
[----:B------:R-:W-:-:S04]  /*a280*/  ISETP.GE.AND P6, PT, R9, RZ, PT ;  /* 0x000000ff0900720c */ /* 0x000fc80003fc6270 */
[----:B------:R-:W-:Y:S02]  /*a290*/  @!P2 IMAD.IADD R3, R3, 0x1, -R2 ;  /* 0x000000010303a824 */ /* 0x000fe400078e0a02 */
[----:B0-----:R-:W-:Y:S02]  /*a2a0*/  IMAD.MOV.U32 R0, RZ, RZ, R6 ;  /* 0x000000ffff007224 */ /* 0x001fe400078e0006 */
[----:B------:R-:W-:Y:S01]  /*a2b0*/  IMAD.HI.U32 R6, R16, R7, RZ ;  /* 0x0000000710067227 */ /* 0x000fe200078e00ff */
[----:B------:R-:W-:-:S03]  /*a2c0*/  ISETP.GT.U32.AND P2, PT, R2, R3, PT ;  /* 0x000000030200720c */ /* 0x000fc60003f44070 */
[----:B------:R-:W-:Y:S01]  /*a2d0*/  @!P4 IMAD.MOV R0, RZ, RZ, -R0 ;  /* 0x000000ffff00c224 */ /* 0x000fe200078e0a00 */
[----:B------:R-:W-:Y:S01]  /*a2e0*/  ISETP.GT.U32.AND P4, PT, R2, R5, PT ;  /* 0x000000050200720c */ /* 0x000fe20003f84070 */
[----:B------:R-:W-:-:S03]  /*a2f0*/  IMAD.MOV R6, RZ, RZ, -R6 ;  /* 0x000000ffff067224 */ /* 0x000fc600078e0a06 */
[----:B------:R0:W-:Y:S01]  /*a300*/  STL [R1+0x54], R0 ;  /* 0x0000540001007387 */ /* 0x0001e20000100800 */
[----:B------:R-:W-:-:S04]  /*a310*/  IMAD R6, R2, R6, R7 ;  /* 0x0000000602067224 */ /* 0x000fc800078e0207 */
[----:B------:R-:W-:-:S04]  /*a320*/  @!P2 IMAD.IADD R3, R3, 0x1, -R2 ;  /* 0x000000010303a824 */ /* 0x000fc800078e0a02 */
[----:B------:R-:W-:Y:S02]  /*a330*/  @!P4 IMAD.IADD R5, R5, 0x1, -R2 ;  /* 0x000000010505c824 */ /* 0x000fe400078e0a02 */
[----:B0-----:R-:W-:Y:S02]  /*a340*/  IMAD.MOV.U32 R0, RZ, RZ, R4 ;  /* 0x000000ffff007224 */ /* 0x001fe400078e0004 */
[----:B------:R-:W-:Y:S01]  /*a350*/  IMAD.MOV R4, RZ, RZ, -R8 ;  /* 0x000000ffff047224 */ /* 0x000fe200078e0a08 */
[----:B------:R-:W-:Y:S01]  /*a360*/  LOP3.LUT R8, R14, 0x7e, RZ, 0xfc, !PT ;  /* 0x0000007e0e087812 */ /* 0x000fe200078efcff */
[----:B------:R-:W-:Y:S02]  /*a370*/  IMAD.MOV.U32 R9, RZ, RZ, R5 ;  /* 0x000000ffff097224 */ /* 0x000fe400078e0005 */
[----:B------:R-:W-:Y:S01]  /*a380*/  IMAD R10, R2, R4, R10 ;  /* 0x00000004020a7224 */ /* 0x000fe200078e020a */
[----:B------:R-:W-:Y:S01]  /*a390*/  ISETP.GE.AND P2, PT, R8, RZ, PT ;  /* 0x000000ff0800720c */ /* 0x000fe20003f46270 */
[----:B------:R-:W-:Y:S01]  /*a3a0*/  @!P3 IMAD.MOV R9, RZ, RZ, -R9 ;  /* 0x000000ffff09b224 */ /* 0x000fe200078e0a09 */
[C---:B------:R-:W-:Y:S01]  /*a3b0*/  ISETP.GT.U32.AND P3, PT, R2.reuse, R6, PT ;  /* 0x000000060200720c */ /* 0x040fe20003f64070 */
[----:B------:R-:W-:Y:S01]  /*a3c0*/  @!P5 IMAD.MOV R0, RZ, RZ, -R0 ;  /* 0x000000ffff00d224 */ /* 0x000fe200078e0a00 */
[----:B------:R-:W-:-:S02]  /*a3d0*/  ISETP.GT.U32.AND P4, PT, R2, R10, PT ;  /* 0x0000000a0200720c */ /* 0x000fc40003f84070 */
[----:B------:R-:W-:Y:S02]  /*a3e0*/  ISETP.GE.AND P5, PT, R15, RZ, PT ;  /* 0x000000ff0f00720c */ /* 0x000fe40003fa6270 */
[----:B------:R-:W-:Y:S01]  /*a3f0*/  IABS R15, R15 ;  /* 0x0000000f000f7213 */ /* 0x000fe20000000000 */
[----:B------:R0:W-:Y:S01]  /*a400*/  STL [R1+0xd0], R0 ;  /* 0x0000d00001007387 */ /* 0x0001e20000100800 */
[----:B------:R-:W-:Y:S02]  /*a410*/  IABS R8, R8 ;  /* 0x0000000800087213 */ /* 0x000fe40000000000 */
[----:B------:R-:W-:Y:S01]  /*a420*/  LOP3.LUT R4, R14, 0x7a, RZ, 0xfc, !PT ;  /* 0x0000007a0e047812 */ /* 0x000fe200078efcff */
[----:B------:R-:W-:Y:S01]  /*a430*/  IMAD.HI.U32 R7, R16, R15, RZ ;  /* 0x0000000f10077227 */ /* 0x000fe200078e00ff */
[----:B------:R1:W-:Y:S03]  /*a440*/  STL [R1+0xe0], R9 ;  /* 0x0000e00901007387 */ /* 0x0003e60000100800 */
[----:B------:R-:W-:-:S02]  /*a450*/  @!P4 IMAD.IADD R10, R10, 0x1, -R2 ;  /* 0x000000010a0ac824 */ /* 0x000fc400078e0a02 */
[----:B0-----:R-:W-:Y:S02]  /*a460*/  IMAD.MOV.U32 R0, RZ, RZ, R3 ;  /* 0x000000ffff007224 */ /* 0x001fe400078e0003 */
[----:B------:R-:W-:Y:S01]  /*a470*/  @!P3 IMAD.IADD R6, R6, 0x1, -R2 ;  /* 0x000000010606b824 */ /* 0x000fe200078e0a02 */
[----:B------:R-:W-:Y:S01]  /*a480*/  ISETP.GT.U32.AND P4, PT, R2, R10, PT ;  /* 0x0000000a0200720c */ /* 0x000fe20003f84070 */
[----:B------:R-:W-:Y:S01]  /*a490*/  @!P1 IMAD.MOV R0, RZ, RZ, -R0 ;  /* 0x000000ffff009224 */ /* 0x000fe200078e0a00 */
[----:B------:R-:W-:Y:S01]  /*a4a0*/  ISETP.GE.AND P1, PT, R11, RZ, PT ;  /* 0x000000ff0b00720c */ /* 0x000fe20003f26270 */
[----:B------:R-:W-:Y:S01]  /*a4b0*/  IMAD.MOV R5, RZ, RZ, -R7 ;  /* 0x000000ffff057224 */ /* 0x000fe200078e0a07 */
[----:B------:R-:W-:Y:S01]  /*a4c0*/  IABS R11, R11 ;  /* 0x0000000b000b7213 */ /* 0x000fe20000000000 */
[----:B------:R-:W-:Y:S01]  /*a4d0*/  IMAD.HI.U32 R3, R16, R8, RZ ;  /* 0x0000000810037227 */ /* 0x000fe200078e00ff */
[C---:B------:R-:W-:Y:S01]  /*a4e0*/  ISETP.GT.U32.AND P3, PT, R2.reuse, R6, PT ;  /* 0x000000060200720c */ /* 0x040fe20003f64070 */
[----:B------:R0:W-:Y:S01]  /*a4f0*/  STL [R1+0xe8], R0 ;  /* 0x0000e80001007387 */ /* 0x0001e20000100800 */
[----:B-1----:R-:W-:Y:S01]  /*a500*/  IABS R9, R4 ;  /* 0x0000000400097213 */ /* 0x002fe20000000000 */
[----:B------:R-:W-:-:S02]  /*a510*/  IMAD R15, R2, R5, R15 ;  /* 0x00000005020f7224 */ /* 0x000fc400078e020f */
[----:B------:R-:W-:-:S04]  /*a520*/  IMAD.HI.U32 R5, R16, R11, RZ ;  /* 0x0000000b10057227 */ /* 0x000fc800078e00ff */
[----:B------:R-:W-:Y:S02]  /*a530*/  IMAD.MOV R5, RZ, RZ, -R5 ;  /* 0x000000ffff057224 */ /* 0x000fe400078e0a05 */
[----:B------:R-:W-:Y:S01]  /*a540*/  @!P4 IMAD.IADD R10, R10, 0x1, -R2 ;  /* 0x000000010a0ac824 */ /* 0x000fe200078e0a02 */
[C---:B------:R-:W-:Y:S01]  /*a550*/  ISETP.GT.U32.AND P4, PT, R2.reuse, R15, PT ;  /* 0x0000000f0200720c */ /* 0x040fe20003f84070 */
[----:B------:R-:W-:Y:S02]  /*a560*/  IMAD.MOV R3, RZ, RZ, -R3 ;  /* 0x000000ffff037224 */ /* 0x000fe400078e0a03 */
[----:B------:R-:W-:Y:S02]  /*a570*/  IMAD R11, R2, R5, R11 ;  /* 0x00000005020b7224 */ /* 0x000fe400078e020b */
[----:B------:R-:W-:-:S04]  /*a580*/  IMAD.HI.U32 R7, R16, R9, RZ ;  /* 0x0000000910077227 */ /* 0x000fc800078e00ff */
[----:B------:R-:W-:Y:S01]  /*a590*/  IMAD R8, R2, R3, R8 ;  /* 0x0000000302087224 */ /* 0x000fe200078e0208 */
[----:B------:R-:W-:Y:S01]  /*a5a0*/  IABS R3, R21 ;  /* 0x0000001500037213 */ /* 0x000fe20000000000 */
[----:B0-----:R-:W-:Y:S01]  /*a5b0*/  IMAD.MOV.U32 R0, RZ, RZ, R10 ;  /* 0x000000ffff007224 */ /* 0x001fe200078e000a */
[----:B------:R-:W-:Y:S01]  /*a5c0*/  IABS R10, R18 ;  /* 0x00000012000a7213 */ /* 0x000fe20000000000 */
[----:B------:R-:W-:Y:S01]  /*a5d0*/  @!P3 IMAD.IADD R6, R6, 0x1, -R2 ;  /* 0x000000010606b824 */ /* 0x000fe200078e0a02 */
[C---:B------:R-:W-:Y:S01]  /*a5e0*/  ISETP.GT.U32.AND P3, PT, R2.reuse, R11, PT ;  /* 0x0000000b0200720c */ /* 0x040fe20003f64070 */
[----:B------:R-:W-:Y:S02]  /*a5f0*/  IMAD.MOV R7, RZ, RZ, -R7 ;  /* 0x000000ffff077224 */ /* 0x000fe400078e0a07 */
[----:B------:R-:W-:Y:S01]  /*a600*/  @!P6 IMAD.MOV R0, RZ, RZ, -R0 ;  /* 0x000000ffff00e224 */ /* 0x000fe200078e0a00 */
[C---:B------:R-:W-:Y:S01]  /*a610*/  ISETP.GT.U32.AND P6, PT, R2.reuse, R8, PT ;  /* 0x000000080200720c */ /* 0x040fe20003fc4070 */
[----:B------:R-:W-:Y:S01]  /*a620*/  IMAD R9, R2, R7, R9 ;  /* 0x0000000702097224 */ /* 0x000fe200078e0209 */
[----:B------:R-:W-:Y:S01]  /*a630*/  LOP3.LUT R7, R14, 0x74, RZ, 0xfc, !PT ;  /* 0x000000740e077812 */ /* 0x000fe200078efcff */
[----:B------:R-:W-:Y:S01]  /*a640*/  @!P4 IMAD.IADD R15, R15, 0x1, -R2 ;  /* 0x000000010f0fc824 */ /* 0x000fe200078e0a02 */
[----:B------:R0:W-:Y:S01]  /*a650*/  STL [R1+0xec], R0 ;  /* 0x0000ec0001007387 */ /* 0x0001e20000100800 */
[----:B------:R-:W-:Y:S01]  /*a660*/  IMAD.HI.U32 R5, R16, R3, RZ ;  /* 0x0000000310057227 */ /* 0x000fe200078e00ff */
[----:B------:R-:W-:-:S02]  /*a670*/  ISETP.GT.U32.AND P4, PT, R2, R9, PT ;  /* 0x000000090200720c */ /* 0x000fc40003f84070 */
[----:B------:R-:W-:Y:S01]  /*a680*/  IABS R20, R7 ;  /* 0x0000000700147213 */ /* 0x000fe20000000000 */
[--C-:B------:R-:W-:Y:S02]  /*a690*/  @!P3 IMAD.IADD R11, R11, 0x1, -R2.reuse ;  /* 0x000000010b0bb824 */ /* 0x100fe400078e0a02 */
[----:B------:R-:W-:Y:S02]  /*a6a0*/  IMAD.MOV R5, RZ, RZ, -R5 ;  /* 0x000000ffff057224 */ /* 0x000fe400078e0a05 */
[----:B------:R-:W-:Y:S01]  /*a6b0*/  @!P6 IMAD.IADD R8, R8, 0x1, -R2 ;  /* 0x000000010808e824 */ /* 0x000fe200078e0a02 */
[----:B------:R-:W-:Y:S01]  /*a6c0*/  ISETP.GT.U32.AND P6, PT, R2, R15, PT ;  /* 0x0000000f0200720c */ /* 0x000fe20003fc4070 */
[----:B0-----:R-:W-:Y:S02]  /*a6d0*/  IMAD.MOV.U32 R0, RZ, RZ, R6 ;  /* 0x000000ffff007224 */ /* 0x001fe400078e0006 */
[----:B------:R-:W-:Y:S01]  /*a6e0*/  IMAD.HI.U32 R6, R16, R10, RZ ;  /* 0x0000000a10067227 */ /* 0x000fe200078e00ff */
[----:B------:R-:W-:-:S03]  /*a6f0*/  ISETP.GT.U32.AND P3, PT, R2, R8, PT ;  /* 0x000000080200720c */ /* 0x000fc60003f64070 */
[----:B------:R-:W-:Y:S01]  /*a700*/  @!P0 IMAD.MOV R0, RZ, RZ, -R0 ;  /* 0x000000ffff008224 */ /* 0x000fe200078e0a00 */
[C---:B------:R-:W-:Y:S01]  /*a710*/  ISETP.GT.U32.AND P0, PT, R2.reuse, R11, PT ;  /* 0x0000000b0200720c */ /* 0x040fe20003f04070 */
[----:B------:R-:W-:Y:S02]  /*a720*/  @!P4 IMAD.IADD R9, R9, 0x1, -R2 ;  /* 0x000000010909c824 */ /* 0x000fe400078e0a02 */
[----:B------:R-:W-:Y:S01]  /*a730*/  IMAD.MOV R6, RZ, RZ, -R6 ;  /* 0x000000ffff067224 */ /* 0x000fe200078e0a06 */
[----:B------:R0:W-:Y:S01]  /*a740*/  STL [R1+0xe4], R0 ;  /* 0x0000e40001007387 */ /* 0x0001e20000100800 */
[C---:B------:R-:W-:Y:S01]  /*a750*/  IMAD R3, R2.reuse, R5, R3 ;  /* 0x0000000502037224 */ /* 0x040fe200078e0203 */
[C---:B------:R-:W-:Y:S01]  /*a760*/  ISETP.GT.U32.AND P4, PT, R2.reuse, R9, PT ;  /* 0x000000090200720c */ /* 0x040fe20003f84070 */
[----:B------:R-:W-:Y:S01]  /*a770*/  IMAD R10, R2, R6, R10 ;  /* 0x00000006020a7224 */ /* 0x000fe200078e020a */
[----:B------:R-:W-:Y:S01]  /*a780*/  LOP3.LUT R5, R14, 0x72, RZ, 0xfc, !PT ;  /* 0x000000720e057812 */ /* 0x000fe200078efcff */
[--C-:B------:R-:W-:Y:S01]  /*a790*/  @!P6 IMAD.IADD R15, R15, 0x1, -R2.reuse ;  /* 0x000000010f0fe824 */ /* 0x100fe200078e0a02 */
[----:B------:R-:W-:Y:S01]  /*a7a0*/  ISETP.GT.U32.AND P6, PT, R2, R3, PT ;  /* 0x000000030200720c */ /* 0x000fe20003fc4070 */
[--C-:B------:R-:W-:Y:S01]  /*a7b0*/  @!P3 IMAD.IADD R8, R8, 0x1, -R2.reuse ;  /* 0x000000010808b824 */ /* 0x100fe200078e0a02 */
[----:B------:R-:W-:Y:S01]  /*a7c0*/  LOP3.LUT R6, R14, 0x70, RZ, 0xfc, !PT ;  /* 0x000000700e067812 */ /* 0x000fe200078efcff */
[----:B------:R-:W-:Y:S01]  /*a7d0*/  @!P0 IMAD.IADD R11, R11, 0x1, -R2 ;  /* 0x000000010b0b8824 */ /* 0x000fe200078e0a02 */
[----:B------:R-:W-:Y:S01]  /*a7e0*/  ISETP.GT.U32.AND P0, PT, R2, R10, PT ;  /* 0x0000000a0200720c */ /* 0x000fe20003f04070 */
[----:B------:R-:W-:Y:S01]  /*a7f0*/  IMAD.MOV.U32 R13, RZ, RZ, R15 ;  /* 0x000000ffff0d7224 */ /* 0x000fe200078e000f */
[----:B------:R-:W-:Y:S01]  /*a800*/  IABS R19, R5 ;  /* 0x0000000500137213 */ /* 0x000fe20000000000 */
[----:B0-----:R-:W-:Y:S01]  /*a810*/  IMAD.MOV.U32 R0, RZ, RZ, R8 ;  /* 0x000000ffff007224 */ /* 0x001fe200078e0008 */
[----:B------:R-:W-:Y:S01]  /*a820*/  ISETP.GE.AND P3, PT, R4, RZ, PT ;  /* 0x000000ff0400720c */ /* 0x000fe20003f66270 */
[----:B------:R-:W-:Y:S01]  /*a830*/  @!P4 IMAD.IADD R9, R9, 0x1, -R2 ;  /* 0x000000010909c824 */ /* 0x000fe200078e0a02 */
[----:B------:R-:W-:Y:S01]  /*a840*/  ISETP.GE.AND P4, PT, R21, RZ, PT ;  /* 0x000000ff1500720c */ /* 0x000fe20003f86270 */
[----:B------:R-:W-:Y:S01]  /*a850*/  IMAD.HI.U32 R4, R16, R19, RZ ;  /* 0x0000001310047227 */ /* 0x000fe200078e00ff */
[----:B------:R-:W-:-:S03]  /*a860*/  IABS R21, R6 ;  /* 0x0000000600157213 */ /* 0x000fc60000000000 */
[--C-:B------:R-:W-:Y:S01]  /*a870*/  @!P6 IMAD.IADD R3, R3, 0x1, -R2.reuse ;  /* 0x000000010303e824 */ /* 0x100fe200078e0a02 */
[----:B------:R-:W-:Y:S01]  /*a880*/  ISETP.GE.AND P6, PT, R18, RZ, PT ;  /* 0x000000ff1200720c */ /* 0x000fe20003fc6270 */
[----:B------:R-:W-:Y:S02]  /*a890*/  @!P0 IMAD.IADD R10, R10, 0x1, -R2 ;  /* 0x000000010a0a8824 */ /* 0x000fe400078e0a02 */
[----:B------:R-:W-:Y:S01]  /*a8a0*/  @!P5 IMAD.MOV R13, RZ, RZ, -R13 ;  /* 0x000000ffff0dd224 */ /* 0x000fe200078e0a0d */
[C---:B------:R-:W-:Y:S01]  /*a8b0*/  ISETP.GT.U32.AND P0, PT, R2.reuse, R3, PT ;  /* 0x000000030200720c */ /* 0x040fe20003f04070 */
[----:B------:R-:W-:Y:S02]  /*a8c0*/  IMAD.MOV.U32 R18, RZ, RZ, R21 ;  /* 0x000000ffff127224 */ /* 0x000fe400078e0015 */
[----:B------:R-:W-:Y:S01]  /*a8d0*/  @!P2 IMAD.MOV R0, RZ, RZ, -R0 ;  /* 0x000000ffff00a224 */ /* 0x000fe200078e0a00 */
[----:B------:R-:W-:Y:S01]  /*a8e0*/  ISETP.GT.U32.AND P2, PT, R2, R10, PT ;  /* 0x0000000a0200720c */ /* 0x000fe20003f44070 */
[----:B------:R-:W-:Y:S01]  /*a8f0*/  IMAD.MOV R4, RZ, RZ, -R4 ;  /* 0x000000ffff047224 */ /* 0x000fe200078e0a04 */
[----:B------:R-:W-:Y:S01]  /*a900*/  STL [R1+0xb0], R13 ;  /* 0x0000b00d01007387 */ /* 0x000fe20000100800 */
[----:B------:R-:W-:-:S03]  /*a910*/  IMAD.HI.U32 R15, R16, R18, RZ ;  /* 0x00000012100f7227 */ /* 0x000fc600078e00ff */
[----:B------:R0:W-:Y:S01]  /*a920*/  STL [R1+0xb4], R0 ;  /* 0x0000b40001007387 */ /* 0x0001e20000100800 */
[----:B------:R-:W-:Y:S01]  /*a930*/  IMAD R19, R2, R4, R19 ;  /* 0x0000000402137224 */ /* 0x000fe200078e0213 */
[----:B------:R-:W-:Y:S01]  /*a940*/  LOP3.LUT R4, R14, 0x6e, RZ, 0xfc, !PT ;  /* 0x0000006e0e047812 */ /* 0x000fe200078efcff */
[----:B------:R-:W-:Y:S02]  /*a950*/  IMAD.MOV R8, RZ, RZ, -R15 ;  /* 0x000000ffff087224 */ /* 0x000fe400078e0a0f */
[----:B------:R-:W-:-:S04]  /*a960*/  IMAD.HI.U32 R17, R16, R20, RZ ;  /* 0x0000001410117227 */ /* 0x000fc800078e00ff */
[C---:B------:R-:W-:Y:S02]  /*a970*/  IMAD R18, R2.reuse, R8, R18 ;  /* 0x0000000802127224 */ /* 0x040fe400078e0212 */
[----:B0-----:R-:W-:Y:S01]  /*a980*/  IMAD.MOV.U32 R0, RZ, RZ, R9 ;  /* 0x000000ffff007224 */ /* 0x001fe200078e0009 */
[----:B------:R-:W-:Y:S01]  /*a990*/  IABS R9, R4 ;  /* 0x0000000400097213 */ /* 0x000fe20000000000 */
[----:B------:R-:W-:Y:S02]  /*a9a0*/  IMAD.MOV R17, RZ, RZ, -R17 ;  /* 0x000000ffff117224 */ /* 0x000fe400078e0a11 */
[----:B------:R-:W-:Y:S01]  /*a9b0*/  @!P3 IMAD.MOV R0, RZ, RZ, -R0 ;  /* 0x000000ffff00b224 */ /* 0x000fe200078e0a00 */
[----:B------:R-:W-:Y:S01]  /*a9c0*/  ISETP.GT.U32.AND P3, PT, R2, R19, PT ;  /* 0x000000130200720c */ /* 0x000fe20003f64070 */
[----:B------:R-:W-:Y:S01]  /*a9d0*/  @!P2 IMAD.IADD R10, R10, 0x1, -R2 ;  /* 0x000000010a0aa824 */ /* 0x000fe200078e0a02 */
[C---:B------:R-:W-:Y:S01]  /*a9e0*/  ISETP.GT.U32.AND P2, PT, R2.reuse, R18, PT ;  /* 0x000000120200720c */ /* 0x040fe20003f44070 */
[----:B------:R-:W-:-:S02]  /*a9f0*/  IMAD R20, R2, R17, R20 ;  /* 0x0000001102147224 */ /* 0x000fc400078e0214 */
[----:B------:R-:W-:Y:S01]  /*aa00*/  @!P0 IMAD.IADD R3, R3, 0x1, -R2 ;  /* 0x0000000103038824 */ /* 0x000fe200078e0a02 */
[----:B------:R-:W-:Y:S01]  /*aa10*/  ISETP.GE.AND P0, PT, R5, RZ, PT ;  /* 0x000000ff0500720c */ /* 0x000fe20003f06270 */
[----:B------:R-:W-:Y:S01]  /*aa20*/  @!P1 IMAD.MOV R11, RZ, RZ, -R11 ;  /* 0x000000ffff0b9224 */ /* 0x000fe200078e0a0b */
[----:B------:R-:W-:Y:S01]  /*aa30*/  ISETP.GT.U32.AND P5, PT, R2, R20, PT ;  /* 0x000000140200720c */ /* 0x000fe20003fa4070 */
[----:B------:R-:W-:Y:S01]  /*aa40*/  IMAD.MOV.U32 R13, RZ, RZ, R10 ;  /* 0x000000ffff0d7224 */ /* 0x000fe200078e000a */
[----:B------:R-:W-:Y:S02]  /*aa50*/  LOP3.LUT R5, R14, 0x6c, RZ, 0xfc, !PT ;  /* 0x0000006c0e057812 */ /* 0x000fe400078efcff */
[----:B------:R-:W-:Y:S01]  /*aa60*/  ISETP.GE.AND P1, PT, R7, RZ, PT ;  /* 0x000000ff0700720c */ /* 0x000fe20003f26270 */
[--C-:B------:R-:W-:Y:S01]  /*aa70*/  @!P3 IMAD.IADD R19, R19, 0x1, -R2.reuse ;  /* 0x000000011313b824 */ /* 0x100fe200078e0a02 */
[----:B------:R-:W-:Y:S01]  /*aa80*/  IABS R7, R5 ;  /* 0x0000000500077213 */ /* 0x000fe20000000000 */
[----:B------:R-:W-:Y:S01]  /*aa90*/  @!P2 IMAD.IADD R18, R18, 0x1, -R2 ;  /* 0x000000011212a824 */ /* 0x000fe200078e0a02 */
[----:B------:R0:W-:Y:S01]  /*aaa0*/  STL [R1+0xb8], R11 ;  /* 0x0000b80b01007387 */ /* 0x0001e20000100800 */
[----:B------:R-:W-:Y:S01]  /*aab0*/  @!P6 IMAD.MOV R13, RZ, RZ, -R13 ;  /* 0x000000ffff0de224 */ /* 0x000fe200078e0a0d */
[----:B------:R-:W-:Y:S01]  /*aac0*/  ISETP.GT.U32.AND P3, PT, R2, R19, PT ;  /* 0x000000130200720c */ /* 0x000fe20003f64070 */
[----:B------:R-:W-:Y:S01]  /*aad0*/  IMAD.HI.U32 R8, R16, R7, RZ ;  /* 0x0000000710087227 */ /* 0x000fe200078e00ff */
[----:B------:R1:W-:Y:S01]  /*aae0*/  STL [R1+0xbc], R0 ;  /* 0x0000bc0001007387 */ /* 0x0003e20000100800 */
[----:B------:R-:W-:-:S02]  /*aaf0*/  ISETP.GT.U32.AND P2, PT, R2, R18, PT ;  /* 0x000000120200720c */ /* 0x000fc40003f44070 */
[----:B------:R-:W-:Y:S01]  /*ab00*/  @!P5 IMAD.IADD R20, R20, 0x1, -R2 ;  /* 0x000000011414d824 */ /* 0x000fe200078e0a02 */
[----:B------:R-:W-:Y:S01]  /*ab10*/  ISETP.GE.AND P5, PT, R6, RZ, PT ;  /* 0x000000ff0600720c */ /* 0x000fe20003fa6270 */
[----:B------:R-:W-:Y:S01]  /*ab20*/  IMAD.MOV R8, RZ, RZ, -R8 ;  /* 0x000000ffff087224 */ /* 0x000fe200078e0a08 */
[----:B------:R-:W-:Y:S01]  /*ab30*/  LOP3.LUT R6, R14, 0x6a, RZ, 0xfc, !PT ;  /* 0x0000006a0e067812 */ /* 0x000fe200078efcff */
[----:B0-----:R-:W-:-:S03]  /*ab40*/  IMAD.HI.U32 R11, R16, R9, RZ ;  /* 0x00000009100b7227 */ /* 0x001fc600078e00ff */
[----:B------:R-:W-:Y:S01]  /*ab50*/  IABS R17, R6 ;  /* 0x0000000600117213 */ /* 0x000fe20000000000 */
[----:B-1----:R-:W-:Y:S01]  /*ab60*/  IMAD.MOV.U32 R0, RZ, RZ, R3 ;  /* 0x000000ffff007224 */ /* 0x002fe200078e0003 */
[----:B------:R-:W-:Y:S01]  /*ab70*/  LOP3.LUT R3, R14, 0x68, RZ, 0xfc, !PT ;  /* 0x000000680e037812 */ /* 0x000fe200078efcff */
[----:B------:R-:W-:Y:S01]  /*ab80*/  @!P3 IMAD.IADD R19, R19, 0x1, -R2 ;  /* 0x000000011313b824 */ /* 0x000fe200078e0a02 */
[----:B------:R-:W-:Y:S01]  /*ab90*/  ISETP.GE.AND P3, PT, R4, RZ, PT ;  /* 0x000000ff0400720c */ /* 0x000fe20003f66270 */
[----:B------:R-:W-:Y:S01]  /*aba0*/  @!P4 IMAD.MOV R0, RZ, RZ, -R0 ;  /* 0x000000ffff00c224 */ /* 0x000fe200078e0a00 */
[C---:B------:R-:W-:Y:S01]  /*abb0*/  ISETP.GT.U32.AND P4, PT, R2.reuse, R20, PT ;  /* 0x000000140200720c */ /* 0x040fe20003f84070 */
[----:B------:R-:W-:Y:S01]  /*abc0*/  IMAD R4, R2, R8, R7 ;  /* 0x0000000802047224 */ /* 0x000fe200078e0207 */
[----:B------:R-:W-:Y:S01]  /*abd0*/  LOP3.LUT R7, R14, 0x66, RZ, 0xfc, !PT ;  /* 0x000000660e077812 */ /* 0x000fe200078efcff */
[----:B------:R-:W-:Y:S01]  /*abe0*/  IMAD.MOV R11, RZ, RZ, -R11 ;  /* 0x000000ffff0b7224 */ /* 0x000fe200078e0a0b */
[----:B------:R0:W-:Y:S01]  /*abf0*/  STL [R1+0xc0], R0 ;  /* 0x0000c00001007387 */ /* 0x0001e20000100800 */
[--C-:B------:R-:W-:Y:S01]  /*ac00*/  @!P2 IMAD.IADD R18, R18, 0x1, -R2.reuse ;  /* 0x000000011212a824 */ /* 0x100fe200078e0a02 */
[C---:B------:R-:W-:Y:S01]  /*ac10*/  ISETP.GT.U32.AND P2, PT, R2.reuse, R4, PT ;  /* 0x000000040200720c */ /* 0x040fe20003f44070 */
[----:B------:R-:W-:Y:S01]  /*ac20*/  IMAD R9, R2, R11, R9 ;  /* 0x0000000b02097224 */ /* 0x000fe200078e0209 */
[----:B------:R-:W-:Y:S01]  /*ac30*/  IABS R15, R7 ;  /* 0x00000007000f7213 */ /* 0x000fe20000000000 */
[----:B------:R-:W-:Y:S01]  /*ac40*/  IMAD.HI.U32 R21, R16, R17, RZ ;  /* 0x0000001110157227 */ /* 0x000fe200078e00ff */
[----:B------:R-:W-:Y:S01]  /*ac50*/  IABS R11, R3 ;  /* 0x00000003000b7213 */ /* 0x000fe20000000000 */
[----:B------:R1:W-:Y:S02]  /*ac60*/  STL [R1+0x4c], R13 ;  /* 0x00004c0d01007387 */ /* 0x0003e40000100800 */
[----:B------:R-:W-:Y:S01]  /*ac70*/  @!P4 IMAD.IADD R20, R20, 0x1, -R2 ;  /* 0x000000011414c824 */ /* 0x000fe200078e0a02 */
[----:B------:R-:W-:Y:S01]  /*ac80*/  ISETP.GT.U32.AND P4, PT, R2, R9, PT ;  /* 0x000000090200720c */ /* 0x000fe20003f84070 */
[----:B------:R-:W-:-:S04]  /*ac90*/  IMAD.HI.U32 R10, R16, R15, RZ ;  /* 0x0000000f100a7227 */ /* 0x000fc800078e00ff */
[----:B------:R-:W-:Y:S02]  /*aca0*/  @!P2 IMAD.IADD R4, R4, 0x1, -R2 ;  /* 0x000000010404a824 */ /* 0x000fe400078e0a02 */
[----:B0-----:R-:W-:Y:S02]  /*acb0*/  IMAD.MOV.U32 R0, RZ, RZ, R20 ;  /* 0x000000ffff007224 */ /* 0x001fe400078e0014 */
[----:B------:R-:W-:Y:S01]  /*acc0*/  IMAD.MOV R10, RZ, RZ, -R10 ;  /* 0x000000ffff0a7224 */ /* 0x000fe200078e0a0a */
[C---:B------:R-:W-:Y:S01]  /*acd0*/  ISETP.GT.U32.AND P6, PT, R2.reuse, R4, PT ;  /* 0x000000040200720c */ /* 0x040fe20003fc4070 */
[----:B------:R-:W-:Y:S02]  /*ace0*/  @!P1 IMAD.MOV R0, RZ, RZ, -R0 ;  /* 0x000000ffff009224 */ /* 0x000fe400078e0a00 */
[----:B------:R-:W-:Y:S01]  /*acf0*/  @!P4 IMAD.IADD R9, R9, 0x1, -R2 ;  /* 0x000000010909c824 */ /* 0x000fe200078e0a02 */
[----:B------:R-:W-:Y:S01]  /*ad00*/  ISETP.GE.AND P4, PT, R5, RZ, PT ;  /* 0x000000ff0500720c */ /* 0x000fe20003f86270 */
[----:B------:R-:W-:Y:S01]  /*ad10*/  IMAD.MOV R21, RZ, RZ, -R21 ;  /* 0x000000ffff157224 */ /* 0x000fe200078e0a15 */
[----:B------:R0:W-:Y:S01]  /*ad20*/  STL [R1+0x48], R0 ;  /* 0x0000480001007387 */ /* 0x0001e20000100800 */
[C---:B------:R-:W-:Y:S01]  /*ad30*/  IMAD R15, R2.reuse, R10, R15 ;  /* 0x0000000a020f7224 */ /* 0x040fe200078e020f */
[----:B------:R-:W-:Y:S01]  /*ad40*/  ISETP.GT.U32.AND P2, PT, R2, R9, PT ;  /* 0x000000090200720c */ /* 0x000fe20003f44070 */
[----:B-1----:R-:W-:Y:S01]  /*ad50*/  IMAD.MOV.U32 R13, RZ, RZ, R19 ;  /* 0x000000ffff0d7224 */ /* 0x002fe200078e0013 */
[----:B------:R-:W-:Y:S01]  /*ad60*/  LOP3.LUT R5, R14, 0x64, RZ, 0xfc, !PT ;  /* 0x000000640e057812 */ /* 0x000fe200078efcff */
[----:B------:R-:W-:-:S02]  /*ad70*/  IMAD R17, R2, R21, R17 ;  /* 0x0000001502117224 */ /* 0x000fc400078e0211 */
[----:B------:R-:W-:Y:S01]  /*ad80*/  @!P6 IMAD.IADD R4, R4, 0x1, -R2 ;  /* 0x000000010404e824 */ /* 0x000fe200078e0a02 */
[----:B------:R-:W-:Y:S01]  /*ad90*/  ISETP.GT.U32.AND P6, PT, R2, R15, PT ;  /* 0x0000000f0200720c */ /* 0x000fe20003fc4070 */
[----:B------:R-:W-:Y:S01]  /*ada0*/  IMAD.HI.U32 R8, R16, R11, RZ ;  /* 0x0000000b10087227 */ /* 0x000fe200078e00ff */
[----:B------:R-:W-:-:S03]  /*adb0*/  ISETP.GT.U32.AND P1, PT, R2, R17, PT ;  /* 0x000000110200720c */ /* 0x000fc60003f24070 */
[----:B0-----:R-:W-:Y:S02]  /*adc0*/  IMAD.MOV.U32 R0, RZ, RZ, R18 ;  /* 0x000000ffff007224 */ /* 0x001fe400078e0012 */
[----:B------:R-:W-:Y:S01]  /*add0*/  @!P0 IMAD.MOV R13, RZ, RZ, -R13 ;  /* 0x000000ffff0d8224 */ /* 0x000fe200078e0a0d */
[----:B------:R-:W-:Y:S01]  /*ade0*/  ISETP.GE.AND P0, PT, R6, RZ, PT ;  /* 0x000000ff0600720c */ /* 0x000fe20003f06270 */
[----:B------:R-:W-:Y:S02]  /*adf0*/  @!P5 IMAD.MOV R0, RZ, RZ, -R0 ;  /* 0x000000ffff00d224 */ /* 0x000fe400078e0a00 */
[----:B------:R-:W-:Y:S01]  /*ae00*/  IMAD.MOV R8, RZ, RZ, -R8 ;  /* 0x000000ffff087224 */ /* 0x000fe200078e0a08 */
[----:B------:R-:W-:Y:S01]  /*ae10*/  STL [R1+0x74], R13 ;  /* 0x0000740d01007387 */ /* 0x000fe20000100800 */
[--C-:B------:R-:W-:Y:S01]  /*ae20*/  @!P2 IMAD.IADD R9, R9, 0x1, -R2.reuse ;  /* 0x000000010909a824 */ /* 0x100fe200078e0a02 */
[----:B------:R-:W-:Y:S01]  /*ae30*/  ISETP.GE.AND P2, PT, R3, RZ, PT ;  /* 0x000000ff0300720c */ /* 0x000fe20003f46270 */
[----:B------:R-:W-:Y:S01]  /*ae40*/  IMAD R11, R2, R8, R11 ;  /* 0x00000008020b7224 */ /* 0x000fe200078e020b */
[----:B------:R0:W-:Y:S01]  /*ae50*/  STL [R1+0xa0], R0 ;  /* 0x0000a00001007387 */ /* 0x0001e20000100800 */
[----:B------:R-:W-:Y:S01]  /*ae60*/  LOP3.LUT R3, R14, 0x62, RZ, 0xfc, !PT ;  /* 0x000000620e037812 */ /* 0x000fe200078efcff */
[--C-:B------:R-:W-:Y:S01]  /*ae70*/  @!P6 IMAD.IADD R15, R15, 0x1, -R2.reuse ;  /* 0x000000010f0fe824 */ /* 0x100fe200078e0a02 */
[----:B------:R-:W-:Y:S01]  /*ae80*/  IABS R8, R5 ;  /* 0x0000000500087213 */ /* 0x000fe20000000000 */
[----:B------:R-:W-:Y:S01]  /*ae90*/  @!P1 IMAD.IADD R17, R17, 0x1, -R2 ;  /* 0x0000000111119824 */ /* 0x000fe200078e0a02 */
[----:B------:R-:W-:-:S02]  /*aea0*/  ISETP.GT.U32.AND P5, PT, R2, R11, PT ;  /* 0x0000000b0200720c */ /* 0x000fc40003fa4070 */
[----:B------:R-:W-:Y:S01]  /*aeb0*/  IABS R10, R3 ;  /* 0x00000003000a7213 */ /* 0x000fe20000000000 */
[----:B------:R-:W-:Y:S01]  /*aec0*/  IMAD.HI.U32 R6, R16, R8, RZ ;  /* 0x0000000810067227 */ /* 0x000fe200078e00ff */
[----:B------:R-:W-:Y:S02]  /*aed0*/  ISETP.GT.U32.AND P6, PT, R2, R15, PT ;  /* 0x0000000f0200720c */ /* 0x000fe40003fc4070 */
[----:B------:R-:W-:Y:S01]  /*aee0*/  ISETP.GE.AND P1, PT, R7, RZ, PT ;  /* 0x000000ff0700720c */ /* 0x000fe20003f26270 */
[----:B0-----:R-:W-:Y:S01]  /*aef0*/  IMAD.MOV.U32 R0, RZ, RZ, R9 ;  /* 0x000000ffff007224 */ /* 0x001fe200078e0009 */
[----:B------:R-:W-:Y:S01]  /*af00*/  LOP3.LUT R7, R14, 0x60, RZ, 0xfc, !PT ;  /* 0x000000600e077812 */ /* 0x000fe200078efcff */
[----:B------:R-:W-:Y:S02]  /*af10*/  IMAD.MOV R6, RZ, RZ, -R6 ;  /* 0x000000ffff067224 */ /* 0x000fe400078e0a06 */
[----:B------:R-:W-:Y:S01]  /*af20*/  @!P3 IMAD.MOV R0, RZ, RZ, -R0 ;  /* 0x000000ffff00b224 */ /* 0x000fe200078e0a00 */
[C---:B------:R-:W-:Y:S01]  /*af30*/  ISETP.GT.U32.AND P3, PT, R2.reuse, R17, PT ;  /* 0x000000110200720c */ /* 0x040fe20003f64070 */
[----:B------:R-:W-:Y:S01]  /*af40*/  @!P5 IMAD.IADD R11, R11, 0x1, -R2 ;  /* 0x000000010b0bd824 */ /* 0x000fe200078e0a02 */
[----:B------:R-:W-:Y:S01]  /*af50*/  IABS R9, R7 ;  /* 0x0000000700097213 */ /* 0x000fe20000000000 */
[C---:B------:R-:W-:Y:S01]  /*af60*/  IMAD R8, R2.reuse, R6, R8 ;  /* 0x0000000602087224 */ /* 0x040fe200078e0208 */
[----:B------:R0:W-:Y:S01]  /*af70*/  STL [R1+0xa4], R0 ;  /* 0x0000a40001007387 */ /* 0x0001e20000100800 */
[----:B------:R-:W-:Y:S01]  /*af80*/  @!P6 IMAD.IADD R15, R15, 0x1, -R2 ;  /* 0x000000010f0fe824 */ /* 0x000fe200078e0a02 */
[----:B------:R-:W-:Y:S01]  /*af90*/  ISETP.GT.U32.AND P5, PT, R2, R11, PT ;  /* 0x0000000b0200720c */ /* 0x000fe20003fa4070 */
[----:B------:R-:W-:Y:S01]  /*afa0*/  IMAD.HI.U32 R18, R16, R9, RZ ;  /* 0x0000000910127227 */ /* 0x000fe200078e00ff */
[----:B------:R-:W-:-:S03]  /*afb0*/  LOP3.LUT R6, R14, 0x5c, RZ, 0xfc, !PT ;  /* 0x0000005c0e067812 */ /* 0x000fc600078efcff */
[----:B------:R-:W-:Y:S02]  /*afc0*/  IMAD.MOV R18, RZ, RZ, -R18 ;  /* 0x000000ffff127224 */ /* 0x000fe400078e0a12 */
[----:B------:R-:W-:Y:S01]  /*afd0*/  @!P3 IMAD.IADD R17, R17, 0x1, -R2 ;  /* 0x000000011111b824 */ /* 0x000fe200078e0a02 */
[----:B------:R-:W-:Y:S01]  /*afe0*/  ISETP.GT.U32.AND P3, PT, R2, R8, PT ;  /* 0x000000080200720c */ /* 0x000fe20003f64070 */
[----:B0-----:R-:W-:Y:S02]  /*aff0*/  IMAD.MOV.U32 R0, RZ, RZ, R4 ;  /* 0x000000ffff007224 */ /* 0x001fe400078e0004 */
[----:B------:R-:W-:-:S04]  /*b000*/  IMAD.HI.U32 R4, R16, R10, RZ ;  /* 0x0000000a10047227 */ /* 0x000fc800078e00ff */
[----:B------:R-:W-:Y:S02]  /*b010*/  IMAD.MOV R4, RZ, RZ, -R4 ;  /* 0x000000ffff047224 */ /* 0x000fe400078e0a04 */
[----:B------:R-:W-:Y:S01]  /*b020*/  @!P4 IMAD.MOV R0, RZ, RZ, -R0 ;  /* 0x000000ffff00c224 */ /* 0x000fe200078e0a00 */
[----:B------:R-:W-:Y:S01]  /*b030*/  ISETP.GE.AND P4, PT, R5, RZ, PT ;  /* 0x000000ff0500720c */ /* 0x000fe20003f86270 */
[----:B------:R-:W-:Y:S01]  /*b040*/  IMAD R10, R2, R4, R10 ;  /* 0x00000004020a7224 */ /* 0x000fe200078e020a */
[----:B------:R-:W-:Y:S01]  /*b050*/  LOP3.LUT R4, R14, 0x5e, RZ, 0xfc, !PT ;  /* 0x0000005e0e047812 */ /* 0x000fe200078efcff */
[--C-:B------:R-:W-:Y:S01]  /*b060*/  @!P5 IMAD.IADD R11, R11, 0x1, -R2.reuse ;  /* 0x000000010b0bd824 */ /* 0x100fe200078e0a02 */
[----:B------:R0:W-:Y:S01]  /*b070*/  STL [R1+0xac], R0 ;  /* 0x0000ac0001007387 */ /* 0x0001e20000100800 */
[----:B------:R-:W-:Y:S01]  /*b080*/  ISETP.GE.AND P5, PT, R3, RZ, PT ;  /* 0x000000ff0300720c */ /* 0x000fe20003fa6270 */
[C---:B------:R-:W-:Y:S01]  /*b090*/  IMAD R9, R2.reuse, R18, R9 ;  /* 0x0000001202097224 */ /* 0x040fe200078e0209 */
[----:B------:R-:W-:Y:S01]  /*b0a0*/  ISETP.GT.U32.AND P6, PT, R2, R10, PT ;  /* 0x0000000a0200720c */ /* 0x000fe20003fc4070 */
[----:B------:R-:W-:Y:S01]  /*b0b0*/  IMAD.MOV.U32 R13, RZ, RZ, R11 ;  /* 0x000000ffff0d7224 */ /* 0x000fe200078e000b */
[----:B------:R-:W-:Y:S01]  /*b0c0*/  IABS R3, R4 ;  /* 0x0000000400037213 */ /* 0x000fe20000000000 */
[----:B------:R-:W-:Y:S01]  /*b0d0*/  @!P3 IMAD.IADD R8, R8, 0x1, -R2 ;  /* 0x000000010808b824 */ /* 0x000fe200078e0a02 */
[----:B------:R-:W-:Y:S01]  /*b0e0*/  IABS R5, R6 ;  /* 0x0000000600057213 */ /* 0x000fe20000000000 */
[----:B------:R-:W-:Y:S01]  /*b0f0*/  @!P2 IMAD.MOV R13, RZ, RZ, -R13 ;  /* 0x000000ffff0da224 */ /* 0x000fe200078e0a0d */
[C---:B------:R-:W-:Y:S01]  /*b100*/  ISETP.GT.U32.AND P2, PT, R2.reuse, R9, PT ;  /* 0x000000090200720c */ /* 0x040fe20003f44070 */
[----:B0-----:R-:W-:Y:S01]  /*b110*/  IMAD.MOV.U32 R0, RZ, RZ, R17 ;  /* 0x000000ffff007224 */ /* 0x001fe200078e0011 */
[----:B------:R-:W-:Y:S01]  /*b120*/  ISETP.GT.U32.AND P3, PT, R2, R8, PT ;  /* 0x000000080200720c */ /* 0x000fe20003f64070 */
[----:B------:R-:W-:Y:S01]  /*b130*/  IMAD.HI.U32 R11, R16, R5, RZ ;  /* 0x00000005100b7227 */ /* 0x000fe200078e00ff */
[----:B------:R-:W-:-:S03]  /*b140*/  LOP3.LUT R17, R14, 0x54, RZ, 0xfc, !PT ;  /* 0x000000540e117812 */ /* 0x000fc600078efcff */
[----:B------:R-:W-:Y:S01]  /*b150*/  @!P0 IMAD.MOV R0, RZ, RZ, -R0 ;  /* 0x000000ffff008224 */ /* 0x000fe200078e0a00 */
[----:B------:R-:W-:Y:S01]  /*b160*/  ISETP.GE.AND P0, PT, R7, RZ, PT ;  /* 0x000000ff0700720c */ /* 0x000fe20003f06270 */
[--C-:B------:R-:W-:Y:S02]  /*b170*/  @!P6 IMAD.IADD R10, R10, 0x1, -R2.reuse ;  /* 0x000000010a0ae824 */ /* 0x100fe400078e0a02 */
[----:B------:R-:W-:Y:S01]  /*b180*/  IMAD.HI.U32 R7, R16, R3, RZ ;  /* 0x0000000310077227 */ /* 0x000fe200078e00ff */
[----:B------:R0:W-:Y:S02]  /*b190*/  STL [R1+0xa8], R0 ;  /* 0x0000a80001007387 */ /* 0x0001e40000100800 */
[----:B------:R-:W-:Y:S01]  /*b1a0*/  ISETP.GT.U32.AND P6, PT, R2, R10, PT ;  /* 0x0000000a0200720c */ /* 0x000fe20003fc4070 */
[----:B------:R-:W-:Y:S01]  /*b1b0*/  @!P2 IMAD.IADD R9, R9, 0x1, -R2 ;  /* 0x000000010909a824 */ /* 0x000fe200078e0a02 */
[----:B------:R1:W-:Y:S01]  /*b1c0*/  STL [R1+0x8c], R13 ;  /* 0x00008c0d01007387 */ /* 0x0003e20000100800 */
[----:B------:R-:W-:-:S02]  /*b1d0*/  IMAD.MOV R11, RZ, RZ, -R11 ;  /* 0x000000ffff0b7224 */ /* 0x000fc400078e0a0b */
[----:B------:R-:W-:Y:S01]  /*b1e0*/  @!P3 IMAD.IADD R8, R8, 0x1, -R2 ;  /* 0x000000010808b824 */ /* 0x000fe200078e0a02 */
[C---:B------:R-:W-:Y:S01]  /*b1f0*/  ISETP.GT.U32.AND P2, PT, R2.reuse, R9, PT ;  /* 0x000000090200720c */ /* 0x040fe20003f44070 */
[----:B------:R-:W-:Y:S01]  /*b200*/  IMAD R5, R2, R11, R5 ;  /* 0x0000000b02057224 */ /* 0x000fe200078e0205 */
[----:B------:R-:W-:Y:S01]  /*b210*/  ISETP.GE.AND P3, PT, R6, RZ, PT ;  /* 0x000000ff0600720c */ /* 0x000fe20003f66270 */
[----:B0-----:R-:W-:Y:S01]  /*b220*/  IMAD.MOV.U32 R0, RZ, RZ, R15 ;  /* 0x000000ffff007224 */ /* 0x001fe200078e000f */
[----:B------:R-:W-:Y:S01]  /*b230*/  LOP3.LUT R6, R14, 0x58, RZ, 0xfc, !PT ;  /* 0x000000580e067812 */ /* 0x000fe200078efcff */
[----:B-1----:R-:W-:Y:S02]  /*b240*/  IMAD.MOV.U32 R13, RZ, RZ, R8 ;  /* 0x000000ffff0d7224 */ /* 0x002fe400078e0008 */
[----:B------:R-:W-:Y:S01]  /*b250*/  @!P1 IMAD.MOV R0, RZ, RZ, -R0 ;  /* 0x000000ffff009224 */ /* 0x000fe200078e0a00 */
[----:B------:R-:W-:Y:S01]  /*b260*/  ISETP.GE.AND P1, PT, R4, RZ, PT ;  /* 0x000000ff0400720c */ /* 0x000fe20003f26270 */
[----:B------:R-:W-:Y:S01]  /*b270*/  IMAD.MOV R4, RZ, RZ, -R7 ;  /* 0x000000ffff047224 */ /* 0x000fe200078e0a07 */
[----:B------:R-:W-:Y:S01]  /*b280*/  LOP3.LUT R7, R14, 0x5a, RZ, 0xfc, !PT ;  /* 0x0000005a0e077812 */ /* 0x000fe200078efcff */
[--C-:B------:R-:W-:Y:S01]  /*b290*/  @!P6 IMAD.IADD R10, R10, 0x1, -R2.reuse ;  /* 0x000000010a0ae824 */ /* 0x100fe200078e0a02 */
[----:B------:R0:W-:Y:S01]  /*b2a0*/  STL [R1+0x90], R0 ;  /* 0x0000900001007387 */ /* 0x0001e20000100800 */
[C---:B------:R-:W-:Y:S01]  /*b2b0*/  IMAD R3, R2.reuse, R4, R3 ;  /* 0x0000000402037224 */ /* 0x040fe200078e0203 */
[----:B------:R-:W-:Y:S01]  /*b2c0*/  IABS R18, R7 ;  /* 0x0000000700127213 */ /* 0x000fe20000000000 */
[----:B------:R-:W-:Y:S01]  /*b2d0*/  @!P4 IMAD.MOV R13, RZ, RZ, -R13 ;  /* 0x000000ffff0dc224 */ /* 0x000fe200078e0a0d */
[C---:B------:R-:W-:Y:S01]  /*b2e0*/  ISETP.GT.U32.AND P4, PT, R2.reuse, R5, PT ;  /* 0x000000050200720c */ /* 0x040fe20003f84070 */
[----:B------:R-:W-:Y:S01]  /*b2f0*/  @!P2 IMAD.IADD R9, R9, 0x1, -R2 ;  /* 0x000000010909a824 */ /* 0x000fe200078e0a02 */
[----:B------:R-:W-:-:S02]  /*b300*/  ISETP.GT.U32.AND P6, PT, R2, R3, PT ;  /* 0x000000030200720c */ /* 0x000fc40003fc4070 */
[----:B------:R-:W-:Y:S01]  /*b310*/  IABS R11, R6 ;  /* 0x00000006000b7213 */ /* 0x000fe20000000000 */
[----:B------:R-:W-:Y:S01]  /*b320*/  STL [R1+0x9c], R13 ;  /* 0x00009c0d01007387 */ /* 0x000fe20000100800 */
[----:B0-----:R-:W-:Y:S01]  /*b330*/  IMAD.MOV.U32 R0, RZ, RZ, R10 ;  /* 0x000000ffff007224 */ /* 0x001fe200078e000a */
[----:B------:R-:W-:Y:S01]  /*b340*/  ISETP.GE.AND P2, PT, R6, RZ, PT ;  /* 0x000000ff0600720c */ /* 0x000fe20003f46270 */
[----:B------:R-:W-:Y:S01]  /*b350*/  IMAD.HI.U32 R10, R16, R18, RZ ;  /* 0x00000012100a7227 */ /* 0x000fe200078e00ff */
[----:B------:R-:W-:-:S03]  /*b360*/  LOP3.LUT R4, R14, 0x56, RZ, 0xfc, !PT ;  /* 0x000000560e047812 */ /* 0x000fc600078efcff */
[----:B------:R-:W-:Y:S01]  /*b370*/  @!P5 IMAD.MOV R0, RZ, RZ, -R0 ;  /* 0x000000ffff00d224 */ /* 0x000fe200078e0a00 */
[----:B------:R-:W-:Y:S01]  /*b380*/  IABS R8, R4 ;  /* 0x0000000400087213 */ /* 0x000fe20000000000 */
[----:B------:R-:W-:Y:S01]  /*b390*/  IMAD.MOV R10, RZ, RZ, -R10 ;  /* 0x000000ffff0a7224 */ /* 0x000fe200078e0a0a */
[----:B------:R-:W-:Y:S01]  /*b3a0*/  ISETP.GE.AND P5, PT, R7, RZ, PT ;  /* 0x000000ff0700720c */ /* 0x000fe20003fa6270 */
[----:B------:R-:W-:Y:S01]  /*b3b0*/  @!P6 IMAD.IADD R3, R3, 0x1, -R2 ;  /* 0x000000010303e824 */ /* 0x000fe200078e0a02 */
[----:B------:R0:W-:Y:S01]  /*b3c0*/  STL [R1+0x98], R0 ;  /* 0x0000980001007387 */ /* 0x0001e20000100800 */
[----:B------:R-:W-:-:S03]  /*b3d0*/  IMAD.HI.U32 R6, R16, R11, RZ ;  /* 0x0000000b10067227 */ /* 0x000fc600078e00ff */
[C---:B------:R-:W-:Y:S01]  /*b3e0*/  ISETP.GT.U32.AND P6, PT, R2.reuse, R3, PT ;  /* 0x000000030200720c */ /* 0x040fe20003fc4070 */
[C---:B------:R-:W-:Y:S02]  /*b3f0*/  IMAD R18, R2.reuse, R10, R18 ;  /* 0x0000000a02127224 */ /* 0x040fe400078e0212 */
[----:B------:R-:W-:Y:S02]  /*b400*/  @!P4 IMAD.IADD R5, R5, 0x1, -R2 ;  /* 0x000000010505c824 */ /* 0x000fe400078e0a02 */
[----:B------:R-:W-:Y:S02]  /*b410*/  IMAD.MOV R6, RZ, RZ, -R6 ;  /* 0x000000ffff067224 */ /* 0x000fe400078e0a06 */
[----:B0-----:R-:W-:Y:S01]  /*b420*/  IMAD.MOV.U32 R0, RZ, RZ, R9 ;  /* 0x000000ffff007224 */ /* 0x001fe200078e0009 */
[C---:B------:R-:W-:Y:S01]  /*b430*/  ISETP.GT.U32.AND P4, PT, R2.reuse, R5, PT ;  /* 0x000000050200720c */ /* 0x040fe20003f84070 */
[----:B------:R-:W-:Y:S01]  /*b440*/  IMAD R11, R2, R6, R11 ;  /* 0x00000006020b7224 */ /* 0x000fe200078e020b */
[----:B------:R-:W-:Y:S01]  /*b450*/  LOP3.LUT R9, R14, 0x4e, RZ, 0xfc, !PT ;  /* 0x0000004e0e097812 */ /* 0x000fe200078efcff */
[----:B------:R-:W-:Y:S01]  /*b460*/  @!P0 IMAD.MOV R0, RZ, RZ, -R0 ;  /* 0x000000ffff008224 */ /* 0x000fe200078e0a00 */
[----:B------:R-:W-:Y:S01]  /*b470*/  ISETP.GE.AND P0, PT, R4, RZ, PT ;  /* 0x000000ff0400720c */ /* 0x000fe20003f06270 */
[----:B------:R-:W-:Y:S01]  /*b480*/  @!P6 IMAD.IADD R3, R3, 0x1, -R2 ;  /* 0x000000010303e824 */ /* 0x000fe200078e0a02 */
[----:B------:R-:W-:Y:S01]  /*b490*/  ISETP.GT.U32.AND P6, PT, R2, R18, PT ;  /* 0x000000120200720c */ /* 0x000fe20003fc4070 */
[----:B------:R-:W-:Y:S01]  /*b4a0*/  IMAD.HI.U32 R7, R16, R8, RZ ;  /* 0x0000000810077227 */ /* 0x000fe200078e00ff */
[----:B------:R0:W-:Y:S01]  /*b4b0*/  STL [R1+0x94], R0 ;  /* 0x0000940001007387 */ /* 0x0001e20000100800 */
[----:B------:R-:W-:-:S02]  /*b4c0*/  LOP3.LUT R4, R14, 0x50, RZ, 0xfc, !PT ;  /* 0x000000500e047812 */ /* 0x000fc400078efcff */
[----:B------:R-:W-:Y:S02]  /*b4d0*/  IMAD.MOV R7, RZ, RZ, -R7 ;  /* 0x000000ffff077224 */ /* 0x000fe400078e0a07 */
[----:B------:R-:W-:Y:S01]  /*b4e0*/  @!P4 IMAD.IADD R5, R5, 0x1, -R2 ;  /* 0x000000010505c824 */ /* 0x000fe200078e0a02 */
[----:B------:R-:W-:Y:S01]  /*b4f0*/  ISETP.GE.AND P4, PT, R17, RZ, PT ;  /* 0x000000ff1100720c */ /* 0x000fe20003f86270 */
[----:B------:R-:W-:Y:S01]  /*b500*/  IMAD R8, R2, R7, R8 ;  /* 0x0000000702087224 */ /* 0x000fe200078e0208 */
[----:B------:R-:W-:Y:S01]  /*b510*/  IABS R17, R17 ;  /* 0x0000001100117213 */ /* 0x000fe20000000000 */
[----:B0-----:R-:W-:Y:S01]  /*b520*/  IMAD.MOV.U32 R0, RZ, RZ, R3 ;  /* 0x000000ffff007224 */ /* 0x001fe200078e0003 */
[----:B------:R-:W-:Y:S01]  /*b530*/  LOP3.LUT R3, R14, 0x52, RZ, 0xfc, !PT ;  /* 0x000000520e037812 */ /* 0x000fe200078efcff */
[----:B------:R-:W-:Y:S01]  /*b540*/  @!P6 IMAD.IADD R18, R18, 0x1, -R2 ;  /* 0x000000011212e824 */ /* 0x000fe200078e0a02 */
[----:B------:R-:W-:Y:S01]  /*b550*/  IABS R7, R9 ;  /* 0x0000000900077213 */ /* 0x000fe20000000000 */
[----:B------:R-:W-:Y:S01]  /*b560*/  @!P1 IMAD.MOV R0, RZ, RZ, -R0 ;  /* 0x000000ffff009224 */ /* 0x000fe200078e0a00 */
[----:B------:R-:W-:Y:S01]  /*b570*/  ISETP.GT.U32.AND P1, PT, R2, R11, PT ;  /* 0x0000000b0200720c */ /* 0x000fe20003f24070 */
[----:B------:R-:W-:Y:S01]  /*b580*/  IMAD.HI.U32 R10, R16, R17, RZ ;  /* 0x00000011100a7227 */ /* 0x000fe200078e00ff */
[----:B------:R-:W-:-:S02]  /*b590*/  ISETP.GT.U32.AND P6, PT, R2, R18, PT ;  /* 0x000000120200720c */ /* 0x000fc40003fc4070 */
[----:B------:R0:W-:Y:S01]  /*b5a0*/  STL [R1+0x198], R0 ;  /* 0x0001980001007387 */ /* 0x0001e20000100800 */
[----:B------:R-:W-:Y:S01]  /*b5b0*/  IABS R15, R3 ;  /* 0x00000003000f7213 */ /* 0x000fe20000000000 */
[----:B------:R-:W-:Y:S01]  /*b5c0*/  IMAD.MOV R10, RZ, RZ, -R10 ;  /* 0x000000ffff0a7224 */ /* 0x000fe200078e0a0a */
[----:B------:R-:W-:-:S03]  /*b5d0*/  IABS R6, R4 ;  /* 0x0000000400067213 */ /* 0x000fc60000000000 */
[----:B------:R-:W-:Y:S01]  /*b5e0*/  IMAD R17, R2, R10, R17 ;  /* 0x0000000a02117224 */ /* 0x000fe200078e0211 */
[----:B------:R-:W-:Y:S02]  /*b5f0*/  LOP3.LUT R10, R14, 0x4c, RZ, 0xfc, !PT ;  /* 0x0000004c0e0a7812 */ /* 0x000fe400078efcff */
[----:B------:R-:W-:Y:S02]  /*b600*/  @!P1 IMAD.IADD R11, R11, 0x1, -R2 ;  /* 0x000000010b0b9824 */ /* 0x000fe400078e0a02 */
[----:B0-----:R-:W-:Y:S02]  /*b610*/  IMAD.MOV.U32 R0, RZ, RZ, R5 ;  /* 0x000000ffff007224 */ /* 0x001fe400078e0005 */
[----:B------:R-:W-:Y:S01]  /*b620*/  IMAD.HI.U32 R5, R16, R15, RZ ;  /* 0x0000000f10057227 */ /* 0x000fe200078e00ff */
[----:B------:R-:W-:-:S03]  /*b630*/  ISETP.GT.U32.AND P1, PT, R2, R11, PT ;  /* 0x0000000b0200720c */ /* 0x000fc60003f24070 */
[----:B------:R-:W-:Y:S01]  /*b640*/  @!P3 IMAD.MOV R0, RZ, RZ, -R0 ;  /* 0x000000ffff00b224 */ /* 0x000fe200078e0a00 */
[----:B------:R-:W-:Y:S01]  /*b650*/  ISETP.GT.U32.AND P3, PT, R2, R8, PT ;  /* 0x000000080200720c */ /* 0x000fe20003f64070 */
[----:B------:R-:W-:Y:S02]  /*b660*/  IMAD.MOV R5, RZ, RZ, -R5 ;  /* 0x000000ffff057224 */ /* 0x000fe400078e0a05 */
[----:B------:R-:W-:Y:S01]  /*b670*/  @!P6 IMAD.IADD R18, R18, 0x1, -R2 ;  /* 0x000000011212e824 */ /* 0x000fe200078e0a02 */
[----:B------:R-:W-:Y:S01]  /*b680*/  ISETP.GE.AND P6, PT, R3, RZ, PT ;  /* 0x000000ff0300720c */ /* 0x000fe20003fc6270 */
[C---:B------:R-:W-:Y:S01]  /*b690*/  IMAD R15, R2.reuse, R5, R15 ;  /* 0x00000005020f7224 */ /* 0x040fe200078e020f */
[----:B------:R0:W-:Y:S01]  /*b6a0*/  STL [R1+0x194], R0 ;  /* 0x0001940001007387 */ /* 0x0001e20000100800 */
[----:B------:R-:W-:Y:S02]  /*b6b0*/  IMAD.MOV.U32 R13, RZ, RZ, R18 ;  /* 0x000000ffff0d7224 */ /* 0x000fe400078e0012 */
[--C-:B------:R-:W-:Y:S01]  /*b6c0*/  @!P1 IMAD.IADD R11, R11, 0x1, -R2.reuse ;  /* 0x000000010b0b9824 */ /* 0x100fe200078e0a02 */
[C---:B------:R-:W-:Y:S01]  /*b6d0*/  ISETP.GT.U32.AND P1, PT, R2.reuse, R17, PT ;  /* 0x000000110200720c */ /* 0x040fe20003f24070 */
[----:B------:R-:W-:Y:S01]  /*b6e0*/  @!P5 IMAD.MOV R13, RZ, RZ, -R13 ;  /* 0x000000ffff0dd224 */ /* 0x000fe200078e0a0d */
[----:B------:R-:W-:Y:S01]  /*b6f0*/  ISETP.GT.U32.AND P5, PT, R2, R15, PT ;  /* 0x0000000f0200720c */ /* 0x000fe20003fa4070 */
[----:B------:R-:W-:-:S02]  /*b700*/  @!P3 IMAD.IADD R8, R8, 0x1, -R2 ;  /* 0x000000010808b824 */ /* 0x000fc400078e0a02 */
[----:B------:R-:W-:Y:S01]  /*b710*/  IMAD.MOV.U32 R3, RZ, RZ, R7 ;  /* 0x000000ffff037224 */ /* 0x000fe200078e0007 */
[----:B------:R-:W-:Y:S01]  /*b720*/  STL [R1+0x84], R13 ;  /* 0x0000840d01007387 */ /* 0x000fe20000100800 */
[----:B------:R-:W-:Y:S01]  /*b730*/  IMAD.HI.U32 R7, R16, R6, RZ ;  /* 0x0000000610077227 */ /* 0x000fe200078e00ff */
[----:B------:R-:W-:-:S03]  /*b740*/  ISETP.GT.U32.AND P3, PT, R2, R8, PT ;  /* 0x000000080200720c */ /* 0x000fc60003f64070 */
[----:B0-----:R-:W-:Y:S02]  /*b750*/  IMAD.MOV.U32 R0, RZ, RZ, R11 ;  /* 0x000000ffff007224 */ /* 0x001fe400078e000b */
[----:B------:R-:W-:-:S04]  /*b760*/  IMAD.HI.U32 R5, R16, R3, RZ ;  /* 0x0000000310057227 */ /* 0x000fc800078e00ff */
[----:B------:R-:W-:Y:S02]  /*b770*/  IMAD.MOV R7, RZ, RZ, -R7 ;  /* 0x000000ffff077224 */ /* 0x000fe400078e0a07 */
[----:B------:R-:W-:Y:S01]  /*b780*/  @!P2 IMAD.MOV R0, RZ, RZ, -R0 ;  /* 0x000000ffff00a224 */ /* 0x000fe200078e0a00 */
[----:B------:R-:W-:Y:S01]  /*b790*/  ISETP.GE.AND P2, PT, R4, RZ, PT ;  /* 0x000000ff0400720c */ /* 0x000fe20003f46270 */
[----:B------:R-:W-:Y:S02]  /*b7a0*/  IMAD.MOV R5, RZ, RZ, -R5 ;  /* 0x000000ffff057224 */ /* 0x000fe400078e0a05 */
[----:B------:R-:W-:Y:S01]  /*b7b0*/  IMAD R4, R2, R7, R6 ;  /* 0x0000000702047224 */ /* 0x000fe200078e0206 */
[----:B------:R-:W-:Y:S01]  /*b7c0*/  IABS R6, R10 ;  /* 0x0000000a00067213 */ /* 0x000fe20000000000 */
[--C-:B------:R-:W-:Y:S01]  /*b7d0*/  @!P1 IMAD.IADD R17, R17, 0x1, -R2.reuse ;  /* 0x0000000111119824 */ /* 0x100fe200078e0a02 */
[----:B------:R0:W-:Y:S01]  /*b7e0*/  STL [R1+0x88], R0 ;  /* 0x0000880001007387 */ /* 0x0001e20000100800 */
[--C-:B------:R-:W-:Y:S01]  /*b7f0*/  @!P3 IMAD.IADD R8, R8, 0x1, -R2.reuse ;  /* 0x000000010808b824 */ /* 0x100fe200078e0a02 */
[C---:B------:R-:W-:Y:S01]  /*b800*/  ISETP.GT.U32.AND P3, PT, R2.reuse, R4, PT ;  /* 0x000000040200720c */ /* 0x040fe20003f64070 */
[----:B------:R-:W-:Y:S01]  /*b810*/  @!P5 IMAD.IADD R15, R15, 0x1, -R2 ;  /* 0x000000010f0fd824 */ /* 0x000fe200078e0a02 */
[C---:B------:R-:W-:Y:S01]  /*b820*/  ISETP.GT.U32.AND P1, PT, R2.reuse, R17, PT ;  /* 0x000000110200720c */ /* 0x040fe20003f24070 */
[----:B------:R-:W-:Y:S01]  /*b830*/  IMAD R3, R2, R5, R3 ;  /* 0x0000000502037224 */ /* 0x000fe200078e0203 */
[----:B------:R-:W-:Y:S01]  /*b840*/  LOP3.LUT R5, R14, 0x4a, RZ, 0xfc, !PT ;  /* 0x0000004a0e057812 */ /* 0x000fe200078efcff */
[----:B------:R-:W-:Y:S01]  /*b850*/  IMAD.HI.U32 R18, R16, R6, RZ ;  /* 0x0000000610127227 */ /* 0x000fe200078e00ff */
[----:B------:R-:W-:-:S02]  /*b860*/  ISETP.GT.U32.AND P5, PT, R2, R15, PT ;  /* 0x0000000f0200720c */ /* 0x000fc40003fa4070 */
[----:B------:R-:W-:Y:S01]  /*b870*/  IABS R11, R5 ;  /* 0x00000005000b7213 */ /* 0x000fe20000000000 */
[----:B0-----:R-:W-:Y:S01]  /*b880*/  IMAD.MOV.U32 R0, RZ, RZ, R8 ;  /* 0x000000ffff007224 */ /* 0x001fe200078e0008 */
[----:B------:R-:W-:Y:S01]  /*b890*/  LOP3.LUT R7, R14, 0x48, RZ, 0xfc, !PT ;  /* 0x000000480e077812 */ /* 0x000fe200078efcff */
[----:B------:R-:W-:Y:S02]  /*b8a0*/  IMAD.MOV R18, RZ, RZ, -R18 ;  /* 0x000000ffff127224 */ /* 0x000fe400078e0a12 */
[----:B------:R-:W-:Y:S01]  /*b8b0*/  @!P0 IMAD.MOV R0, RZ, RZ, -R0 ;  /* 0x000000ffff008224 */ /* 0x000fe200078e0a00 */
[C---:B------:R-:W-:Y:S01]  /*b8c0*/  ISETP.GT.U32.AND P0, PT, R2.reuse, R3, PT ;  /* 0x000000030200720c */ /* 0x040fe20003f04070 */
[C---:B------:R-:W-:Y:S01]  /*b8d0*/  IMAD R6, R2.reuse, R18, R6 ;  /* 0x0000001202067224 */ /* 0x040fe200078e0206 */
[----:B------:R-:W-:Y:S01]  /*b8e0*/  IABS R8, R7 ;  /* 0x0000000700087213 */ /* 0x000fe20000000000 */
[--C-:B------:R-:W-:Y:S01]  /*b8f0*/  @!P1 IMAD.IADD R17, R17, 0x1, -R2.reuse ;  /* 0x0000000111119824 */ /* 0x100fe200078e0a02 */
[----:B------:R0:W-:Y:S01]  /*b900*/  STL [R1+0x180], R0 ;  /* 0x0001800001007387 */ /* 0x0001e20000100800 */
[--C-:B------:R-:W-:Y:S01]  /*b910*/  @!P5 IMAD.IADD R15, R15, 0x1, -R2.reuse ;  /* 0x000000010f0fd824 */ /* 0x100fe200078e0a02 */
[----:B------:R-:W-:Y:S01]  /*b920*/  ISETP.GT.U32.AND P5, PT, R2, R6, PT ;  /* 0x000000060200720c */ /* 0x000fe20003fa4070 */
[----:B------:R-:W-:Y:S01]  /*b930*/  @!P3 IMAD.IADD R4, R4, 0x1, -R2 ;  /* 0x000000010404b824 */ /* 0x000fe200078e0a02 */
[----:B------:R-:W-:Y:S01]  /*b940*/  ISETP.GE.AND P1, PT, R9, RZ, PT ;  /* 0x000000ff0900720c */ /* 0x000fe20003f26270 */
[----:B------:R-:W-:-:S03]  /*b950*/  IMAD.HI.U32 R9, R16, R11, RZ ;  /* 0x0000000b10097227 */ /* 0x000fc600078e00ff */
[----:B------:R-:W-:Y:S01]  /*b960*/  ISETP.GT.U32.AND P3, PT, R2, R4, PT ;  /* 0x000000040200720c */ /* 0x000fe20003f64070 */
[----:B------:R-:W-:Y:S01]  /*b970*/  @!P0 IMAD.IADD R3, R3, 0x1, -R2 ;  /* 0x0000000103038824 */ /* 0x000fe200078e0a02 */
[----:B------:R-:W-:Y:S01]  /*b980*/  ISETP.GE.AND P0, PT, R10, RZ, PT ;  /* 0x000000ff0a00720c */ /* 0x000fe20003f06270 */
[----:B0-----:R-:W-:Y:S02]  /*b990*/  IMAD.MOV.U32 R0, RZ, RZ, R17 ;  /* 0x000000ffff007224 */ /* 0x001fe400078e0011 */
[----:B------:R-:W-:Y:S02]  /*b9a0*/  IMAD.MOV R9, RZ, RZ, -R9 ;  /* 0x000000ffff097224 */ /* 0x000fe400078e0a09 */
[----:B------:R-:W-:Y:S01]  /*b9b0*/  @!P4 IMAD.MOV R0, RZ, RZ, -R0 ;  /* 0x000000ffff00c224 */ /* 0x000fe200078e0a00 */
[----:B------:R-:W-:Y:S01]  /*b9c0*/  ISETP.GT.U32.AND P4, PT, R2, R3, PT ;  /* 0x000000030200720c */ /* 0x000fe20003f84070 */
[--C-:B------:R-:W-:Y:S02]  /*b9d0*/  @!P5 IMAD.IADD R6, R6, 0x1, -R2.reuse ;  /* 0x000000010606d824 */ /* 0x100fe400078e0a02 */
[----:B------:R-:W-:Y:S01]  /*b9e0*/  IMAD R11, R2, R9, R11 ;  /* 0x00000009020b7224 */ /* 0x000fe200078e020b */
[----:B------:R0:W-:Y:S01]  /*b9f0*/  STL [R1+0x13c], R0 ;  /* 0x00013c0001007387 */ /* 0x0001e20000100800 */
[----:B------:R-:W-:Y:S01]  /*ba00*/  @!P3 IMAD.IADD R4, R4, 0x1, -R2 ;  /* 0x000000010404b824 */ /* 0x000fe200078e0a02 */
[----:B------:R-:W-:Y:S01]  /*ba10*/  ISETP.GT.U32.AND P5, PT, R2, R6, PT ;  /* 0x000000060200720c */ /* 0x000fe20003fa4070 */
[----:B------:R-:W-:Y:S01]  /*ba20*/  IMAD.HI.U32 R10, R16, R8, RZ ;  /* 0x00000008100a7227 */ /* 0x000fe200078e00ff */
[----:B------:R-:W-:-:S02]  /*ba30*/  ISETP.GE.AND P3, PT, R7, RZ, PT ;  /* 0x000000ff0700720c */ /* 0x000fc40003f66270 */
[----:B------:R-:W-:Y:S01]  /*ba40*/  IABS R7, R12 ;  /* 0x0000000c00077213 */ /* 0x000fe20000000000 */
[----:B------:R-:W-:Y:S01]  /*ba50*/  IMAD.MOV.U32 R13, RZ, RZ, R4 ;  /* 0x000000ffff0d7224 */ /* 0x000fe200078e0004 */
[----:B------:R-:W-:Y:S01]  /*ba60*/  LOP3.LUT R4, R14, 0x44, RZ, 0xfc, !PT ;  /* 0x000000440e047812 */ /* 0x000fe200078efcff */
[----:B------:R-:W-:Y:S01]  /*ba70*/  @!P4 IMAD.IADD R3, R3, 0x1, -R2 ;  /* 0x000000010303c824 */ /* 0x000fe200078e0a02 */
[----:B------:R-:W-:Y:S01]  /*ba80*/  ISETP.GT.U32.AND P4, PT, R2, R11, PT ;  /* 0x0000000b0200720c */ /* 0x000fe20003f84070 */
[----:B0-----:R-:W-:Y:S01]  /*ba90*/  IMAD.MOV.U32 R0, RZ, RZ, R15 ;  /* 0x000000ffff007224 */ /* 0x001fe200078e000f */
[C---:B------:R-:W-:Y:S01]  /*baa0*/  LOP3.LUT R15, R14.reuse, 0x40, RZ, 0xfc, !PT ;  /* 0x000000400e0f7812 */ /* 0x040fe200078efcff */
[----:B------:R-:W-:Y:S02]  /*bab0*/  @!P2 IMAD.MOV R13, RZ, RZ, -R13 ;  /* 0x000000ffff0da224 */ /* 0x000fe400078e0a0d */
[----:B------:R-:W-:Y:S01]  /*bac0*/  @!P6 IMAD.MOV R0, RZ, RZ, -R0 ;  /* 0x000000ffff00e224 */ /* 0x000fe200078e0a00 */
[----:B------:R-:W-:Y:S01]  /*bad0*/  ISETP.GE.AND P6, PT, R5, RZ, PT ;  /* 0x000000ff0500720c */ /* 0x000fe20003fc6270 */
[----:B------:R-:W-:Y:S01]  /*bae0*/  IMAD.MOV R10, RZ, RZ, -R10 ;  /* 0x000000ffff0a7224 */ /* 0x000fe200078e0a0a */
[----:B------:R-:W-:Y:S01]  /*baf0*/  LOP3.LUT R5, R14, 0x46, RZ, 0xfc, !PT ;  /* 0x000000460e057812 */ /* 0x000fe200078efcff */
[----:B------:R-:W-:Y:S01]  /*bb00*/  @!P5 IMAD.IADD R6, R6, 0x1, -R2 ;  /* 0x000000010606d824 */ /* 0x000fe200078e0a02 */
[----:B------:R0:W-:Y:S01]  /*bb10*/  STL [R1+0x140], R0 ;  /* 0x0001400001007387 */ /* 0x0001e20000100800 */
[----:B------:R-:W-:Y:S01]  /*bb20*/  IMAD R8, R2, R10, R8 ;  /* 0x0000000a02087224 */ /* 0x000fe200078e0208 */
[----:B------:R-:W-:Y:S01]  /*bb30*/  IABS R9, R5 ;  /* 0x0000000500097213 */ /* 0x000fe20000000000 */
[----:B------:R-:W-:Y:S01]  /*bb40*/  @!P4 IMAD.IADD R11, R11, 0x1, -R2 ;  /* 0x000000010b0bc824 */ /* 0x000fe200078e0a02 */
[----:B------:R-:W-:Y:S01]  /*bb50*/  STL [R1+0x150], R13 ;  /* 0x0001500d01007387 */ /* 0x000fe20000100800 */
[----:B------:R-:W-:-:S02]  /*bb60*/  ISETP.GE.AND P2, PT, R5, RZ, PT ;  /* 0x000000ff0500720c */ /* 0x000fc40003f46270 */
[----:B------:R-:W-:Y:S02]  /*bb70*/  IABS R5, R4 ;  /* 0x0000000400057213 */ /* 0x000fe40000000000 */
[----:B------:R-:W-:Y:S01]  /*bb80*/  ISETP.GT.U32.AND P4, PT, R2, R11, PT ;  /* 0x0000000b0200720c */ /* 0x000fe20003f84070 */
[----:B0-----:R-:W-:Y:S01]  /*bb90*/  IMAD.MOV.U32 R0, RZ, RZ, R3 ;  /* 0x000000ffff007224 */ /* 0x001fe200078e0003 */
[----:B------:R-:W-:-:S03]  /*bba0*/  LOP3.LUT R3, R14, 0x42, RZ, 0xfc, !PT ;  /* 0x000000420e037812 */ /* 0x000fc600078efcff */
[----:B------:R-:W-:Y:S01]  /*bbb0*/  @!P1 IMAD.MOV R0, RZ, RZ, -R0 ;  /* 0x000000ffff009224 */ /* 0x000fe200078e0a00 */
[----:B------:R-:W-:Y:S01]  /*bbc0*/  ISETP.GE.AND P1, PT, R4, RZ, PT ;  /* 0x000000ff0400720c */ /* 0x000fe20003f26270 */
[----:B------:R-:W-:Y:S01]  /*bbd0*/  IMAD.HI.U32 R4, R16, R9, RZ ;  /* 0x0000000910047227 */ /* 0x000fe200078e00ff */
[----:B------:R-:W-:Y:S02]  /*bbe0*/  ISETP.GE.AND P5, PT, R3, RZ, PT ;  /* 0x000000ff0300720c */ /* 0x000fe40003fa6270 */
[----:B------:R0:W-:Y:S01]  /*bbf0*/  STL [R1+0x158], R0 ;  /* 0x0001580001007387 */ /* 0x0001e20000100800 */
[----:B------:R-:W-:Y:S01]  /*bc00*/  IMAD.MOV R4, RZ, RZ, -R4 ;  /* 0x000000ffff047224 */ /* 0x000fe200078e0a04 */
[----:B------:R-:W-:Y:S01]  /*bc10*/  IABS R3, R3 ;  /* 0x0000000300037213 */ /* 0x000fe20000000000 */
[----:B------:R-:W-:Y:S02]  /*bc20*/  @!P4 IMAD.IADD R11, R11, 0x1, -R2 ;  /* 0x000000010b0bc824 */ /* 0x000fe400078e0a02 */
[----:B------:R-:W-:Y:S01]  /*bc30*/  IMAD R9, R2, R4, R9 ;  /* 0x0000000402097224 */ /* 0x000fe200078e0209 */
[----:B------:R-:W-:Y:S01]  /*bc40*/  IABS R4, R15 ;  /* 0x0000000f00047213 */ /* 0x000fe20000000000 */
[----:B------:R-:W-:-:S03]  /*bc50*/  IMAD.HI.U32 R10, R16, R3, RZ ;  /* 0x00000003100a7227 */ /* 0x000fc600078e00ff */
[----:B------:R-:W-:Y:S01]  /*bc60*/  ISETP.GT.U32.AND P4, PT, R2, R9, PT ;  /* 0x000000090200720c */ /* 0x000fe20003f84070 */
[----:B0-----:R-:W-:Y:S02]  /*bc70*/  IMAD.MOV.U32 R0, RZ, RZ, R6 ;  /* 0x000000ffff007224 */ /* 0x001fe400078e0006 */
[----:B------:R-:W-:-:S04]  /*bc80*/  IMAD.HI.U32 R6, R16, R5, RZ ;  /* 0x0000000510067227 */ /* 0x000fc800078e00ff */
[----:B------:R-:W-:Y:S01]  /*bc90*/  @!P0 IMAD.MOV R0, RZ, RZ, -R0 ;  /* 0x000000ffff008224 */ /* 0x000fe200078e0a00 */
[C---:B------:R-:W-:Y:S01]  /*bca0*/  ISETP.GT.U32.AND P0, PT, R2.reuse, R8, PT ;  /* 0x000000080200720c */ /* 0x040fe20003f04070 */
[----:B------:R-:W-:Y:S02]  /*bcb0*/  IMAD.MOV R6, RZ, RZ, -R6 ;  /* 0x000000ffff067224 */ /* 0x000fe400078e0a06 */
[----:B------:R-:W-:Y:S01]  /*bcc0*/  IMAD.MOV R10, RZ, RZ, -R10 ;  /* 0x000000ffff0a7224 */ /* 0x000fe200078e0a0a */
[----:B------:R0:W-:Y:S01]  /*bcd0*/  STL [R1+0x15c], R0 ;  /* 0x00015c0001007387 */ /* 0x0001e20000100800 */
[C---:B------:R-:W-:Y:S02]  /*bce0*/  IMAD R5, R2.reuse, R6, R5 ;  /* 0x0000000602057224 */ /* 0x040fe400078e0205 */
[----:B------:R-:W-:Y:S01]  /*bcf0*/  IMAD R3, R2, R10, R3 ;  /* 0x0000000a02037224 */ /* 0x000fe200078e0203 */
[----:B------:R-:W-:Y:S01]  /*bd00*/  LOP3.LUT R10, R14, 0x3c, RZ, 0xfc, !PT ;  /* 0x0000003c0e0a7812 */ /* 0x000fe200078efcff */
[----:B------:R-:W-:Y:S01]  /*bd10*/  @!P4 IMAD.IADD R9, R9, 0x1, -R2 ;  /* 0x000000010909c824 */ /* 0x000fe200078e0a02 */
[----:B------:R-:W1:Y:S01]  /*bd20*/  I2F.RP R6, R7 ;  /* 0x0000000700067306 */ /* 0x000e620000209400 */
[----:B------:R-:W-:Y:S01]  /*bd30*/  IMAD.HI.U32 R17, R16, R4, RZ ;  /* 0x0000000410117227 */ /* 0x000fe200078e00ff */
[----:B------:R-:W-:-:S02]  /*bd40*/  IABS R22, R10 ;  /* 0x0000000a00167213 */ /* 0x000fc40000000000 */
[----:B------:R-:W-:Y:S01]  /*bd50*/  ISETP.GT.U32.AND P4, PT, R2, R9, PT ;  /* 0x000000090200720c */ /* 0x000fe20003f84070 */
[----:B------:R-:W-:Y:S02]  /*bd60*/  @!P0 IMAD.IADD R8, R8, 0x1, -R2 ;  /* 0x0000000108088824 */ /* 0x000fe400078e0a02 */
[----:B0-----:R-:W-:Y:S01]  /*bd70*/  IMAD.MOV.U32 R0, RZ, RZ, R11 ;  /* 0x000000ffff007224 */ /* 0x001fe200078e000b */
[----:B------:R-:W-:Y:S01]  /*bd80*/  LOP3.LUT R11, R14, 0x3e, RZ, 0xfc, !PT ;  /* 0x0000003e0e0b7812 */ /* 0x000fe200078efcff */
[----:B------:R-:W-:Y:S01]  /*bd90*/  IMAD.MOV R17, RZ, RZ, -R17 ;  /* 0x000000ffff117224 */ /* 0x000fe200078e0a11 */
[C---:B------:R-:W-:Y:S01]  /*bda0*/  ISETP.GT.U32.AND P0, PT, R2.reuse, R8, PT ;  /* 0x000000080200720c */ /* 0x040fe20003f04070 */
[----:B------:R-:W-:Y:S01]  /*bdb0*/  @!P6 IMAD.MOV R0, RZ, RZ, -R0 ;  /* 0x000000ffff00e224 */ /* 0x000fe200078e0a00 */
[C---:B------:R-:W-:Y:S01]  /*bdc0*/  ISETP.GT.U32.AND P6, PT, R2.reuse, R5, PT ;  /* 0x000000050200720c */ /* 0x040fe20003fc4070 */
[----:B------:R-:W-:Y:S01]  /*bdd0*/  IMAD R4, R2, R17, R4 ;  /* 0x0000001102047224 */ /* 0x000fe200078e0204 */
[----:B------:R-:W-:Y:S01]  /*bde0*/  IABS R26, R11 ;  /* 0x0000000b001a7213 */ /* 0x000fe20000000000 */
[----:B-1----:R-:W0:Y:S01]  /*bdf0*/  MUFU.RCP R6, R6 ;  /* 0x0000000600067308 */ /* 0x002e220000001000 */
[----:B------:R1:W-:Y:S01]  /*be00*/  STL [R1+0x14c], R0 ;  /* 0x00014c0001007387 */ /* 0x0003e20000100800 */
[----:B------:R-:W-:Y:S01]  /*be10*/  @!P4 IMAD.IADD R9, R9, 0x1, -R2 ;  /* 0x000000010909c824 */ /* 0x000fe200078e0a02 */
[----:B------:R-:W-:Y:S01]  /*be20*/  ISETP.GE.AND P4, PT, R15, RZ, PT ;  /* 0x000000ff0f00720c */ /* 0x000fe20003f86270 */
[----:B------:R-:W-:-:S04]  /*be30*/  IMAD.HI.U32 R17, R16, R26, RZ ;  /* 0x0000001a10117227 */ /* 0x000fc800078e00ff */
[--C-:B------:R-:W-:Y:S01]  /*be40*/  @!P0 IMAD.IADD R8, R8, 0x1, -R2.reuse ;  /* 0x0000000108088824 */ /* 0x100fe200078e0a02 */
[C---:B------:R-:W-:Y:S01]  /*be50*/  ISETP.GT.U32.AND P0, PT, R2.reuse, R3, PT ;  /* 0x000000030200720c */ /* 0x040fe20003f04070 */
[----:B------:R-:W-:Y:S02]  /*be60*/  @!P6 IMAD.IADD R5, R5, 0x1, -R2 ;  /* 0x000000010505e824 */ /* 0x000fe400078e0a02 */
[----:B-1----:R-:W-:Y:S02]  /*be70*/  IMAD.MOV.U32 R0, RZ, RZ, R8 ;  /* 0x000000ffff007224 */ /* 0x002fe400078e0008 */
[----:B------:R-:W-:Y:S01]  /*be80*/  IMAD.MOV R17, RZ, RZ, -R17 ;  /* 0x000000ffff117224 */ /* 0x000fe200078e0a11 */
[C---:B------:R-:W-:Y:S01]  /*be90*/  ISETP.GT.U32.AND P6, PT, R2.reuse, R5, PT ;  /* 0x000000050200720c */ /* 0x040fe20003fc4070 */
[----:B------:R-:W-:Y:S01]  /*bea0*/  @!P3 IMAD.MOV R0, RZ, RZ, -R0 ;  /* 0x000000ffff00b224 */ /* 0x000fe200078e0a00 */
[C---:B------:R-:W-:Y:S01]  /*beb0*/  ISETP.GT.U32.AND P3, PT, R2.reuse, R4, PT ;  /* 0x000000040200720c */ /* 0x040fe20003f64070 */
[----:B------:R-:W-:-:S02]  /*bec0*/  IMAD R26, R2, R17, R26 ;  /* 0x00000011021a7224 */ /* 0x000fc400078e021a */
[----:B------:R-:W-:Y:S01]  /*bed0*/  IMAD.HI.U32 R8, R16, R22, RZ ;  /* 0x0000001610087227 */ /* 0x000fe200078e00ff */
[----:B------:R1:W-:Y:S03]  /*bee0*/  STL [R1+0x138], R0 ;  /* 0x0001380001007387 */ /* 0x0003e60000100800 */
[----:B------:R-:W-:Y:S02]  /*bef0*/  @!P0 IMAD.IADD R3, R3, 0x1, -R2 ;  /* 0x0000000103038824 */ /* 0x000fe400078e0a02 */
[----:B------:R-:W-:Y:S02]  /*bf00*/  IMAD.MOV R8, RZ, RZ, -R8 ;  /* 0x000000ffff087224 */ /* 0x000fe400078e0a08 */
[--C-:B------:R-:W-:Y:S01]  /*bf10*/  @!P6 IMAD.IADD R5, R5, 0x1, -R2.reuse ;  /* 0x000000010505e824 */ /* 0x100fe200078e0a02 */
[----:B------:R-:W-:Y:S01]  /*bf20*/  ISETP.GT.U32.AND P0, PT, R2, R3, PT ;  /* 0x000000030200720c */ /* 0x000fe20003f04070 */
[----:B------:R-:W-:Y:S01]  /*bf30*/  @!P3 IMAD.IADD R4, R4, 0x1, -R2 ;  /* 0x000000010404b824 */ /* 0x000fe200078e0a02 */
[----:B------:R-:W-:Y:S01]  /*bf40*/  ISETP.GE.AND P6, PT, R10, RZ, PT ;  /* 0x000000ff0a00720c */ /* 0x000fe20003fc6270 */
[----:B-1----:R-:W-:Y:S01]  /*bf50*/  IMAD.MOV.U32 R0, RZ, RZ, R9 ;  /* 0x000000ffff007224 */ /* 0x002fe200078e0009 */
[----:B------:R-:W-:Y:S01]  /*bf60*/  LOP3.LUT R9, R14, 0x3a, RZ, 0xfc, !PT ;  /* 0x0000003a0e097812 */ /* 0x000fe200078efcff */
[----:B------:R-:W-:Y:S01]  /*bf70*/  IMAD.MOV.U32 R13, RZ, RZ, R5 ;  /* 0x000000ffff0d7224 */ /* 0x000fe200078e0005 */
[C---:B------:R-:W-:Y:S01]  /*bf80*/  ISETP.GT.U32.AND P3, PT, R2.reuse, R4, PT ;  /* 0x000000040200720c */ /* 0x040fe20003f64070 */
[----:B------:R-:W-:Y:S01]  /*bf90*/  @!P2 IMAD.MOV R0, RZ, RZ, -R0 ;  /* 0x000000ffff00a224 */ /* 0x000fe200078e0a00 */
[----:B------:R-:W-:Y:S01]  /*bfa0*/  IABS R25, R9 ;  /* 0x0000000900197213 */ /* 0x000fe20000000000 */
[----:B------:R-:W-:Y:S01]  /*bfb0*/  @!P1 IMAD.MOV R13, RZ, RZ, -R13 ;  /* 0x000000ffff0d9224 */ /* 0x000fe200078e0a0d */
[----:B------:R-:W-:Y:S01]  /*bfc0*/  ISETP.GE.AND P1, PT, R9, RZ, PT ;  /* 0x000000ff0900720c */ /* 0x000fe20003f26270 */
[C---:B------:R-:W-:Y:S01]  /*bfd0*/  IMAD R22, R2.reuse, R8, R22 ;  /* 0x0000000802167224 */ /* 0x040fe200078e0216 */
[----:B------:R1:W-:Y:S01]  /*bfe0*/  STL [R1+0x134], R0 ;  /* 0x0001340001007387 */ /* 0x0003e20000100800 */
[----:B------:R-:W-:Y:S01]  /*bff0*/  @!P0 IMAD.IADD R3, R3, 0x1, -R2 ;  /* 0x0000000103038824 */ /* 0x000fe200078e0a02 */
[----:B------:R-:W-:Y:S01]  /*c000*/  ISETP.GT.U32.AND P0, PT, R2, R26, PT ;  /* 0x0000001a0200720c */ /* 0x000fe20003f04070 */
[----:B0-----:R-:W-:Y:S01]  /*c010*/  VIADD R10, R6, 0xffffffe ;  /* 0x0ffffffe060a7836 */ /* 0x001fe20000000000 */
[----:B------:R0:W-:Y:S01]  /*c020*/  STL [R1+0x120], R13 ;  /* 0x0001200d01007387 */ /* 0x0001e20000100800 */
[----:B------:R-:W-:-:S02]  /*c030*/  LOP3.LUT R8, R14, 0x38, RZ, 0xfc, !PT ;  /* 0x000000380e087812 */ /* 0x000fc400078efcff */
[----:B------:R-:W-:Y:S01]  /*c040*/  @!P3 IMAD.IADD R4, R4, 0x1, -R2 ;  /* 0x000000010404b824 */ /* 0x000fe200078e0a02 */
[----:B------:R-:W-:Y:S01]  /*c050*/  LOP3.LUT R6, R14, 0x36, RZ, 0xfc, !PT ;  /* 0x000000360e067812 */ /* 0x000fe200078efcff */
[----:B------:R0:W2:Y:S01]  /*c060*/  F2I.FTZ.U32.TRUNC.NTZ R5, R10 ;  /* 0x0000000a00057305 */ /* 0x0000a2000021f000 */
[----:B-1----:R-:W-:Y:S01]  /*c070*/  IMAD.MOV.U32 R0, RZ, RZ, R3 ;  /* 0x000000ffff007224 */ /* 0x002fe200078e0003 */
[----:B------:R-:W-:Y:S01]  /*c080*/  IABS R9, R8 ;  /* 0x0000000800097213 */ /* 0x000fe20000000000 */
[----:B------:R-:W-:Y:S01]  /*c090*/  IMAD.HI.U32 R3, R16, R25, RZ ;  /* 0x0000001910037227 */ /* 0x000fe200078e00ff */
[----:B------:R-:W-:Y:S02]  /*c0a0*/  LOP3.LUT R20, R14, 0x34, RZ, 0xfc, !PT ;  /* 0x000000340e147812 */ /* 0x000fe400078efcff */
[----:B------:R-:W-:Y:S01]  /*c0b0*/  ISETP.GE.AND P3, PT, R6, RZ, PT ;  /* 0x000000ff0600720c */ /* 0x000fe20003f66270 */
[----:B------:R-:W-:Y:S01]  /*c0c0*/  @!P5 IMAD.MOV R0, RZ, RZ, -R0 ;  /* 0x000000ffff00d224 */ /* 0x000fe200078e0a00 */
[----:B------:R-:W-:Y:S01]  /*c0d0*/  ISETP.GE.AND P5, PT, R8, RZ, PT ;  /* 0x000000ff0800720c */ /* 0x000fe20003fa6270 */
[----:B------:R-:W-:Y:S01]  /*c0e0*/  @!P0 IMAD.IADD R26, R26, 0x1, -R2 ;  /* 0x000000011a1a8824 */ /* 0x000fe200078e0a02 */
[----:B0-----:R-:W-:Y:S01]  /*c0f0*/  IABS R10, R6 ;  /* 0x00000006000a7213 */ /* 0x001fe20000000000 */
[----:B------:R-:W-:Y:S01]  /*c100*/  IMAD.HI.U32 R8, R16, R9, RZ ;  /* 0x0000000910087227 */ /* 0x000fe200078e00ff */
[----:B------:R0:W-:Y:S01]  /*c110*/  STL [R1+0x11c], R0 ;  /* 0x00011c0001007387 */ /* 0x0001e20000100800 */
[----:B------:R-:W-:-:S02]  /*c120*/  LOP3.LUT R15, R14, 0x32, RZ, 0xfc, !PT ;  /* 0x000000320e0f7812 */ /* 0x000fc400078efcff */
[C---:B------:R-:W-:Y:S01]  /*c130*/  ISETP.GT.U32.AND P0, PT, R2.reuse, R26, PT ;  /* 0x0000001a0200720c */ /* 0x040fe20003f04070 */
[----:B------:R-:W3:Y:S01]  /*c140*/  LDL R13, [R1+0xb2c] ;  /* 0x000b2c00010d7983 */ /* 0x000ee20000100800 */
[----:B------:R-:W-:Y:S01]  /*c150*/  IABS R18, R20 ;  /* 0x0000001400127213 */ /* 0x000fe20000000000 */
[----:B--2---:R-:W-:Y:S01]  /*c160*/  IMAD.MOV R6, RZ, RZ, -R5 ;  /* 0x000000ffff067224 */ /* 0x004fe200078e0a05 */
[----:B------:R-:W-:Y:S01]  /*c170*/  ISETP.GE.AND P2, PT, R11, RZ, PT ;  /* 0x000000ff0b00720c */ /* 0x000fe20003f46270 */
[----:B0-----:R-:W-:Y:S02]  /*c180*/  IMAD.MOV.U32 R0, RZ, RZ, R4 ;  /* 0x000000ffff007224 */ /* 0x001fe400078e0004 */
[----:B------:R-:W-:Y:S02]  /*c190*/  IMAD.MOV R4, RZ, RZ, -R3 ;  /* 0x000000ffff047224 */ /* 0x000fe400078e0a03 */
[----:B------:R-:W-:Y:S01]  /*c1a0*/  @!P4 IMAD.MOV R0, RZ, RZ, -R0 ;  /* 0x000000ffff00c224 */ /* 0x000fe200078e0a00 */
[C---:B------:R-:W-:Y:S01]  /*c1b0*/  ISETP.GT.U32.AND P4, PT, R2.reuse, R22, PT ;  /* 0x000000160200720c */ /* 0x040fe20003f84070 */
[----:B------:R-:W-:-:S02]  /*c1c0*/  IMAD R25, R2, R4, R25 ;  /* 0x0000000402197224 */ /* 0x000fc400078e0219 */
[----:B------:R-:W-:-:S03]  /*c1d0*/  @!P0 IMAD.IADD R26, R26, 0x1, -R2 ;  /* 0x000000011a1a8824 */ /* 0x000fc600078e0a02 */
[----:B------:R-:W-:-:S07]  /*c1e0*/  ISETP.GT.U32.AND P0, PT, R2, R25, PT ;  /* 0x000000190200720c */ /* 0x000fce0003f04070 */
[----:B------:R-:W-:-:S05]  /*c1f0*/  @!P4 IMAD.IADD R22, R22, 0x1, -R2 ;  /* 0x000000011616c824 */ /* 0x000fca00078e0a02 */
[----:B------:R-:W-:Y:S01]  /*c200*/  ISETP.GT.U32.AND P4, PT, R2, R22, PT ;  /* 0x000000160200720c */ /* 0x000fe20003f84070 */
[----:B------:R-:W-:Y:S02]  /*c210*/  @!P0 IMAD.IADD R25, R25, 0x1, -R2 ;  /* 0x0000000119198824 */ /* 0x000fe400078e0a02 */
[----:B------:R-:W-:Y:S02]  /*c220*/  IMAD.MOV R8, RZ, RZ, -R8 ;  /* 0x000000ffff087224 */ /* 0x000fe400078e0a08 */
[----:B------:R-:W-:Y:S01]  /*c230*/  IMAD.HI.U32 R3, R16, R10, RZ ;  /* 0x0000000a10037227 */ /* 0x000fe200078e00ff */
[----:B------:R-:W-:-:S03]  /*c240*/  ISETP.GT.U32.AND P0, PT, R2, R25, PT ;  /* 0x000000190200720c */ /* 0x000fc60003f04070 */
[----:B------:R-:W-:Y:S02]  /*c250*/  IMAD R9, R2, R8, R9 ;  /* 0x0000000802097224 */ /* 0x000fe400078e0209 */
[----:B------:R-:W-:Y:S02]  /*c260*/  IMAD.MOV R3, RZ, RZ, -R3 ;  /* 0x000000ffff037224 */ /* 0x000fe400078e0a03 */
[----:B------:R-:W-:Y:S01]  /*c270*/  @!P4 IMAD.IADD R22, R22, 0x1, -R2 ;  /* 0x000000011616c824 */ /* 0x000fe200078e0a02 */
[C---:B------:R-:W-:Y:S01]  /*c280*/  ISETP.GT.U32.AND P4, PT, R2.reuse, R9, PT ;  /* 0x000000090200720c */ /* 0x040fe20003f84070 */
[----:B------:R-:W-:-:S04]  /*c290*/  IMAD R10, R2, R3, R10 ;  /* 0x00000003020a7224 */ /* 0x000fc800078e020a */
[----:B------:R-:W-:Y:S01]  /*c2a0*/  @!P0 IMAD.IADD R25, R25, 0x1, -R2 ;  /* 0x0000000119198824 */ /* 0x000fe200078e0a02 */
[----:B------:R-:W-:Y:S01]  /*c2b0*/  ISETP.GT.U32.AND P0, PT, R2, R10, PT ;  /* 0x0000000a0200720c */ /* 0x000fe20003f04070 */
[----:B------:R-:W-:-:S06]  /*c2c0*/  IMAD.HI.U32 R3, R16, R18, RZ ;  /* 0x0000001210037227 */ /* 0x000fcc00078e00ff */
[----:B------:R-:W-:Y:S01]  /*c2d0*/  @!P4 IMAD.IADD R9, R9, 0x1, -R2 ;  /* 0x000000010909c824 */ /* 0x000fe200078e0a02 */
[----:B------:R-:W-:-:S04]  /*c2e0*/  IABS R19, R15 ;  /* 0x0000000f00137213 */ /* 0x000fc80000000000 */
[----:B------:R-:W-:Y:S01]  /*c2f0*/  ISETP.GT.U32.AND P4, PT, R2, R9, PT ;  /* 0x000000090200720c */ /* 0x000fe20003f84070 */
[----:B------:R-:W-:Y:S02]  /*c300*/  @!P0 IMAD.IADD R10, R10, 0x1, -R2 ;  /* 0x000000010a0a8824 */ /* 0x000fe400078e0a02 */
[----:B------:R-:W-:Y:S02]  /*c310*/  IMAD.MOV.U32 R4, RZ, RZ, RZ ;  /* 0x000000ffff047224 */ /* 0x000fe400078e00ff */
[----:B------:R-:W-:Y:S01]  /*c320*/  IMAD R6, R6, R7, RZ ;  /* 0x0000000706067224 */ /* 0x000fe200078e02ff */
[----:B------:R-:W-:Y:S01]  /*c330*/  LOP3.LUT R11, R14, 0x30, RZ, 0xfc, !PT ;  /* 0x000000300e0b7812 */ /* 0x000fe200078efcff */
[----:B------:R-:W-:Y:S01]  /*c340*/  IMAD.MOV R3, RZ, RZ, -R3 ;  /* 0x000000ffff037224 */ /* 0x000fe200078e0a03 */
[----:B------:R-:W-:Y:S01]  /*c350*/  ISETP.GT.U32.AND P0, PT, R2, R10, PT ;  /* 0x0000000a0200720c */ /* 0x000fe20003f04070 */
[----:B------:R-:W-:Y:S01]  /*c360*/  IMAD.HI.U32 R6, R5, R6, R4 ;  /* 0x0000000605067227 */ /* 0x000fe200078e0004 */
[----:B------:R0:W-:Y:S01]  /*c370*/  STL [R1+0x110], R0 ;  /* 0x0001100001007387 */ /* 0x0001e20000100800 */
[----:B------:R-:W-:-:S02]  /*c380*/  IABS R8, R11 ;  /* 0x0000000b00087213 */ /* 0x000fc40000000000 */
[----:B------:R-:W-:Y:S02]  /*c390*/  IMAD R18, R2, R3, R18 ;  /* 0x0000000302127224 */ /* 0x000fe400078e0212 */
[----:B------:R-:W-:Y:S01]  /*c3a0*/  IMAD.HI.U32 R5, R16, R19, RZ ;  /* 0x0000001310057227 */ /* 0x000fe200078e00ff */
[C---:B------:R-:W-:Y:S02]  /*c3b0*/  LOP3.LUT R17, R14.reuse, 0x2e, RZ, 0xfc, !PT ;  /* 0x0000002e0e117812 */ /* 0x040fe400078efcff */
[----:B0-----:R-:W-:Y:S01]  /*c3c0*/  LOP3.LUT R0, R14, 0x2c, RZ, 0xfc, !PT ;  /* 0x0000002c0e007812 */ /* 0x001fe200078efcff */
[----:B------:R-:W-:Y:S02]  /*c3d0*/  IMAD.MOV R5, RZ, RZ, -R5 ;  /* 0x000000ffff057224 */ /* 0x000fe400078e0a05 */
[----:B------:R-:W-:Y:S01]  /*c3e0*/  @!P4 IMAD.IADD R9, R9, 0x1, -R2 ;  /* 0x000000010909c824 */ /* 0x000fe200078e0a02 */
[----:B------:R-:W-:Y:S01]  /*c3f0*/  IABS R3, R0 ;  /* 0x0000000000037213 */ /* 0x000fe20000000000 */
[----:B------:R-:W-:Y:S01]  /*c400*/  IMAD.HI.U32 R21, R16, R8, RZ ;  /* 0x0000000810157227 */ /* 0x000fe200078e00ff */
[----:B------:R-:W-:-:S02]  /*c410*/  ISETP.GT.U32.AND P4, PT, R2, R18, PT ;  /* 0x000000120200720c */ /* 0x000fc40003f84070 */
[----:B------:R-:W-:Y:S01]  /*c420*/  IABS R15, R17 ;  /* 0x00000011000f7213 */ /* 0x000fe20000000000 */
[----:B------:R-:W-:Y:S02]  /*c430*/  IMAD R19, R2, R5, R19 ;  /* 0x0000000502137224 */ /* 0x000fe400078e0213 */
[----:B------:R-:W-:Y:S02]  /*c440*/  IMAD.MOV R21, RZ, RZ, -R21 ;  /* 0x000000ffff157224 */ /* 0x000fe400078e0a15 */
[----:B------:R-:W-:Y:S01]  /*c450*/  IMAD.HI.U32 R5, R16, R3, RZ ;  /* 0x0000000310057227 */ /* 0x000fe200078e00ff */
[----:B------:R-:W-:-:S03]  /*c460*/  LOP3.LUT R23, R14, 0x28, RZ, 0xfc, !PT ;  /* 0x000000280e177812 */ /* 0x000fc600078efcff */
[----:B------:R-:W-:Y:S01]  /*c470*/  @!P0 IMAD.IADD R10, R10, 0x1, -R2 ;  /* 0x000000010a0a8824 */ /* 0x000fe200078e0a02 */
[----:B------:R-:W-:Y:S01]  /*c480*/  ISETP.GT.U32.AND P0, PT, R2, R19, PT ;  /* 0x000000130200720c */ /* 0x000fe20003f04070 */
[----:B------:R-:W-:-:S04]  /*c490*/  IMAD.HI.U32 R4, R16, R15, RZ ;  /* 0x0000000f10047227 */ /* 0x000fc800078e00ff */
[C---:B------:R-:W-:Y:S02]  /*c4a0*/  IMAD R8, R2.reuse, R21, R8 ;  /* 0x0000001502087224 */ /* 0x040fe400078e0208 */
[----:B------:R-:W-:Y:S02]  /*c4b0*/  IMAD.MOV R5, RZ, RZ, -R5 ;  /* 0x000000ffff057224 */ /* 0x000fe400078e0a05 */
[----:B------:R-:W-:Y:S02]  /*c4c0*/  IMAD.MOV R4, RZ, RZ, -R4 ;  /* 0x000000ffff047224 */ /* 0x000fe400078e0a04 */
[----:B------:R-:W-:Y:S01]  /*c4d0*/  IMAD R3, R2, R5, R3 ;  /* 0x0000000502037224 */ /* 0x000fe200078e0203 */
[----:B------:R-:W-:Y:S01]  /*c4e0*/  IABS R5, R23 ;  /* 0x0000001700057213 */ /* 0x000fe20000000000 */
[----:B------:R-:W-:Y:S01]  /*c4f0*/  @!P4 IMAD.IADD R18, R18, 0x1, -R2 ;  /* 0x000000011212c824 */ /* 0x000fe200078e0a02 */
[C---:B------:R-:W-:Y:S01]  /*c500*/  ISETP.GT.U32.AND P4, PT, R2.reuse, R8, PT ;  /* 0x000000080200720c */ /* 0x040fe20003f84070 */
[----:B------:R-:W-:Y:S01]  /*c510*/  IMAD R15, R2, R4, R15 ;  /* 0x00000004020f7224 */ /* 0x000fe200078e020f */
[----:B------:R-:W-:Y:S01]  /*c520*/  LOP3.LUT R0, R14, 0x26, RZ, 0xfc, !PT ;  /* 0x000000260e007812 */ /* 0x000fe200078efcff */
[----:B------:R-:W-:Y:S01]  /*c530*/  IMAD.HI.U32 R27, R16, R5, RZ ;  /* 0x00000005101b7227 */ /* 0x000fe200078e00ff */
[----:B------:R-:W-:-:S03]  /*c540*/  LOP3.LUT R24, R14, 0x2a, RZ, 0xfc, !PT ;  /* 0x0000002a0e187812 */ /* 0x000fc600078efcff */
[--C-:B------:R-:W-:Y:S01]  /*c550*/  @!P0 IMAD.IADD R19, R19, 0x1, -R2.reuse ;  /* 0x0000000113138824 */ /* 0x100fe200078e0a02 */
[----:B------:R-:W-:Y:S01]  /*c560*/  ISETP.GT.U32.AND P0, PT, R2, R15, PT ;  /* 0x0000000f0200720c */ /* 0x000fe20003f04070 */
[----:B------:R-:W-:Y:S01]  /*c570*/  IMAD.MOV R27, RZ, RZ, -R27 ;  /* 0x000000ffff1b7224 */ /* 0x000fe200078e0a1b */
[----:B------:R-:W-:Y:S02]  /*c580*/  IABS R23, R0 ;  /* 0x0000000000177213 */ /* 0x000fe40000000000 */
[----:B------:R-:W-:Y:S01]  /*c590*/  LOP3.LUT R0, R14, 0x22, RZ, 0xfc, !PT ;  /* 0x000000220e007812 */ /* 0x000fe200078efcff */
[----:B------:R-:W-:Y:S01]  /*c5a0*/  IMAD R5, R2, R27, R5 ;  /* 0x0000001b02057224 */ /* 0x000fe200078e0205 */
[----:B------:R-:W-:Y:S01]  /*c5b0*/  IABS R4, R24 ;  /* 0x0000001800047213 */ /* 0x000fe20000000000 */
[----:B------:R-:W-:Y:S01]  /*c5c0*/  @!P4 IMAD.IADD R8, R8, 0x1, -R2 ;  /* 0x000000010808c824 */ /* 0x000fe200078e0a02 */
[----:B------:R-:W-:Y:S01]  /*c5d0*/  IABS R27, R0 ;  /* 0x00000000001b7213 */ /* 0x000fe20000000000 */
[----:B------:R-:W-:Y:S01]  /*c5e0*/  IMAD.MOV.U32 R0, RZ, RZ, R26 ;  /* 0x000000ffff007224 */ /* 0x000fe200078e001a */
[----:B------:R-:W-:Y:S01]  /*c5f0*/  ISETP.GT.U32.AND P4, PT, R2, R3, PT ;  /* 0x000000030200720c */ /* 0x000fe20003f84070 */
[----:B------:R-:W-:Y:S01]  /*c600*/  IMAD.HI.U32 R28, R16, R4, RZ ;  /* 0x00000004101c7227 */ /* 0x000fe200078e00ff */
[----:B------:R-:W-:-:S03]  /*c610*/  LOP3.LUT R21, R14, 0x24, RZ, 0xfc, !PT ;  /* 0x000000240e157812 */ /* 0x000fc600078efcff */
[----:B------:R-:W-:Y:S02]  /*c620*/  @!P2 IMAD.MOV R0, RZ, RZ, -R0 ;  /* 0x000000ffff00a224 */ /* 0x000fe400078e0a00 */
[----:B------:R-:W-:Y:S01]  /*c630*/  @!P0 IMAD.IADD R15, R15, 0x1, -R2 ;  /* 0x000000010f0f8824 */ /* 0x000fe200078e0a02 */
[----:B------:R-:W-:Y:S01]  /*c640*/  ISETP.GT.U32.AND P0, PT, R2, R18, PT ;  /* 0x000000120200720c */ /* 0x000fe20003f04070 */
[----:B------:R-:W-:Y:S01]  /*c650*/  IMAD.MOV R28, RZ, RZ, -R28 ;  /* 0x000000ffff1c7224 */ /* 0x000fe200078e0a1c */
[----:B------:R-:W-:Y:S01]  /*c660*/  IABS R24, R21 ;  /* 0x0000001500187213 */ /* 0x000fe20000000000 */
[----:B------:R-:W-:Y:S01]  /*c670*/  IMAD.HI.U32 R21, R16, R23, RZ ;  /* 0x0000001710157227 */ /* 0x000fe200078e00ff */
[----:B------:R0:W-:Y:S01]  /*c680*/  STL [R1+0x3c], R0 ;  /* 0x00003c0001007387 */ /* 0x0001e20000100800 */
[C---:B------:R-:W-:Y:S02]  /*c690*/  ISETP.GT.U32.AND P2, PT, R2.reuse, R19, PT ;  /* 0x000000130200720c */ /* 0x040fe40003f44070 */
[----:B------:R-:W-:-:S02]  /*c6a0*/  IMAD R4, R2, R28, R4 ;  /* 0x0000001c02047224 */ /* 0x000fc400078e0204 */
[----:B------:R-:W-:Y:S01]  /*c6b0*/  @!P4 IMAD.IADD R3, R3, 0x1, -R2 ;  /* 0x000000010303c824 */ /* 0x000fe200078e0a02 */
[----:B------:R-:W-:Y:S01]  /*c6c0*/  ISETP.GT.U32.AND P4, PT, R2, R8, PT ;  /* 0x000000080200720c */ /* 0x000fe20003f84070 */
[----:B------:R-:W-:Y:S02]  /*c6d0*/  IMAD.MOV R28, RZ, RZ, -R21 ;  /* 0x000000ffff1c7224 */ /* 0x000fe400078e0a15 */
[----:B0-----:R-:W-:Y:S02]  /*c6e0*/  IMAD.MOV.U32 R0, RZ, RZ, R25 ;  /* 0x000000ffff007224 */ /* 0x001fe400078e0019 */
[----:B------:R-:W-:Y:S02]  /*c6f0*/  @!P6 IMAD.MOV R22, RZ, RZ, -R22 ;  /* 0x000000ffff16e224 */ /* 0x000fe400078e0a16 */
[----:B------:R-:W-:-:S04]  /*c700*/  IMAD.HI.U32 R21, R16, R24, RZ ;  /* 0x0000001810157227 */ /* 0x000fc800078e00ff */
[----:B------:R-:W-:Y:S01]  /*c710*/  @!P1 IMAD.MOV R0, RZ, RZ, -R0 ;  /* 0x000000ffff009224 */ /* 0x000fe200078e0a00 */
[----:B------:R-:W-:Y:S01]  /*c720*/  STL [R1+0x38], R22 ;  /* 0x0000381601007387 */ /* 0x000fe20000100800 */
[----:B------:R-:W-:Y:S02]  /*c730*/  IMAD.MOV R21, RZ, RZ, -R21 ;  /* 0x000000ffff157224 */ /* 0x000fe400078e0a15 */
[----:B------:R-:W-:Y:S01]  /*c740*/  IMAD R23, R2, R28, R23 ;  /* 0x0000001c02177224 */ /* 0x000fe200078e0217 */
[----:B------:R0:W-:Y:S01]  /*c750*/  STL [R1+0x34], R0 ;  /* 0x0000340001007387 */ /* 0x0001e20000100800 */
[----:B------:R-:W-:Y:S01]  /*c760*/  @!P0 IMAD.IADD R18, R18, 0x1, -R2 ;  /* 0x0000000112128824 */ /* 0x000fe200078e0a02 */
[----:B------:R-:W-:Y:S01]  /*c770*/  IABS R28, R14 ;  /* 0x0000000e001c7213 */ /* 0x000fe20000000000 */
[C---:B------:R-:W-:Y:S01]  /*c780*/  IMAD R24, R2.reuse, R21, R24 ;  /* 0x0000001502187224 */ /* 0x040fe200078e0218 */
[C---:B------:R-:W-:Y:S01]  /*c790*/  ISETP.GT.U32.AND P0, PT, R2.reuse, R4, PT ;  /* 0x000000040200720c */ /* 0x040fe20003f04070 */
[----:B------:R-:W-:Y:S01]  /*c7a0*/  @!P2 IMAD.IADD R19, R19, 0x1, -R2 ;  /* 0x000000011313a824 */ /* 0x000fe200078e0a02 */
[----:B0-----:R-:W0:Y:S01]  /*c7b0*/  S2R R0, SR_TID.X ;  /* 0x0000000000007919 */ /* 0x001e220000002100 */
[----:B------:R-:W-:Y:S01]  /*c7c0*/  ISETP.GT.U32.AND P2, PT, R2, R5, PT ;  /* 0x000000050200720c */ /* 0x000fe20003f44070 */
[----:B------:R-:W-:-:S04]  /*c7d0*/  IMAD.HI.U32 R22, R16, R28, RZ ;  /* 0x0000001c10167227 */ /* 0x000fc800078e00ff */
[----:B------:R-:W-:Y:S01]  /*c7e0*/  @!P4 IMAD.IADD R8, R8, 0x1, -R2 ;  /* 0x000000010808c824 */ /* 0x000fe200078e0a02 */
[C---:B------:R-:W-:Y:S01]  /*c7f0*/  ISETP.GT.U32.AND P4, PT, R2.reuse, R23, PT ;  /* 0x000000170200720c */ /* 0x040fe20003f84070 */
[----:B------:R-:W-:Y:S01]  /*c800*/  IMAD.MOV R22, RZ, RZ, -R22 ;  /* 0x000000ffff167224 */ /* 0x000fe200078e0a16 */
[----:B------:R-:W-:Y:S01]  /*c810*/  ISETP.GT.U32.AND P6, PT, R2, R15, PT ;  /* 0x0000000f0200720c */ /* 0x000fe20003fc4070 */
[----:B------:R-:W-:Y:S01]  /*c820*/  IMAD.HI.U32 R29, R16, R27, RZ ;  /* 0x0000001b101d7227 */ /* 0x000fe200078e00ff */
[----:B------:R-:W-:-:S03]  /*c830*/  ISETP.GT.U32.AND P1, PT, R2, R3, PT ;  /* 0x000000030200720c */ /* 0x000fc60003f24070 */
[--C-:B------:R-:W-:Y:S01]  /*c840*/  @!P0 IMAD.IADD R4, R4, 0x1, -R2.reuse ;  /* 0x0000000104048824 */ /* 0x100fe200078e0a02 */
[----:B------:R-:W-:Y:S01]  /*c850*/  ISETP.GE.AND P0, PT, R20, RZ, PT ;  /* 0x000000ff1400720c */ /* 0x000fe20003f06270 */
[----:B------:R-:W-:Y:S02]  /*c860*/  IMAD.MOV R29, RZ, RZ, -R29 ;  /* 0x000000ffff1d7224 */ /* 0x000fe400078e0a1d */
[--C-:B------:R-:W-:Y:S02]  /*c870*/  @!P2 IMAD.IADD R5, R5, 0x1, -R2.reuse ;  /* 0x000000010505a824 */ /* 0x100fe400078e0a02 */
[C---:B------:R-:W-:Y:S02]  /*c880*/  IMAD R25, R2.reuse, R29, R27 ;  /* 0x0000001d02197224 */ /* 0x040fe400078e021b */
[--C-:B------:R-:W-:Y:S02]  /*c890*/  @!P4 IMAD.IADD R23, R23, 0x1, -R2.reuse ;  /* 0x000000011717c824 */ /* 0x100fe400078e0a02 */
[--C-:B------:R-:W-:Y:S01]  /*c8a0*/  @!P6 IMAD.IADD R15, R15, 0x1, -R2.reuse ;  /* 0x000000010f0fe824 */ /* 0x100fe200078e0a02 */
[C---:B------:R-:W-:Y:S01]  /*c8b0*/  ISETP.GT.U32.AND P6, PT, R2.reuse, R24, PT ;  /* 0x000000180200720c */ /* 0x040fe20003fc4070 */
[----:B------:R-:W-:Y:S01]  /*c8c0*/  @!P1 IMAD.IADD R3, R3, 0x1, -R2 ;  /* 0x0000000103039824 */ /* 0x000fe200078e0a02 */
[----:B------:R-:W-:-:S02]  /*c8d0*/  ISETP.GT.U32.AND P1, PT, R2, R25, PT ;  /* 0x000000190200720c */ /* 0x000fc40003f24070 */
[----:B------:R-:W-:Y:S01]  /*c8e0*/  LOP3.LUT R29, R14, 0x32, RZ, 0xfc, !PT ;  /* 0x000000320e1d7812 */ /* 0x000fe200078efcff */
[----:B0-----:R-:W-:-:S08]  /*c8f0*/  IMAD.SHL.U32 R27, R0, 0x20, RZ ;  /* 0x00000020001b7824 */ /* 0x001fd000078e00ff */
[--C-:B------:R-:W-:Y:S01]  /*c900*/  @!P6 IMAD.IADD R24, R24, 0x1, -R2.reuse ;  /* 0x000000011818e824 */ /* 0x100fe200078e0a02 */
[----:B------:R-:W-:Y:S01]  /*c910*/  ISETP.GE.AND P6, PT, R29, RZ, PT ;  /* 0x000000ff1d00720c */ /* 0x000fe20003fc6270 */
[----:B------:R-:W-:Y:S01]  /*c920*/  @!P1 IMAD.IADD R25, R25, 0x1, -R2 ;  /* 0x0000000119199824 */ /* 0x000fe200078e0a02 */
[----:B------:R-:W-:Y:S02]  /*c930*/  ISETP.GE.AND P1, PT, R11, RZ, PT ;  /* 0x000000ff0b00720c */ /* 0x000fe40003f26270 */
[----:B------:R-:W-:-:S11]  /*c940*/  LOP3.LUT R29, R14, 0x2c, RZ, 0xfc, !PT ;  /* 0x0000002c0e1d7812 */ /* 0x000fd600078efcff */
[----:B------:R-:W-:Y:S01]  /*c950*/  @!P1 IMAD.MOV R8, RZ, RZ, -R8 ;  /* 0x000000ffff089224 */ /* 0x000fe200078e0a08 */
[----:B---3--:R-:W-:-:S05]  /*c960*/  IABS R21, R13 ;  /* 0x0000000d00157213 */ /* 0x008fca0000000000 */
[----:B------:R-:W-:-:S04]  /*c970*/  IMAD.HI.U32 R26, R6, R21, RZ ;  /* 0x00000015061a7227 */ /* 0x000fc800078e00ff */
[----:B------:R-:W-:Y:S02]  /*c980*/  IMAD.MOV R26, RZ, RZ, -R26 ;  /* 0x000000ffff1a7224 */ /* 0x000fe400078e0a1a */
[----:B------:R-:W-:Y:S02]  /*c990*/  IMAD R6, R2, R22, R28 ;  /* 0x0000001602067224 */ /* 0x000fe400078e021c */
[----:B------:R-:W-:-:S03]  /*c9a0*/  IMAD R20, R7, R26, R21 ;  /* 0x0000001a07147224 */ /* 0x000fc600078e0215 */
[----:B------:R-:W-:Y:S02]  /*c9b0*/  ISETP.GT.U32.AND P2, PT, R2, R6, PT ;  /* 0x000000060200720c */ /* 0x000fe40003f44070 */
[----:B------:R-:W-:Y:S01]  /*c9c0*/  ISETP.GT.U32.AND P4, PT, R7, R20, PT ;  /* 0x000000140700720c */ /* 0x000fe20003f84070 */
[----:B------:R-:W-:Y:S01]  /*c9d0*/  IMAD.MOV.U32 R26, RZ, RZ, R9 ;  /* 0x000000ffff1a7224 */ /* 0x000fe200078e0009 */
[----:B------:R-:W-:Y:S02]  /*c9e0*/  LOP3.LUT R21, R0, 0x7, RZ, 0xc0, !PT ;  /* 0x0000000700157812 */ /* 0x000fe400078ec0ff */
[----:B------:R-:W-:-:S07]  /*c9f0*/  LOP3.LUT R22, R27, 0xc00, RZ, 0xc0, !PT ;  /* 0x00000c001b167812 */ /* 0x000fce00078ec0ff */
[----:B------:R-:W-:Y:S01]  /*ca00*/  @!P2 IMAD.IADD R6, R6, 0x1, -R2 ;  /* 0x000000010606a824 */ /* 0x000fe200078e0a02 */
[----:B------:R-:W-:Y:S01]  /*ca10*/  ISETP.GE.AND P2, PT, R17, RZ, PT ;  /* 0x000000ff1100720c */ /* 0x000fe20003f46270 */
[----:B------:R-:W-:Y:S01]  /*ca20*/  @!P4 IMAD.IADD R20, R20, 0x1, -R7 ;  /* 0x000000011414c824 */ /* 0x000fe200078e0a07 */
[C---:B------:R-:W-:Y:S01]  /*ca30*/  ISETP.GT.U32.AND P4, PT, R2.reuse, R4, PT ;  /* 0x000000040200720c */ /* 0x040fe20003f84070 */
[----:B------:R-:W-:Y:S02]  /*ca40*/  IMAD.MOV.U32 R17, RZ, RZ, R10 ;  /* 0x000000ffff117224 */ /* 0x000fe400078e000a */
[----:B------:R-:W-:Y:S02]  /*ca50*/  IMAD.MOV.U32 R10, RZ, RZ, R18 ;  /* 0x000000ffff0a7224 */ /* 0x000fe400078e0012 */
[----:B------:R-:W-:Y:S01]  /*ca60*/  @!P3 IMAD.MOV R17, RZ, RZ, -R17 ;  /* 0x000000ffff11b224 */ /* 0x000fe200078e0a11 */
[----:B------:R-:W-:Y:S01]  /*ca70*/  ISETP.GT.U32.AND P3, PT, R2, R5, PT ;  /* 0x000000050200720c */ /* 0x000fe20003f64070 */
[----:B------:R-:W-:-:S02]  /*ca80*/  @!P5 IMAD.MOV R26, RZ, RZ, -R26 ;  /* 0x000000ffff1ad224 */ /* 0x000fc400078e0a1a */
[C---:B------:R-:W-:Y:S02]  /*ca90*/  IMAD R11, R21.reuse, 0x80, R22 ;  /* 0x00000080150b7824 */ /* 0x040fe400078e0216 */
[----:B------:R-:W-:Y:S02]  /*caa0*/  IMAD.SHL.U32 R27, R0, 0x2, RZ ;  /* 0x00000002001b7824 */ /* 0x000fe400078e00ff */
[----:B------:R-:W-:Y:S02]  /*cab0*/  IMAD.SHL.U32 R21, R21, 0x10, RZ ;  /* 0x0000001015157824 */ /* 0x000fe400078e00ff */
[----:B------:R-:W-:Y:S01]  /*cac0*/  @!P0 IMAD.MOV R10, RZ, RZ, -R10 ;  /* 0x000000ffff0a8224 */ /* 0x000fe200078e0a0a */
[----:B------:R-:W-:Y:S01]  /*cad0*/  STL [R1+0x28], R26 ;  /* 0x0000281a01007387 */ /* 0x000fe20000100800 */
[----:B------:R-:W-:Y:S01]  /*cae0*/  ISETP.GT.U32.AND P0, PT, R2, R23, PT ;  /* 0x000000170200720c */ /* 0x000fe20003f04070 */
[----:B------:R-:W-:Y:S02]  /*caf0*/  @!P4 IMAD.IADD R4, R4, 0x1, -R2 ;  /* 0x000000010404c824 */ /* 0x000fe400078e0a02 */
[----:B------:R0:W-:Y:S01]  /*cb00*/  STL [R1+0x20], R17 ;  /* 0x0000201101007387 */ /* 0x0001e20000100800 */
[----:B------:R-:W-:-:S02]  /*cb10*/  LOP3.LUT R9, R21, 0x30, R27, 0x78, !PT ;  /* 0x0000003015097812 */ /* 0x000fc400078e781b */
[C---:B------:R-:W-:Y:S01]  /*cb20*/  LOP3.LUT R27, R14.reuse, 0x2a, RZ, 0xfc, !PT ;  /* 0x0000002a0e1b7812 */ /* 0x040fe200078efcff */
[----:B------:R1:W-:Y:S01]  /*cb30*/  STL [R1+0x1c], R10 ;  /* 0x00001c0a01007387 */ /* 0x0003e20000100800 */
[----:B------:R-:W-:Y:S01]  /*cb40*/  ISETP.GE.AND P4, PT, R29, RZ, PT ;  /* 0x000000ff1d00720c */ /* 0x000fe20003f86270 */
[----:B0-----:R-:W-:Y:S02]  /*cb50*/  IMAD.MOV.U32 R17, RZ, RZ, R19 ;  /* 0x000000ffff117224 */ /* 0x001fe400078e0013 */
[----:B-1----:R-:W-:Y:S02]  /*cb60*/  IMAD.MOV.U32 R10, RZ, RZ, R15 ;  /* 0x000000ffff0a7224 */ /* 0x002fe400078e000f */
[----:B------:R-:W-:Y:S02]  /*cb70*/  @!P6 IMAD.MOV R17, RZ, RZ, -R17 ;  /* 0x000000ffff11e224 */ /* 0x000fe400078e0a11 */
[----:B------:R-:W-:Y:S01]  /*cb80*/  @!P3 IMAD.IADD R5, R5, 0x1, -R2 ;  /* 0x000000010505b824 */ /* 0x000fe200078e0a02 */
[----:B------:R-:W-:Y:S01]  /*cb90*/  ISETP.GE.AND P3, PT, R27, RZ, PT ;  /* 0x000000ff1b00720c */ /* 0x000fe20003f66270 */
[----:B------:R-:W-:Y:S01]  /*cba0*/  @!P2 IMAD.MOV R10, RZ, RZ, -R10 ;  /* 0x000000ffff0aa224 */ /* 0x000fe200078e0a0a */
[----:B------:R-:W-:Y:S01]  /*cbb0*/  ISETP.GT.U32.AND P6, PT, R7, R20, PT ;  /* 0x000000140700720c */ /* 0x000fe20003fc4070 */
[----:B------:R-:W-:Y:S01]  /*cbc0*/  STL [R1+0x18], R17 ;  /* 0x0000181101007387 */ /* 0x000fe20000100800 */
[----:B------:R-:W-:-:S03]  /*cbd0*/  LOP3.LUT R29, R14, 0x28, RZ, 0xfc, !PT ;  /* 0x000000280e1d7812 */ /* 0x000fc600078efcff */
[----:B------:R-:W-:Y:S01]  /*cbe0*/  STL [R1+0x14], R8 ;  /* 0x0000140801007387 */ /* 0x000fe20000100800 */
[----:B------:R-:W-:-:S03]  /*cbf0*/  @!P0 IMAD.IADD R23, R23, 0x1, -R2 ;  /* 0x0000000117178824 */ /* 0x000fc600078e0a02 */
[----:B------:R0:W-:Y:S01]  /*cc00*/  STL [R1+0xc], R10 ;  /* 0x00000c0a01007387 */ /* 0x0001e20000100800 */
[----:B------:R-:W-:Y:S01]  /*cc10*/  ISETP.GE.AND P0, PT, R29, RZ, PT ;  /* 0x000000ff1d00720c */ /* 0x000fe20003f06270 */
[----:B------:R-:W-:Y:S01]  /*cc20*/  @!P4 IMAD.MOV R3, RZ, RZ, -R3 ;  /* 0x000000ffff03c224 */ /* 0x000fe200078e0a03 */
[----:B0-----:R-:W-:Y:S01]  /*cc30*/  LOP3.LUT R10, R14, 0x1e, RZ, 0xfc, !PT ;  /* 0x0000001e0e0a7812 */ /* 0x001fe200078efcff */
[----:B------:R-:W-:-:S03]  /*cc40*/  IMAD.IADD R8, R11, 0x1, R9 ;  /* 0x000000010b087824 */ /* 0x000fc600078e0209 */
[----:B------:R-:W-:Y:S02]  /*cc50*/  ISETP.GE.AND P4, PT, R10, RZ, PT ;  /* 0x000000ff0a00720c */ /* 0x000fe40003f86270 */
[----:B------:R-:W-:Y:S01]  /*cc60*/  IABS R10, R10 ;  /* 0x0000000a000a7213 */ /* 0x000fe20000000000 */
[----:B------:R-:W-:Y:S01]  /*cc70*/  @!P3 IMAD.MOV R4, RZ, RZ, -R4 ;  /* 0x000000ffff04b224 */ /* 0x000fe200078e0a04 */
[----:B------:R-:W-:Y:S01]  /*cc80*/  ISETP.GE.AND P3, PT, R13, RZ, PT ;  /* 0x000000ff0d00720c */ /* 0x000fe20003f66270 */
[----:B------:R-:W-:Y:S01]  /*cc90*/  @!P6 IMAD.IADD R20, R20, 0x1, -R7 ;  /* 0x000000011414e824 */ /* 0x000fe200078e0a07 */
[----:B------:R-:W-:Y:S01]  /*cca0*/  ISETP.NE.AND P6, PT, R12, RZ, PT ;  /* 0x000000ff0c00720c */ /* 0x000fe20003fc5270 */
[----:B------:R-:W-:Y:S01]  /*ccb0*/  IMAD.HI.U32 R15, R16, R10, RZ ;  /* 0x0000000a100f7227 */ /* 0x000fe200078e00ff */
[----:B------:R0:W-:Y:S01]  /*ccc0*/  STL [R1+0x1f0], R8 ;  /* 0x0001f00801007387 */ /* 0x0001e20000100800 */
[----:B------:R-:W-:Y:S02]  /*ccd0*/  ISETP.GT.U32.AND P5, PT, R2, R24, PT ;  /* 0x000000180200720c */ /* 0x000fe40003fa4070 */
[----:B------:R-:W-:-:S02]  /*cce0*/  IMAD.MOV R15, RZ, RZ, -R15 ;  /* 0x000000ffff0f7224 */ /* 0x000fc400078e0a0f */
[----:B------:R-:W-:Y:S01]  /*ccf0*/  @!P0 IMAD.MOV R5, RZ, RZ, -R5 ;  /* 0x000000ffff058224 */ /* 0x000fe200078e0a05 */
[----:B0-----:R-:W-:Y:S01]  /*cd00*/  LOP3.LUT R8, R14, 0x1c, RZ, 0xfc, !PT ;  /* 0x0000001c0e087812 */ /* 0x001fe200078efcff */
[----:B------:R-:W-:-:S03]  /*cd10*/  IMAD R10, R2, R15, R10 ;  /* 0x0000000f020a7224 */ /* 0x000fc600078e020a */
[----:B------:R-:W-:Y:S02]  /*cd20*/  IABS R11, R8 ;  /* 0x00000008000b7213 */ /* 0x000fe40000000000 */
[----:B------:R-:W-:Y:S01]  /*cd30*/  ISETP.GE.AND P0, PT, R8, RZ, PT ;  /* 0x000000ff0800720c */ /* 0x000fe20003f06270 */
[----:B------:R-:W-:Y:S01]  /*cd40*/  IMAD.MOV.U32 R8, RZ, RZ, R20 ;  /* 0x000000ffff087224 */ /* 0x000fe200078e0014 */
[----:B------:R-:W-:-:S03]  /*cd50*/  ISETP.GT.U32.AND P2, PT, R2, R6, PT ;  /* 0x000000060200720c */ /* 0x000fc60003f44070 */
[----:B------:R-:W-:Y:S01]  /*cd60*/  @!P3 IMAD.MOV R8, RZ, RZ, -R8 ;  /* 0x000000ffff08b224 */ /* 0x000fe200078e0a08 */
[----:B------:R-:W-:Y:S02]  /*cd70*/  @!P6 LOP3.LUT R8, RZ, R12, RZ, 0x33, !PT ;  /* 0x0000000cff08e212 */ /* 0x000fe400078e33ff */
[----:B------:R-:W-:Y:S02]  /*cd80*/  LOP3.LUT R27, R14, 0x26, RZ, 0xfc, !PT ;  /* 0x000000260e1b7812 */ /* 0x000fe400078efcff */
[----:B------:R-:W-:Y:S01]  /*cd90*/  ISETP.GT.U32.AND P6, PT, R2, R10, PT ;  /* 0x0000000a0200720c */ /* 0x000fe20003fc4070 */
[--C-:B------:R-:W-:Y:S01]  /*cda0*/  @!P5 IMAD.IADD R24, R24, 0x1, -R2.reuse ;  /* 0x000000011818d824 */ /* 0x100fe200078e0a02 */
[----:B------:R-:W-:Y:S02]  /*cdb0*/  ISETP.GE.AND P5, PT, R27, RZ, PT ;  /* 0x000000ff1b00720c */ /* 0x000fe40003fa6270 */
[----:B------:R-:W-:Y:S01]  /*cdc0*/  LOP3.LUT R7, R14, 0x1a, RZ, 0xfc, !PT ;  /* 0x0000001a0e077812 */ /* 0x000fe200078efcff */
[----:B------:R-:W-:-:S02]  /*cdd0*/  @!P2 IMAD.IADD R6, R6, 0x1, -R2 ;  /* 0x000000010606a824 */ /* 0x000fc400078e0a02 */
[----:B------:R-:W-:Y:S01]  /*cde0*/  IMAD.HI.U32 R18, R16, R11, RZ ;  /* 0x0000000b10127227 */ /* 0x000fe200078e00ff */
[----:B------:R-:W-:-:S05]  /*cdf0*/  IABS R9, R7 ;  /* 0x0000000700097213 */ /* 0x000fca0000000000 */
[----:B------:R-:W-:Y:S01]  /*ce00*/  @!P6 IMAD.IADD R10, R10, 0x1, -R2 ;  /* 0x000000010a0ae824 */ /* 0x000fe200078e0a02 */
[----:B------:R-:W-:Y:S01]  /*ce10*/  STL [R1+0xcd4], R6 ;  /* 0x000cd40601007387 */ /* 0x000fe20000100800 */
[----:B------:R-:W-:Y:S02]  /*ce20*/  @!P5 IMAD.MOV R23, RZ, RZ, -R23 ;  /* 0x000000ffff17d224 */ /* 0x000fe400078e0a17 */
[----:B------:R-:W-:Y:S01]  /*ce30*/  IMAD.HI.U32 R17, R16, R9, RZ ;  /* 0x0000000910117227 */ /* 0x000fe200078e00ff */
[----:B------:R0:W-:Y:S01]  /*ce40*/  STL [R1+0xc18], R3 ;  /* 0x000c180301007387 */ /* 0x0001e20000100800 */
[----:B------:R-:W-:Y:S02]  /*ce50*/  ISETP.GT.U32.AND P5, PT, R2, R10, PT ;  /* 0x0000000a0200720c */ /* 0x000fe40003fa4070 */
[----:B------:R-:W-:Y:S01]  /*ce60*/  IMAD.MOV R18, RZ, RZ, -R18 ;  /* 0x000000ffff127224 */ /* 0x000fe200078e0a12 */
[----:B------:R1:W-:Y:S01]  /*ce70*/  STL [R1+0xc1c], R4 ;  /* 0x000c1c0401007387 */ /* 0x0003e20000100800 */
[----:B------:R-:W-:Y:S01]  /*ce80*/  ISETP.GE.AND P3, PT, R7, RZ, PT ;  /* 0x000000ff0700720c */ /* 0x000fe20003f66270 */
[----:B------:R-:W-:Y:S01]  /*ce90*/  IMAD.MOV R17, RZ, RZ, -R17 ;  /* 0x000000ffff117224 */ /* 0x000fe200078e0a11 */
[----:B------:R-:W-:Y:S01]  /*cea0*/  LOP3.LUT R27, R14, 0x22, RZ, 0xfc, !PT ;  /* 0x000000220e1b7812 */ /* 0x000fe200078efcff */
[----:B------:R-:W-:Y:S01]  /*ceb0*/  IMAD R7, R2, R18, R11 ;  /* 0x0000001202077224 */ /* 0x000fe200078e020b */
[----:B0-----:R-:W-:-:S02]  /*cec0*/  LOP3.LUT R3, R14, 0x16, RZ, 0xfc, !PT ;  /* 0x000000160e037812 */ /* 0x001fc400078efcff */
[----:B-1----:R-:W-:Y:S01]  /*ced0*/  LOP3.LUT R4, R14, 0x18, RZ, 0xfc, !PT ;  /* 0x000000180e047812 */ /* 0x002fe200078efcff */
[----:B------:R-:W-:-:S03]  /*cee0*/  IMAD R9, R2, R17, R9 ;  /* 0x0000001102097224 */ /* 0x000fc600078e0209 */
[----:B------:R-:W-:Y:S02]  /*cef0*/  IABS R26, R4 ;  /* 0x00000004001a7213 */ /* 0x000fe40000000000 */
[----:B------:R-:W-:Y:S02]  /*cf00*/  ISETP.GE.AND P2, PT, R27, RZ, PT ;  /* 0x000000ff1b00720c */ /* 0x000fe40003f46270 */
[----:B------:R-:W-:Y:S01]  /*cf10*/  IABS R27, R3 ;  /* 0x00000003001b7213 */ /* 0x000fe20000000000 */
[----:B------:R-:W-:Y:S01]  /*cf20*/  IMAD.HI.U32 R18, R16, R26, RZ ;  /* 0x0000001a10127227 */ /* 0x000fe200078e00ff */
[----:B------:R-:W-:-:S03]  /*cf30*/  ISETP.GT.U32.AND P6, PT, R2, R7, PT ;  /* 0x000000070200720c */ /* 0x000fc60003fc4070 */
[----:B------:R-:W-:Y:S01]  /*cf40*/  @!P5 IMAD.IADD R10, R10, 0x1, -R2 ;  /* 0x000000010a0ad824 */ /* 0x000fe200078e0a02 */
[----:B------:R-:W-:Y:S01]  /*cf50*/  ISETP.GT.U32.AND P5, PT, R2, R9, PT ;  /* 0x000000090200720c */ /* 0x000fe20003fa4070 */
[----:B------:R-:W-:-:S04]  /*cf60*/  IMAD.HI.U32 R17, R16, R27, RZ ;  /* 0x0000001b10117227 */ /* 0x000fc800078e00ff */
[----:B------:R-:W-:Y:S02]  /*cf70*/  IMAD.MOV R18, RZ, RZ, -R18 ;  /* 0x000000ffff127224 */ /* 0x000fe400078e0a12 */
[----:B------:R-:W-:Y:S02]  /*cf80*/  IMAD.MOV R17, RZ, RZ, -R17 ;  /* 0x000000ffff117224 */ /* 0x000fe400078e0a11 */
[C---:B------:R-:W-:Y:S02]  /*cf90*/  IMAD R26, R2.reuse, R18, R26 ;  /* 0x00000012021a7224 */ /* 0x040fe400078e021a */
[C---:B------:R-:W-:Y:S02]  /*cfa0*/  IMAD R27, R2.reuse, R17, R27 ;  /* 0x00000011021b7224 */ /* 0x040fe400078e021b */
[--C-:B------:R-:W-:Y:S01]  /*cfb0*/  @!P6 IMAD.IADD R7, R7, 0x1, -R2.reuse ;  /* 0x000000010707e824 */ /* 0x100fe200078e0a02 */
[C---:B------:R-:W-:Y:S01]  /*cfc0*/  ISETP.GT.U32.AND P6, PT, R2.reuse, R26, PT ;  /* 0x0000001a0200720c */ /* 0x040fe20003fc4070 */
[----:B------:R-:W-:Y:S01]  /*cfd0*/  @!P5 IMAD.IADD R9, R9, 0x1, -R2 ;  /* 0x000000010909d824 */ /* 0x000fe200078e0a02 */
[----:B------:R-:W-:-:S02]  /*cfe0*/  ISETP.GT.U32.AND P5, PT, R2, R27, PT ;  /* 0x0000001b0200720c */ /* 0x000fc40003fa4070 */
[----:B------:R-:W-:Y:S02]  /*cff0*/  ISETP.GT.U32.AND P1, PT, R2, R25, PT ;  /* 0x000000190200720c */ /* 0x000fe40003f24070 */
[C---:B------:R-:W-:Y:S02]  /*d000*/  LOP3.LUT R6, R14.reuse, 0x10, RZ, 0xfc, !PT ;  /* 0x000000100e067812 */ /* 0x040fe400078efcff */
[C---:B------:R-:W-:Y:S02]  /*d010*/  LOP3.LUT R13, R14.reuse, 0x12, RZ, 0xfc, !PT ;  /* 0x000000120e0d7812 */ /* 0x040fe400078efcff */
[----:B------:R-:W-:Y:S02]  /*d020*/  LOP3.LUT R19, R14, 0x14, RZ, 0xfc, !PT ;  /* 0x000000140e137812 */ /* 0x000fe400078efcff */
[----:B------:R-:W-:Y:S01]  /*d030*/  IABS R20, R6 ;  /* 0x0000000600147213 */ /* 0x000fe20000000000 */
[--C-:B------:R-:W-:Y:S01]  /*d040*/  @!P6 IMAD.IADD R26, R26, 0x1, -R2.reuse ;  /* 0x000000011a1ae824 */ /* 0x100fe200078e0a02 */
[----:B------:R0:W-:Y:S01]  /*d050*/  STL [R1+0xc20], R5 ;  /* 0x000c200501007387 */ /* 0x0001e20000100800 */
[----:B------:R-:W-:Y:S01]  /*d060*/  IABS R21, R13 ;  /* 0x0000000d00157213 */ /* 0x000fe20000000000 */
[----:B------:R-:W-:-:S02]  /*d070*/  @!P5 IMAD.IADD R27, R27, 0x1, -R2 ;  /* 0x000000011b1bd824 */ /* 0x000fc400078e0a02 */
[----:B------:R-:W-:Y:S01]  /*d080*/  STL [R1+0xb70], R8 ;  /* 0x000b700801007387 */ /* 0x000fe20000100800 */
[----:B------:R-:W-:Y:S01]  /*d090*/  ISETP.GT.U32.AND P5, PT, R2, R26, PT ;  /* 0x0000001a0200720c */ /* 0x000fe20003fa4070 */
[C---:B------:R-:W-:Y:S02]  /*d0a0*/  IMAD.HI.U32 R11, R16.reuse, R20, RZ ;  /* 0x00000014100b7227 */ /* 0x040fe400078e00ff */
[----:B------:R-:W-:Y:S01]  /*d0b0*/  STL [R1+0x80], R19 ;  /* 0x0000801301007387 */ /* 0x000fe20000100800 */
[----:B------:R-:W-:Y:S01]  /*d0c0*/  IABS R22, R19 ;  /* 0x0000001300167213 */ /* 0x000fe20000000000 */
[----:B------:R-:W-:Y:S02]  /*d0d0*/  IMAD.HI.U32 R12, R16, R21, RZ ;  /* 0x00000015100c7227 */ /* 0x000fe400078e00ff */
[----:B------:R-:W-:Y:S04]  /*d0e0*/  STL [R1+0x7c], R13 ;  /* 0x00007c0d01007387 */ /* 0x000fe80000100800 */
[----:B------:R1:W-:Y:S01]  /*d0f0*/  STL [R1+0x78], R6 ;  /* 0x0000780601007387 */ /* 0x0003e20000100800 */
[----:B------:R-:W-:-:S02]  /*d100*/  @!P1 IMAD.IADD R25, R25, 0x1, -R2 ;  /* 0x0000000119199824 */ /* 0x000fc400078e0a02 */
[----:B------:R-:W-:Y:S01]  /*d110*/  IMAD.MOV R11, RZ, RZ, -R11 ;  /* 0x000000ffff0b7224 */ /* 0x000fe200078e0a0b */
[C---:B0-----:R-:W-:Y:S01]  /*d120*/  LOP3.LUT R5, R14.reuse, 0xc, RZ, 0xfc, !PT ;  /* 0x0000000c0e057812 */ /* 0x041fe200078efcff */
[----:B------:R-:W-:Y:S01]  /*d130*/  IMAD.MOV R12, RZ, RZ, -R12 ;  /* 0x000000ffff0c7224 */ /* 0x000fe200078e0a0c */
[----:B-1----:R-:W-:Y:S01]  /*d140*/  LOP3.LUT R6, R14, 0xe, RZ, 0xfc, !PT ;  /* 0x0000000e0e067812 */ /* 0x002fe200078efcff */
[----:B------:R-:W-:Y:S01]  /*d150*/  IMAD.HI.U32 R15, R16, R22, RZ ;  /* 0x00000016100f7227 */ /* 0x000fe200078e00ff */
[----:B------:R-:W-:Y:S02]  /*d160*/  LOP3.LUT R13, R14, 0xa, RZ, 0xfc, !PT ;  /* 0x0000000a0e0d7812 */ /* 0x000fe400078efcff */
[----:B------:R-:W-:Y:S01]  /*d170*/  IABS R19, R6 ;  /* 0x0000000600137213 */ /* 0x000fe20000000000 */
[----:B------:R-:W-:Y:S01]  /*d180*/  IMAD R20, R2, R11, R20 ;  /* 0x0000000b02147224 */ /* 0x000fe200078e0214 */
[----:B------:R-:W-:Y:S01]  /*d190*/  LOP3.LUT R29, R14, 0x24, RZ, 0xfc, !PT ;  /* 0x000000240e1d7812 */ /* 0x000fe200078efcff */
[----:B------:R-:W-:Y:S01]  /*d1a0*/  @!P2 IMAD.MOV R25, RZ, RZ, -R25 ;  /* 0x000000ffff19a224 */ /* 0x000fe200078e0a19 */
[C---:B------:R-:W-:Y:S01]  /*d1b0*/  ISETP.GT.U32.AND P2, PT, R2.reuse, R27, PT ;  /* 0x0000001b0200720c */ /* 0x040fe20003f44070 */
[----:B------:R-:W-:Y:S01]  /*d1c0*/  IMAD R21, R2, R12, R21 ;  /* 0x0000000c02157224 */ /* 0x000fe200078e0215 */
[----:B------:R-:W-:Y:S01]  /*d1d0*/  IABS R18, R5 ;  /* 0x0000000500127213 */ /* 0x000fe20000000000 */
[----:B------:R-:W-:Y:S01]  /*d1e0*/  IMAD.MOV R15, RZ, RZ, -R15 ;  /* 0x000000ffff0f7224 */ /* 0x000fe200078e0a0f */
[----:B------:R-:W-:Y:S01]  /*d1f0*/  IABS R17, R13 ;  /* 0x0000000d00117213 */ /* 0x000fe20000000000 */
[----:B------:R-:W-:Y:S01]  /*d200*/  IMAD.HI.U32 R12, R16, R19, RZ ;  /* 0x00000013100c7227 */ /* 0x000fe200078e00ff */
[----:B------:R-:W-:-:S02]  /*d210*/  LOP3.LUT R8, R14, 0x20, RZ, 0xfc, !PT ;  /* 0x000000200e087812 */ /* 0x000fc400078efcff */
[----:B------:R-:W-:Y:S01]  /*d220*/  ISETP.GE.AND P1, PT, R29, RZ, PT ;  /* 0x000000ff1d00720c */ /* 0x000fe20003f26270 */
[----:B------:R-:W-:Y:S01]  /*d230*/  @!P5 IMAD.IADD R26, R26, 0x1, -R2 ;  /* 0x000000011a1ad824 */ /* 0x000fe200078e0a02 */
[C---:B------:R-:W-:Y:S01]  /*d240*/  ISETP.GT.U32.AND P5, PT, R2.reuse, R20, PT ;  /* 0x000000140200720c */ /* 0x040fe20003fa4070 */
[----:B------:R-:W-:Y:S01]  /*d250*/  IMAD R22, R2, R15, R22 ;  /* 0x0000000f02167224 */ /* 0x000fe200078e0216 */
[----:B------:R-:W-:Y:S01]  /*d260*/  IABS R11, R8 ;  /* 0x00000008000b7213 */ /* 0x000fe20000000000 */
[----:B------:R-:W-:Y:S02]  /*d270*/  IMAD.MOV R12, RZ, RZ, -R12 ;  /* 0x000000ffff0c7224 */ /* 0x000fe400078e0a0c */
[C---:B------:R-:W-:Y:S01]  /*d280*/  IMAD.HI.U32 R15, R16.reuse, R18, RZ ;  /* 0x00000012100f7227 */ /* 0x040fe200078e00ff */
[----:B------:R0:W-:Y:S03]  /*d290*/  STL [R1+0xc24], R23 ;  /* 0x000c241701007387 */ /* 0x0001e60000100800 */
[----:B------:R-:W-:Y:S01]  /*d2a0*/  IMAD.HI.U32 R29, R16, R17, RZ ;  /* 0x00000011101d7227 */ /* 0x000fe200078e00ff */
[----:B------:R1:W-:Y:S03]  /*d2b0*/  STL [R1+0x40], R8 ;  /* 0x0000400801007387 */ /* 0x0003e60000100800 */
[----:B------:R-:W-:-:S02]  /*d2c0*/  IMAD R19, R2, R12, R19 ;  /* 0x0000000c02137224 */ /* 0x000fc400078e0213 */
[----:B------:R-:W-:Y:S01]  /*d2d0*/  IMAD.MOV R15, RZ, RZ, -R15 ;  /* 0x000000ffff0f7224 */ /* 0x000fe200078e0a0f */
[----:B0-----:R-:W-:Y:S01]  /*d2e0*/  LOP3.LUT R23, R14, 0x8, RZ, 0xfc, !PT ;  /* 0x000000080e177812 */ /* 0x001fe200078efcff */
[----:B------:R-:W-:Y:S01]  /*d2f0*/  IMAD.MOV R12, RZ, RZ, -R29 ;  /* 0x000000ffff0c7224 */ /* 0x000fe200078e0a1d */
[----:B------:R-:W-:Y:S01]  /*d300*/  STL [R1+0x50], R6 ;  /* 0x0000500601007387 */ /* 0x000fe20000100800 */
[----:B------:R-:W-:Y:S01]  /*d310*/  IMAD.HI.U32 R28, R16, R11, RZ ;  /* 0x0000000b101c7227 */ /* 0x000fe200078e00ff */
[----:B-1----:R-:W-:Y:S02]  /*d320*/  LOP3.LUT R8, R14, 0x6, RZ, 0xfc, !PT ;  /* 0x000000060e087812 */ /* 0x002fe400078efcff */
[----:B------:R0:W-:Y:S01]  /*d330*/  STL [R1+0x44], R5 ;  /* 0x0000440501007387 */ /* 0x0001e20000100800 */
[----:B------:R-:W-:Y:S01]  /*d340*/  @!P2 IMAD.IADD R27, R27, 0x1, -R2 ;  /* 0x000000011b1ba824 */ /* 0x000fe200078e0a02 */
[----:B------:R-:W-:Y:S01]  /*d350*/  ISETP.GE.AND P2, PT, R4, RZ, PT ;  /* 0x000000ff0400720c */ /* 0x000fe20003f46270 */
[----:B------:R-:W-:Y:S01]  /*d360*/  IMAD R18, R2, R15, R18 ;  /* 0x0000000f02127224 */ /* 0x000fe200078e0212 */
[----:B------:R-:W-:Y:S01]  /*d370*/  LOP3.LUT R4, R14, 0x2, RZ, 0xfc, !PT ;  /* 0x000000020e047812 */ /* 0x000fe200078efcff */
[----:B------:R-:W-:Y:S01]  /*d380*/  IMAD R17, R2, R12, R17 ;  /* 0x0000000c02117224 */ /* 0x000fe200078e0211 */
[----:B------:R-:W-:Y:S01]  /*d390*/  IABS R12, R23 ;  /* 0x00000017000c7213 */ /* 0x000fe20000000000 */
[----:B------:R-:W-:Y:S01]  /*d3a0*/  IMAD.MOV R28, RZ, RZ, -R28 ;  /* 0x000000ffff1c7224 */ /* 0x000fe200078e0a1c */
[----:B------:R-:W-:-:S02]  /*d3b0*/  IABS R15, R8 ;  /* 0x00000008000f7213 */ /* 0x000fc40000000000 */
[----:B0-----:R-:W-:Y:S01]  /*d3c0*/  LOP3.LUT R5, R14, 0x4, RZ, 0xfc, !PT ;  /* 0x000000040e057812 */ /* 0x001fe200078efcff */
[----:B------:R-:W-:Y:S02]  /*d3d0*/  @!P1 IMAD.MOV R24, RZ, RZ, -R24 ;  /* 0x000000ffff189224 */ /* 0x000fe400078e0a18 */
[----:B------:R-:W-:Y:S01]  /*d3e0*/  @!P5 IMAD.IADD R20, R20, 0x1, -R2 ;  /* 0x000000011414d824 */ /* 0x000fe200078e0a02 */
[----:B------:R-:W-:Y:S01]  /*d3f0*/  ISETP.GE.AND P5, PT, R14, RZ, PT ;  /* 0x000000ff0e00720c */ /* 0x000fe20003fa6270 */
[----:B------:R-:W-:Y:S01]  /*d400*/  IMAD R11, R2, R28, R11 ;  /* 0x0000001c020b7224 */ /* 0x000fe200078e020b */
[----:B------:R-:W-:Y:S02]  /*d410*/  IABS R14, R5 ;  /* 0x00000005000e7213 */ /* 0x000fe40000000000 */
[----:B------:R-:W-:Y:S01]  /*d420*/  IABS R29, R4 ;  /* 0x00000004001d7213 */ /* 0x000fe20000000000 */
[----:B------:R0:W-:Y:S01]  /*d430*/  STL [R1+0xcd0], R13 ;  /* 0x000cd00d01007387 */ /* 0x0001e20000100800 */
[----:B------:R-:W-:-:S03]  /*d440*/  IMAD.HI.U32 R28, R16, R12, RZ ;  /* 0x0000000c101c7227 */ /* 0x000fc600078e00ff */
[----:B------:R-:W-:Y:S01]  /*d450*/  STL [R1+0xc28], R24 ;  /* 0x000c281801007387 */ /* 0x000fe20000100800 */
[----:B------:R-:W-:-:S03]  /*d460*/  IMAD.HI.U32 R6, R16, R15, RZ ;  /* 0x0000000f10067227 */ /* 0x000fc600078e00ff */
[----:B------:R1:W-:Y:S01]  /*d470*/  STL [R1+0xc2c], R25 ;  /* 0x000c2c1901007387 */ /* 0x0003e20000100800 */
[----:B0-----:R-:W-:-:S04]  /*d480*/  IMAD.HI.U32 R13, R16, R14, RZ ;  /* 0x0000000e100d7227 */ /* 0x001fc800078e00ff */
[----:B-1----:R-:W-:-:S04]  /*d490*/  IMAD.HI.U32 R25, R16, R29, RZ ;  /* 0x0000001d10197227 */ /* 0x002fc800078e00ff */
[----:B------:R-:W-:Y:S02]  /*d4a0*/  IMAD.MOV R16, RZ, RZ, -R28 ;  /* 0x000000ffff107224 */ /* 0x000fe400078e0a1c */
[----:B------:R-:W-:Y:S02]  /*d4b0*/  IMAD.MOV R28, RZ, RZ, -R6 ;  /* 0x000000ffff1c7224 */ /* 0x000fe400078e0a06 */
[----:B------:R-:W2:Y:S01]  /*d4c0*/  LDL.LU R6, [R1+0xcd4] ;  /* 0x000cd40001067983 */ /* 0x000ea20000300800 */
[----:B------:R-:W-:-:S13]  /*d4d0*/  ISETP.GT.U32.AND P1, PT, R2, R9, PT ;  /* 0x000000090200720c */ /* 0x000fda0003f24070 */
[----:B------:R-:W-:Y:S01]  /*d4e0*/  @!P1 IMAD.IADD R9, R9, 0x1, -R2 ;  /* 0x0000000109099824 */ /* 0x000fe200078e0a02 */
[----:B------:R-:W-:-:S13]  /*d4f0*/  ISETP.GT.U32.AND P1, PT, R2, R21, PT ;  /* 0x000000150200720c */ /* 0x000fda0003f24070 */
[----:B------:R-:W-:Y:S01]  /*d500*/  @!P1 IMAD.IADD R21, R21, 0x1, -R2 ;  /* 0x0000000115159824 */ /* 0x000fe200078e0a02 */
[----:B------:R-:W-:Y:S02]  /*d510*/  ISETP.GE.AND P1, PT, R3, RZ, PT ;  /* 0x000000ff0300720c */ /* 0x000fe40003f26270 */
[----:B------:R-:W0:Y:S01]  /*d520*/  S2R R3, SR_TID.X ;  /* 0x0000000000037919 */ /* 0x000e220000002100 */
[C---:B------:R-:W-:Y:S01]  /*d530*/  ISETP.GT.U32.AND P6, PT, R2.reuse, R7, PT ;  /* 0x000000070200720c */ /* 0x040fe20003fc4070 */
[----:B------:R-:W-:Y:S02]  /*d540*/  IMAD.MOV R13, RZ, RZ, -R13 ;  /* 0x000000ffff0d7224 */ /* 0x000fe400078e0a0d */
[----:B------:R-:W-:Y:S02]  /*d550*/  IMAD.MOV R25, RZ, RZ, -R25 ;  /* 0x000000ffff197224 */ /* 0x000fe400078e0a19 */
[C---:B------:R-:W-:Y:S02]  /*d560*/  IMAD R15, R2.reuse, R28, R15 ;  /* 0x0000001c020f7224 */ /* 0x040fe400078e020f */
[----:B------:R-:W-:-:S02]  /*d570*/  IMAD R16, R2, R16, R12 ;  /* 0x0000001002107224 */ /* 0x000fc400078e020c */
[C---:B------:R-:W-:Y:S02]  /*d580*/  IMAD R14, R2.reuse, R13, R14 ;  /* 0x0000000d020e7224 */ /* 0x040fe400078e020e */
[----:B------:R-:W3:Y:S01]  /*d590*/  LDL.LU R13, [R1+0xcd0] ;  /* 0x000cd000010d7983 */ /* 0x000ee20000300800 */
[----:B------:R-:W-:Y:S02]  /*d5a0*/  IMAD R12, R2, R25, R29 ;  /* 0x00000019020c7224 */ /* 0x000fe400078e021d */
[----:B------:R-:W-:Y:S01]  /*d5b0*/  @!P6 IMAD.IADD R7, R7, 0x1, -R2 ;  /* 0x000000010707e824 */ /* 0x000fe200078e0a02 */
[----:B------:R-:W3:Y:S01]  /*d5c0*/  LDL.LU R25, [R1+0x50] ;  /* 0x0000500001197983 */ /* 0x000ee20000300800 */
[----:B------:R-:W-:Y:S01]  /*d5d0*/  @!P4 IMAD.MOV R10, RZ, RZ, -R10 ;  /* 0x000000ffff0ac224 */ /* 0x000fe200078e0a0a */
[----:B0-----:R-:W-:-:S04]  /*d5e0*/  SHF.R.S32.HI R24, RZ, 0x2, R3 ;  /* 0x00000002ff187819 */ /* 0x001fc80000011403 */
[----:B------:R-:W-:-:S04]  /*d5f0*/  SGXT R24, R24, 0x1 ;  /* 0x000000011818781a */ /* 0x000fc80000000200 */
[----:B------:R-:W-:Y:S01]  /*d600*/  LOP3.LUT R28, R24, 0x90, RZ, 0xc0, !PT ;  /* 0x00000090181c7812 */ /* 0x000fe200078ec0ff */
[----:B------:R-:W-:Y:S02]  /*d610*/  IMAD.SHL.U32 R24, R0, 0x20, RZ ;  /* 0x0000002000187824 */ /* 0x000fe400078e00ff */
[----:B------:R-:W-:-:S03]  /*d620*/  @!P0 IMAD.MOV R7, RZ, RZ, -R7 ;  /* 0x000000ffff078224 */ /* 0x000fc600078e0a07 */
[----:B------:R-:W-:Y:S02]  /*d630*/  LOP3.LUT R28, R28, 0x60, R24, 0xf8, !PT ;  /* 0x000000601c1c7812 */ /* 0x000fe400078ef818 */
[----:B------:R-:W3:Y:S01]  /*d640*/  LDL.LU R24, [R1+0x44] ;  /* 0x0000440001187983 */ /* 0x000ee20000300800 */
[----:B------:R-:W-:Y:S02]  /*d650*/  @!P3 IMAD.MOV R9, RZ, RZ, -R9 ;  /* 0x000000ffff09b224 */ /* 0x000fe400078e0a09 */
[----:B--2---:R-:W-:-:S05]  /*d660*/  @!P5 IMAD.MOV R6, RZ, RZ, -R6 ;  /* 0x000000ffff06d224 */ /* 0x004fca00078e0a06 */
[----:B------:R0:W-:Y:S04]  /*d670*/  STL [R1+0xc30], R6 ;  /* 0x000c300601007387 */ /* 0x0001e80000100800 */
[----:B0-----:R-:W2:Y:S04]  /*d680*/  LDL.LU R6, [R1+0x78] ;  /* 0x0000780001067983 */ /* 0x001ea80000300800 */
[----:B------:R0:W-:Y:S04]  /*d690*/  STL [R1+0xc34], R10 ;  /* 0x000c340a01007387 */ /* 0x0001e80000100800 */
[----:B0-----:R-:W4:Y:S04]  /*d6a0*/  LDL.LU R10, [R1+0x7c] ;  /* 0x00007c00010a7983 */ /* 0x001f280000300800 */
[----:B------:R0:W-:Y:S04]  /*d6b0*/  STL [R1+0xc38], R7 ;  /* 0x000c380701007387 */ /* 0x0001e80000100800 */
[----:B0-----:R-:W5:Y:S04]  /*d6c0*/  LDL.LU R7, [R1+0x80] ;  /* 0x0000800001077983 */ /* 0x001f680000300800 */
[----:B------:R0:W-:Y:S04]  /*d6d0*/  STL [R1+0xc3c], R9 ;  /* 0x000c3c0901007387 */ /* 0x0001e80000100800 */
[----:B0-----:R-:W5:Y:S01]  /*d6e0*/  LDL.LU R9, [R1+0x40] ;  /* 0x0000400001097983 */ /* 0x001f620000300800 */
[----:B------:R-:W-:-:S13]  /*d6f0*/  ISETP.GT.U32.AND P6, PT, R2, R22, PT ;  /* 0x000000160200720c */ /* 0x000fda0003fc4070 */
[----:B------:R-:W-:Y:S01]  /*d700*/  @!P6 IMAD.IADD R22, R22, 0x1, -R2 ;  /* 0x000000011616e824 */ /* 0x000fe200078e0a02 */
[C---:B------:R-:W-:Y:S02]  /*d710*/  ISETP.GT.U32.AND P6, PT, R2.reuse, R19, PT ;  /* 0x000000130200720c */ /* 0x040fe40003fc4070 */
[----:B------:R-:W-:-:S11]  /*d720*/  ISETP.GT.U32.AND P4, PT, R2, R21, PT ;  /* 0x000000150200720c */ /* 0x000fd60003f84070 */
[----:B------:R-:W-:Y:S01]  /*d730*/  @!P6 IMAD.IADD R19, R19, 0x1, -R2 ;  /* 0x000000011313e824 */ /* 0x000fe200078e0a02 */
[C---:B------:R-:W-:Y:S02]  /*d740*/  ISETP.GT.U32.AND P6, PT, R2.reuse, R18, PT ;  /* 0x000000120200720c */ /* 0x040fe40003fc4070 */
[C---:B------:R-:W-:Y:S02]  /*d750*/  ISETP.GT.U32.AND P0, PT, R2.reuse, R20, PT ;  /* 0x000000140200720c */ /* 0x040fe40003f04070 */
[----:B------:R-:W-:-:S09]  /*d760*/  ISETP.GT.U32.AND P5, PT, R2, R22, PT ;  /* 0x000000160200720c */ /* 0x000fd20003fa4070 */
[--C-:B------:R-:W-:Y:S01]  /*d770*/  @!P6 IMAD.IADD R18, R18, 0x1, -R2.reuse ;  /* 0x000000011212e824 */ /* 0x100fe200078e0a02 */
[C---:B------:R-:W-:Y:S01]  /*d780*/  ISETP.GT.U32.AND P6, PT, R2.reuse, R17, PT ;  /* 0x000000110200720c */ /* 0x040fe20003fc4070 */
[----:B------:R-:W-:Y:S01]  /*d790*/  @!P4 IMAD.IADD R21, R21, 0x1, -R2 ;  /* 0x000000011515c824 */ /* 0x000fe200078e0a02 */
[C---:B------:R-:W-:Y:S01]  /*d7a0*/  ISETP.GT.U32.AND P4, PT, R2.reuse, R14, PT ;  /* 0x0000000e0200720c */ /* 0x040fe20003f84070 */
[----:B------:R-:W-:Y:S01]  /*d7b0*/  @!P2 IMAD.MOV R26, RZ, RZ, -R26 ;  /* 0x000000ffff1aa224 */ /* 0x000fe200078e0a1a */
[C---:B------:R-:W-:Y:S01]  /*d7c0*/  ISETP.GT.U32.AND P2, PT, R2.reuse, R18, PT ;  /* 0x000000120200720c */ /* 0x040fe20003f44070 */
[----:B------:R-:W-:Y:S01]  /*d7d0*/  @!P1 IMAD.MOV R27, RZ, RZ, -R27 ;  /* 0x000000ffff1b9224 */ /* 0x000fe200078e0a1b */
[----:B------:R-:W-:Y:S01]  /*d7e0*/  ISETP.GT.U32.AND P3, PT, R2, R19, PT ;  /* 0x000000130200720c */ /* 0x000fe20003f64070 */
[----:B------:R-:W-:-:S06]  /*d7f0*/  @!P0 IMAD.IADD R20, R20, 0x1, -R2 ;  /* 0x0000000114148824 */ /* 0x000fcc00078e0a02 */
[--C-:B------:R-:W-:Y:S01]  /*d800*/  @!P6 IMAD.IADD R17, R17, 0x1, -R2.reuse ;  /* 0x000000011111e824 */ /* 0x100fe200078e0a02 */
[----:B------:R-:W-:Y:S01]  /*d810*/  ISETP.GT.U32.AND P1, PT, R2, R16, PT ;  /* 0x000000100200720c */ /* 0x000fe20003f24070 */
[--C-:B------:R-:W-:Y:S01]  /*d820*/  @!P5 IMAD.IADD R22, R22, 0x1, -R2.reuse ;  /* 0x000000011616d824 */ /* 0x100fe200078e0a02 */
[C---:B------:R-:W-:Y:S02]  /*d830*/  ISETP.GT.U32.AND P0, PT, R2.reuse, R12, PT ;  /* 0x0000000c0200720c */ /* 0x040fe40003f04070 */
[C---:B------:R-:W-:Y:S02]  /*d840*/  ISETP.GT.U32.AND P6, PT, R2.reuse, R17, PT ;  /* 0x000000110200720c */ /* 0x040fe40003fc4070 */
[----:B------:R-:W-:Y:S01]  /*d850*/  ISETP.GT.U32.AND P5, PT, R2, R15, PT ;  /* 0x0000000f0200720c */ /* 0x000fe20003fa4070 */
[--C-:B------:R-:W-:Y:S01]  /*d860*/  @!P4 IMAD.IADD R14, R14, 0x1, -R2.reuse ;  /* 0x000000010e0ec824 */ /* 0x100fe200078e0a02 */
[----:B---3--:R-:W-:Y:S01]  /*d870*/  ISETP.GE.AND P4, PT, R25, RZ, PT ;  /* 0x000000ff1900720c */ /* 0x008fe20003f86270 */
[--C-:B------:R-:W-:Y:S01]  /*d880*/  @!P2 IMAD.IADD R18, R18, 0x1, -R2.reuse ;  /* 0x000000011212a824 */ /* 0x100fe200078e0a02 */
[----:B------:R-:W-:Y:S01]  /*d890*/  ISETP.GT.U32.AND P2, PT, R2, R11, PT ;  /* 0x0000000b0200720c */ /* 0x000fe20003f44070 */
[----:B------:R-:W-:-:S02]  /*d8a0*/  @!P3 IMAD.IADD R19, R19, 0x1, -R2 ;  /* 0x000000011313b824 */ /* 0x000fc400078e0a02 */
[--C-:B------:R-:W-:Y:S02]  /*d8b0*/  @!P1 IMAD.IADD R16, R16, 0x1, -R2.reuse ;  /* 0x0000000110109824 */ /* 0x100fe400078e0a02 */
[--C-:B------:R-:W-:Y:S02]  /*d8c0*/  @!P0 IMAD.IADD R12, R12, 0x1, -R2.reuse ;  /* 0x000000010c0c8824 */ /* 0x100fe400078e0a02 */
[--C-:B------:R-:W-:Y:S02]  /*d8d0*/  @!P6 IMAD.IADD R17, R17, 0x1, -R2.reuse ;  /* 0x000000011111e824 */ /* 0x100fe400078e0a02 */
[----:B------:R-:W-:Y:S01]  /*d8e0*/  @!P5 IMAD.IADD R15, R15, 0x1, -R2 ;  /* 0x000000010f0fd824 */ /* 0x000fe200078e0a02 */
[----:B------:R-:W-:Y:S01]  /*d8f0*/  ISETP.GE.AND P0, PT, R24, RZ, PT ;  /* 0x000000ff1800720c */ /* 0x000fe20003f06270 */
[----:B------:R-:W-:Y:S01]  /*d900*/  @!P4 IMAD.MOV R19, RZ, RZ, -R19 ;  /* 0x000000ffff13c224 */ /* 0x000fe200078e0a13 */
[----:B------:R-:W-:Y:S01]  /*d910*/  ISETP.GT.U32.AND P4, PT, R2, R12, PT ;  /* 0x0000000c0200720c */ /* 0x000fe20003f84070 */
[----:B------:R-:W-:-:S02]  /*d920*/  IMAD.SHL.U32 R29, R0, 0x2, RZ ;  /* 0x00000002001d7824 */ /* 0x000fc400078e00ff */
[----:B------:R-:W-:Y:S01]  /*d930*/  @!P2 IMAD.IADD R11, R11, 0x1, -R2 ;  /* 0x000000010b0ba824 */ /* 0x000fe200078e0a02 */
[----:B------:R-:W-:Y:S02]  /*d940*/  STL [R1+0xc40], R26 ;  /* 0x000c401a01007387 */ /* 0x000fe40000100800 */
[----:B------:R-:W-:Y:S02]  /*d950*/  LOP3.LUT R29, R28, 0x10, R29, 0x78, !PT ;  /* 0x000000101c1d7812 */ /* 0x000fe400078e781d */
[----:B------:R-:W-:Y:S01]  /*d960*/  STL [R1+0xc44], R27 ;  /* 0x000c441b01007387 */ /* 0x000fe20000100800 */
[C---:B------:R-:W-:Y:S02]  /*d970*/  ISETP.GT.U32.AND P2, PT, R2.reuse, R16, PT ;  /* 0x000000100200720c */ /* 0x040fe40003f44070 */
[----:B------:R-:W-:Y:S01]  /*d980*/  @!P0 IMAD.MOV R18, RZ, RZ, -R18 ;  /* 0x000000ffff128224 */ /* 0x000fe200078e0a12 */
[----:B------:R-:W-:Y:S01]  /*d990*/  ISETP.GT.U32.AND P0, PT, R2, R11, PT ;  /* 0x0000000b0200720c */ /* 0x000fe20003f04070 */
[----:B------:R-:W-:Y:S01]  /*d9a0*/  @!P4 IMAD.IADD R12, R12, 0x1, -R2 ;  /* 0x000000010c0cc824 */ /* 0x000fe200078e0a02 */
[----:B------:R-:W-:-:S02]  /*d9b0*/  SHF.R.U32.HI R0, RZ, 0x4, R0 ;  /* 0x00000004ff007819 */ /* 0x000fc40000011600 */
[----:B------:R-:W-:Y:S02]  /*d9c0*/  ISETP.GE.AND P4, PT, R4, RZ, PT ;  /* 0x000000ff0400720c */ /* 0x000fe40003f86270 */
[----:B------:R-:W-:-:S04]  /*d9d0*/  SGXT.U32 R0, R0, 0x3 ;  /* 0x000000030000781a */ /* 0x000fc80000000000 */
[----:B------:R-:W-:Y:S01]  /*d9e0*/  LOP3.LUT R0, R0, 0x30, RZ, 0xfc, !PT ;  /* 0x0000003000007812 */ /* 0x000fe200078efcff */
[--C-:B------:R-:W-:Y:S02]  /*d9f0*/  @!P2 IMAD.IADD R16, R16, 0x1, -R2.reuse ;  /* 0x000000011010a824 */ /* 0x100fe400078e0a02 */
[----:B------:R-:W-:Y:S01]  /*da00*/  @!P0 IMAD.IADD R11, R11, 0x1, -R2 ;  /* 0x000000010b0b8824 */ /* 0x000fe200078e0a02 */
[----:B------:R-:W-:Y:S02]  /*da10*/  ISETP.GE.AND P2, PT, R23, RZ, PT ;  /* 0x000000ff1700720c */ /* 0x000fe40003f46270 */
[----:B--2---:R-:W-:Y:S01]  /*da20*/  ISETP.GE.AND P5, PT, R6, RZ, PT ;  /* 0x000000ff0600720c */ /* 0x004fe20003fa6270 */
[----:B------:R-:W-:Y:S01]  /*da30*/  IMAD.SHL.U32 R6, R3, 0x10, RZ ;  /* 0x0000001003067824 */ /* 0x000fe200078e00ff */
[----:B----4-:R-:W-:Y:S02]  /*da40*/  ISETP.GE.AND P1, PT, R10, RZ, PT ;  /* 0x000000ff0a00720c */ /* 0x010fe40003f26270 */
[----:B-----5:R-:W-:-:S11]  /*da50*/  ISETP.GE.AND P6, PT, R7, RZ, PT ;  /* 0x000000ff0700720c */ /* 0x020fd60003fc6270 */
[----:B------:R-:W-:Y:S01]  /*da60*/  @!P1 IMAD.MOV R21, RZ, RZ, -R21 ;  /* 0x000000ffff159224 */ /* 0x000fe200078e0a15 */
[----:B------:R-:W-:Y:S01]  /*da70*/  LOP3.LUT R28, R6, 0x100, RZ, 0xc0, !PT ;  /* 0x00000100061c7812 */ /* 0x000fe200078ec0ff */
[----:B------:R-:W-:Y:S01]  /*da80*/  @!P5 IMAD.MOV R20, RZ, RZ, -R20 ;  /* 0x000000ffff14d224 */ /* 0x000fe200078e0a14 */
[C---:B------:R-:W-:Y:S02]  /*da90*/  ISETP.GT.U32.AND P1, PT, R2.reuse, R15, PT ;  /* 0x0000000f0200720c */ /* 0x040fe40003f24070 */
[----:B------:R-:W-:Y:S01]  /*daa0*/  ISETP.GT.U32.AND P5, PT, R2, R14, PT ;  /* 0x0000000e0200720c */ /* 0x000fe20003fa4070 */
[----:B------:R-:W-:Y:S01]  /*dab0*/  @!P6 IMAD.MOV R22, RZ, RZ, -R22 ;  /* 0x000000ffff16e224 */ /* 0x000fe200078e0a16 */
[----:B------:R-:W-:-:S04]  /*dac0*/  IADD3 R4, PT, PT, R29, UR5, R28 ;  /* 0x000000051d047c10 */ /* 0x000fc8000fffe01c */
[----:B------:R-:W-:Y:S01]  /*dad0*/  STL [R1+0xc48], R22 ;  /* 0x000c481601007387 */ /* 0x000fe20000100800 */
[----:B------:R-:W-:-:S03]  /*dae0*/  ISETP.GE.AND P6, PT, R13, RZ, PT ;  /* 0x000000ff0d00720c */ /* 0x000fc60003fc6270 */
[----:B------:R-:W-:Y:S04]  /*daf0*/  STL [R1+0xc4c], R21 ;  /* 0x000c4c1501007387 */ /* 0x000fe80000100800 */
[----:B------:R-:W-:Y:S04]  /*db00*/  STL [R1+0xc50], R20 ;  /* 0x000c501401007387 */ /* 0x000fe80000100800 */
[----:B------:R-:W-:Y:S04]  /*db10*/  STL [R1+0xc54], R19 ;  /* 0x000c541301007387 */ /* 0x000fe80000100800 */
[----:B------:R-:W-:Y:S04]  /*db20*/  STL [R1+0xc58], R18 ;  /* 0x000c581201007387 */ /* 0x000fe80000100800 */
[----:B------:R-:W2:Y:S04]  /*db30*/  LDL.LU R13, [R1+0xccc] ;  /* 0x000ccc00010d7983 */ /* 0x000ea80000300800 */
[----:B------:R-:W-:Y:S04]  /*db40*/  STL [R1+0xb28], R6 ;  /* 0x000b280601007387 */ /* 0x000fe80000100800 */
[----:B------:R0:W-:Y:S01]  /*db50*/  STL [R1+0x1f4], R4 ;  /* 0x0001f40401007387 */ /* 0x0001e20000100800 */
[----:B------:R-:W-:-:S02]  /*db60*/  @!P1 IMAD.IADD R15, R15, 0x1, -R2 ;  /* 0x000000010f0f9824 */ /* 0x000fc400078e0a02 */
[----:B------:R-:W-:Y:S01]  /*db70*/  @!P5 IMAD.IADD R14, R14, 0x1, -R2 ;  /* 0x000000010e0ed824 */ /* 0x000fe200078e0a02 */
[----:B0-----:R-:W-:Y:S01]  /*db80*/  LOP3.LUT R4, R3, 0x3f, RZ, 0xc0, !PT ;  /* 0x0000003f03047812 */ /* 0x001fe200078ec0ff */
[----:B------:R-:W-:Y:S02]  /*db90*/  IMAD R3, R0, UR6, RZ ;  /* 0x0000000600037c24 */ /* 0x000fe4000f8e02ff */
[----:B------:R-:W-:Y:S02]  /*dba0*/  IMAD R0, RZ, RZ, -UR6 ;  /* 0x80000006ff007e24 */ /* 0x000fe4000f8e02ff */
[----:B------:R-:W-:Y:S02]  /*dbb0*/  IMAD R2, R4, UR7, RZ ;  /* 0x0000000704027c24 */ /* 0x000fe4000f8e02ff */
[----:B------:R-:W-:Y:S02]  /*dbc0*/  @!P6 IMAD.MOV R17, RZ, RZ, -R17 ;  /* 0x000000ffff11e224 */ /* 0x000fe400078e0a11 */
[----:B------:R-:W-:Y:S01]  /*dbd0*/  IMAD R3, R0, 0x8, R3 ;  /* 0x0000000800037824 */ /* 0x000fe200078e0203 */
[----:B------:R-:W-:-:S02]  /*dbe0*/  LEA R2, P6, R2, UR8, 0x1 ;  /* 0x0000000802027c11 */ /* 0x000fc4000f8c08ff */
[----:B------:R-:W-:Y:S04]  /*dbf0*/  STL [R1+0xc5c], R17 ;  /* 0x000c5c1101007387 */ /* 0x000fe80000100800 */
[----:B------:R-:W-:Y:S04]  /*dc00*/  STL [R1+0xb00], R3 ;  /* 0x000b000301007387 */ /* 0x000fe80000100800 */
[----:B------:R0:W-:Y:S04]  /*dc10*/  STL [R1+0xb6c], R2 ;  /* 0x000b6c0201007387 */ /* 0x0001e80000100800 */
[----:B------:R-:W3:Y:S04]  /*dc20*/  LDL.LU R20, [R1+0xc4] ;  /* 0x0000c40001147983 */ /* 0x000ee80000300800 */
[----:B------:R-:W4:Y:S01]  /*dc30*/  LDL.LU R21, [R1+0xc8] ;  /* 0x0000c80001157983 */ /* 0x000f220000300800 */
[----:B0-----:R-:W-:-:S05]  /*dc40*/  IMAD R2, R0, 0x8, R3 ;  /* 0x0000000800027824 */ /* 0x001fca00078e0203 */
[----:B------:R-:W-:Y:S04]  /*dc50*/  STL [R1+0xb04], R2 ;  /* 0x000b040201007387 */ /* 0x000fe80000100800 */
[----:B------:R-:W5:Y:S04]  /*dc60*/  LDL.LU R22, [R1+0xcc] ;  /* 0x0000cc0001167983 */ /* 0x000f680000300800 */
[----:B------:R-:W5:Y:S01]  /*dc70*/  LDL.LU R27, [R1+0x2a4] ;  /* 0x0002a400011b7983 */ /* 0x000f620000300800 */
[----:B------:R-:W-:-:S03]  /*dc80*/  ISETP.GE.AND P3, PT, R9, RZ, PT ;  /* 0x000000ff0900720c */ /* 0x000fc60003f66270 */
[----:B------:R-:W5:Y:S04]  /*dc90*/  LDL.LU R26, [R1+0x3dc] ;  /* 0x0003dc00011a7983 */ /* 0x000f680000300800 */
[----:B------:R-:W5:Y:S04]  /*dca0*/  LDL.LU R9, [R1+0x3e0] ;  /* 0x0003e00001097983 */ /* 0x000f680000300800 */
[----:B------:R-:W5:Y:S04]  /*dcb0*/  LDL.LU R7, [R1+0x3e4] ;  /* 0x0003e40001077983 */ /* 0x000f680000300800 */
[----:B------:R-:W5:Y:S04]  /*dcc0*/  LDL.LU R10, [R1+0x394] ;  /* 0x00039400010a7983 */ /* 0x000f680000300800 */
[----:B------:R-:W5:Y:S04]  /*dcd0*/  LDL.LU R6, [R1+0xd4] ;  /* 0x0000d40001067983 */ /* 0x000f680000300800 */
[----:B------:R-:W5:Y:S01]  /*dce0*/  LDL.LU R25, [R1+0xd8] ;  /* 0x0000d80001197983 */ /* 0x000f620000300800 */
[----:B------:R-:W-:-:S03]  /*dcf0*/  ISETP.GE.AND P1, PT, R8, RZ, PT ;  /* 0x000000ff0800720c */ /* 0x000fc60003f26270 */
[----:B------:R-:W5:Y:S01]  /*dd00*/  LDL.LU R24, [R1+0xdc] ;  /* 0x0000dc0001187983 */ /* 0x000f620000300800 */
[----:B------:R-:W-:-:S03]  /*dd10*/  ISETP.GE.AND P5, PT, R5, RZ, PT ;  /* 0x000000ff0500720c */ /* 0x000fc60003fa6270 */
[----:B------:R-:W5:Y:S04]  /*dd20*/  LDL.LU R23, [R1+0x104] ;  /* 0x0001040001177983 */ /* 0x000f680000300800 */
[----:B------:R-:W5:Y:S04]  /*dd30*/  LDL.LU R8, [R1+0x10c] ;  /* 0x00010c0001087983 */ /* 0x000f680000300800 */
[----:B------:R-:W5:Y:S01]  /*dd40*/  LDL.LU R5, [R1+0x114] ;  /* 0x0001140001057983 */ /* 0x000f620000300800 */
[----:B------:R-:W-:Y:S02]  /*dd50*/  @!P2 IMAD.MOV R16, RZ, RZ, -R16 ;  /* 0x000000ffff10a224 */ /* 0x000fe400078e0a10 */
[----:B------:R-:W-:Y:S01]  /*dd60*/  @!P1 IMAD.MOV R15, RZ, RZ, -R15 ;  /* 0x000000ffff0f9224 */ /* 0x000fe200078e0a0f */
[----:B------:R-:W5:Y:S01]  /*dd70*/  LDL.LU R4, [R1+0x118] ;  /* 0x0001180001047983 */ /* 0x000f620000300800 */
[----:B------:R-:W-:-:S02]  /*dd80*/  @!P5 IMAD.MOV R14, RZ, RZ, -R14 ;  /* 0x000000ffff0ed224 */ /* 0x000fc400078e0a0e */
[----:B------:R-:W-:Y:S01]  /*dd90*/  @!P4 IMAD.MOV R12, RZ, RZ, -R12 ;  /* 0x000000ffff0cc224 */ /* 0x000fe200078e0a0c */
[----:B------:R-:W5:Y:S01]  /*dda0*/  LDL.LU R3, [R1+0x124] ;  /* 0x0001240001037983 */ /* 0x000f620000300800 */
[----:B------:R-:W-:-:S03]  /*ddb0*/  @!P3 IMAD.MOV R11, RZ, RZ, -R11 ;  /* 0x000000ffff0bb224 */ /* 0x000fc600078e0a0b */
[----:B------:R3:W-:Y:S04]  /*ddc0*/  STL [R1+0xc60], R0 ;  /* 0x000c600001007387 */ /* 0x0007e80000100800 */
[----:B------:R-:W-:Y:S04]  /*ddd0*/  STL [R1+0xc64], R16 ;  /* 0x000c641001007387 */ /* 0x000fe80000100800 */
[----:B------:R-:W-:Y:S04]  /*dde0*/  STL [R1+0xc68], R15 ;  /* 0x000c680f01007387 */ /* 0x000fe80000100800 */
[----:B------:R-:W-:Y:S04]  /*ddf0*/  STL [R1+0xc6c], R14 ;  /* 0x000c6c0e01007387 */ /* 0x000fe80000100800 */
[----:B------:R-:W-:Y:S04]  /*de00*/  STL [R1+0xc70], R12 ;  /* 0x000c700c01007387 */ /* 0x000fe80000100800 */
[----:B------:R4:W-:Y:S01]  /*de10*/  STL [R1+0xc74], R11 ;  /* 0x000c740b01007387 */ /* 0x0009e20000100800 */
[----:B--2---:R-:W-:-:S02]  /*de20*/  ISETP.NE.AND P0, PT, R13, RZ, PT ;  /* 0x000000ff0d00720c */ /* 0x004fc40003f05270 */
[----:B------:R-:W-:-:S04]  /*de30*/  LOP3.LUT R13, RZ, R13, RZ, 0x33, !PT ;  /* 0x0000000dff0d7212 */ /* 0x000fc800078e33ff */
[C---:B---3--:R-:W-:Y:S02]  /*de40*/  SEL R0, R13.reuse, R20, !P0 ;  /* 0x000000140d007207 */ /* 0x048fe40004000000 */
[----:B----4-:R-:W-:-:S03]  /*de50*/  SEL R11, R13, R21, !P0 ;  /* 0x000000150d0b7207 */ /* 0x010fc60004000000 */
[----:B------:R0:W-:Y:S04]  /*de60*/  STL [R1], R0 ;  /* 0x0000000001007387 */ /* 0x0001e80000100800 */
[----:B------:R1:W-:Y:S01]  /*de70*/  STL [R1+0x8], R11 ;  /* 0x0000080b01007387 */ /* 0x0003e20000100800 */
[C---:B-----5:R-:W-:Y:S02]  /*de80*/  SEL R2, R13.reuse, R22, !P0 ;  /* 0x000000160d027207 */ /* 0x060fe40004000000 */
[----:B0-----:R-:W-:-:S03]  /*de90*/  SEL R0, R13, R27, !P0 ;  /* 0x0000001b0d007207 */ /* 0x001fc60004000000 */
[----:B------:R0:W-:Y:S01]  /*dea0*/  STL [R1+0x10], R2 ;  /* 0x0000100201007387 */ /* 0x0001e20000100800 */
[----:B-1----:R-:W-:-:S03]  /*deb0*/  SEL R11, R13, R26, !P0 ;  /* 0x0000001a0d0b7207 */ /* 0x002fc60004000000 */
[----:B------:R1:W-:Y:S01]  /*dec0*/  STL [R1+0x24], R0 ;  /* 0x0000240001007387 */ /* 0x0003e20000100800 */
[----:B0-----:R-:W-:-:S03]  /*ded0*/  SEL R2, R13, R9, !P0 ;  /* 0x000000090d027207 */ /* 0x001fc60004000000 */
[----:B------:R-:W-:Y:S01]  /*dee0*/  STL [R1+0x2c], R11 ;  /* 0x00002c0b01007387 */ /* 0x000fe20000100800 */
[----:B-1----:R-:W-:-:S03]  /*def0*/  SEL R0, R13, R7, !P0 ;  /* 0x000000070d007207 */ /* 0x002fc60004000000 */
[----:B------:R0:W-:Y:S01]  /*df00*/  STL [R1+0xc4], R2 ;  /* 0x0000c40201007387 */ /* 0x0001e20000100800 */
[----:B------:R-:W-:-:S03]  /*df10*/  SEL R7, R13, R10, !P0 ;  /* 0x0000000a0d077207 */ /* 0x000fc60004000000 */
[----:B------:R1:W-:Y:S01]  /*df20*/  STL [R1+0xc8], R0 ;  /* 0x0000c80001007387 */ /* 0x0003e20000100800 */
[----:B0-----:R-:W-:-:S03]  /*df30*/  SEL R2, R13, R6, !P0 ;  /* 0x000000060d027207 */ /* 0x001fc60004000000 */
[----:B------:R-:W-:Y:S01]  /*df40*/  STL [R1+0xcc], R7 ;  /* 0x0000cc0701007387 */ /* 0x000fe20000100800 */
[----:B-1----:R-:W-:-:S03]  /*df50*/  SEL R0, R13, R25, !P0 ;  /* 0x000000190d007207 */ /* 0x002fc60004000000 */
[----:B------:R0:W-:Y:S01]  /*df60*/  STL [R1+0xd4], R2 ;  /* 0x0000d40201007387 */ /* 0x0001e20000100800 */
[----:B------:R-:W-:-:S03]  /*df70*/  SEL R6, R13, R24, !P0 ;  /* 0x000000180d067207 */ /* 0x000fc60004000000 */
[----:B------:R1:W-:Y:S01]  /*df80*/  STL [R1+0xd8], R0 ;  /* 0x0000d80001007387 */ /* 0x0003e20000100800 */
[C---:B0-----:R-:W-:Y:S02]  /*df90*/  SEL R2, R13.reuse, R23, !P0 ;  /* 0x000000170d027207 */ /* 0x041fe40004000000 */
[C---:B------:R-:W-:Y:S02]  /*dfa0*/  SEL R5, R13.reuse, R5, !P0 ;  /* 0x000000050d057207 */ /* 0x040fe40004000000 */
[C---:B-1----:R-:W-:Y:S01]  /*dfb0*/  SEL R0, R13.reuse, R8, !P0 ;  /* 0x000000080d007207 */ /* 0x042fe20004000000 */
[----:B------:R-:W-:Y:S04]  /*dfc0*/  STL [R1+0xdc], R6 ;  /* 0x0000dc0601007387 */ /* 0x000fe80000100800 */
[----:B------:R0:W-:Y:S04]  /*dfd0*/  STL [R1+0x104], R2 ;  /* 0x0001040201007387 */ /* 0x0001e80000100800 */
[----:B------:R1:W-:Y:S04]  /*dfe0*/  STL [R1+0x10c], R0 ;  /* 0x00010c0001007387 */ /* 0x0003e80000100800 */
[----:B------:R-:W-:Y:S04]  /*dff0*/  STL [R1+0x114], R5 ;  /* 0x0001140501007387 */ /* 0x000fe80000100800 */
[----:B------:R-:W2:Y:S01]  /*e000*/  LDL.LU R11, [R1+0x144] ;  /* 0x00014400010b7983 */ /* 0x000ea20000300800 */
[----:B0-----:R-:W-:-:S02]  /*e010*/  SEL R2, R13, R4, !P0 ;  /* 0x000000040d027207 */ /* 0x001fc40004000000 */
[----:B-1----:R-:W-:-:S03]  /*e020*/  SEL R0, R13, R3, !P0 ;  /* 0x000000030d007207 */ /* 0x002fc60004000000 */
[----:B------:R-:W-:Y:S04]  /*e030*/  STL [R1+0x118], R2 ;  /* 0x0001180201007387 */ /* 0x000fe80000100800 */
[----:B--2---:R0:W-:Y:S04]  /*e040*/  STL [R1+0xcc0], R11 ;  /* 0x000cc00b01007387 */ /* 0x0041e80000100800 */
[----:B------:R-:W-:Y:S04]  /*e050*/  STL [R1+0x124], R0 ;  /* 0x0001240001007387 */ /* 0x000fe80000100800 */
[----:B0-----:R-:W2:Y:S04]  /*e060*/  LDL.LU R11, [R1+0x130] ;  /* 0x00013000010b7983 */ /* 0x001ea80000300800 */
[----:B--2---:R0:W-:Y:S04]  /*e070*/  STL [R1+0xcc4], R11 ;  /* 0x000cc40b01007387 */ /* 0x0041e80000100800 */
[----:B0-----:R-:W2:Y:S04]  /*e080*/  LDL.LU R11, [R1+0x12c] ;  /* 0x00012c00010b7983 */ /* 0x001ea80000300800 */
[----:B--2---:R0:W-:Y:S04]  /*e090*/  STL [R1+0xcc8], R11 ;  /* 0x000cc80b01007387 */ /* 0x0041e80000100800 */
[----:B0-----:R-:W2:Y:S04]  /*e0a0*/  LDL.LU R11, [R1+0x128] ;  /* 0x00012800010b7983 */ /* 0x001ea80000300800 */
[----:B------:R-:W3:Y:S04]  /*e0b0*/  LDL.LU R12, [R1+0x148] ;  /* 0x00014800010c7983 */ /* 0x000ee80000300800 */
[----:B------:R-:W4:Y:S04]  /*e0c0*/  LDL.LU R14, [R1+0x154] ;  /* 0x00015400010e7983 */ /* 0x000f280000300800 */
[----:B------:R-:W5:Y:S04]  /*e0d0*/  LDL.LU R15, [R1+0x164] ;  /* 0x00016400010f7983 */ /* 0x000f680000300800 */
[----:B------:R-:W3:Y:S04]  /*e0e0*/  LDL.LU R16, [R1+0x168] ;  /* 0x0001680001107983 */ /* 0x000ee80000300800 */
        /* <DEDUP_REMOVED lines=22> */
[----:B------:R-:W3:Y:S01]  /*e250*/  LDL.LU R3, [R1+0x1dc] ;  /* 0x0001dc0001037983 */ /* 0x000ee20000300800 */
[----:B--2---:R-:W-:-:S05]  /*e260*/  SEL R11, R13, R11, !P0 ;  /* 0x0000000b0d0b7207 */ /* 0x004fca0004000000 */
[----:B------:R0:W-:Y:S04]  /*e270*/  STL [R1+0x128], R11 ;  /* 0x0001280b01007387 */ /* 0x0001e80000100800 */
[----:B0-----:R-:W2:Y:S02]  /*e280*/  LDL.LU R11, [R1+0xcc8] ;  /* 0x000cc800010b7983 */ /* 0x001ea40000300800 */
[----:B--2---:R-:W-:-:S05]  /*e290*/  SEL R11, R13, R11, !P0 ;  /* 0x0000000b0d0b7207 */ /* 0x004fca0004000000 */
[----:B------:R0:W-:Y:S04]  /*e2a0*/  STL [R1+0x12c], R11 ;  /* 0x00012c0b01007387 */ /* 0x0001e80000100800 */
[----:B0-----:R-:W2:Y:S02]  /*e2b0*/  LDL.LU R11, [R1+0xcc4] ;  /* 0x000cc400010b7983 */ /* 0x001ea40000300800 */
[----:B--2---:R-:W-:-:S05]  /*e2c0*/  SEL R11, R13, R11, !P0 ;  /* 0x0000000b0d0b7207 */ /* 0x004fca0004000000 */
[----:B------:R0:W-:Y:S04]  /*e2d0*/  STL [R1+0x130], R11 ;  /* 0x0001300b01007387 */ /* 0x0001e80000100800 */
[----:B0-----:R-:W2:Y:S01]  /*e2e0*/  LDL.LU R11, [R1+0xcc0] ;  /* 0x000cc000010b7983 */ /* 0x001ea20000300800 */
[C---:B---3--:R-:W-:Y:S02]  /*e2f0*/  SEL R5, R13.reuse, R5, !P0 ;  /* 0x000000050d057207 */ /* 0x048fe40004000000 */
[----:B--2---:R-:W-:-:S05]  /*e300*/  SEL R11, R13, R11, !P0 ;  /* 0x0000000b0d0b7207 */ /* 0x004fca0004000000 */
[----:B------:R0:W-:Y:S02]  /*e310*/  STL [R1+0x144], R11 ;  /* 0x0001440b01007387 */ /* 0x0001e40000100800 */
[C---:B0-----:R-:W-:Y:S02]  /*e320*/  SEL R11, R13.reuse, R12, !P0 ;  /* 0x0000000c0d0b7207 */ /* 0x041fe40004000000 */
[C---:B----4-:R-:W-:Y:S02]  /*e330*/  SEL R12, R13.reuse, R14, !P0 ;  /* 0x0000000e0d0c7207 */ /* 0x050fe40004000000 */
[C---:B-----5:R-:W-:Y:S01]  /*e340*/  SEL R14, R13.reuse, R15, !P0 ;  /* 0x0000000f0d0e7207 */ /* 0x060fe20004000000 */
[----:B------:R0:W-:Y:S04]  /*e350*/  STL [R1+0x148], R11 ;  /* 0x0001480b01007387 */ /* 0x0001e80000100800 */
[----:B------:R1:W-:Y:S01]  /*e360*/  STL [R1+0x154], R12 ;  /* 0x0001540c01007387 */ /* 0x0003e20000100800 */
[----:B0-----:R-:W-:-:S03]  /*e370*/  SEL R11, R13, R16, !P0 ;  /* 0x000000100d0b7207 */ /* 0x001fc60004000000 */
[----:B------:R-:W-:Y:S01]  /*e380*/  STL [R1+0x164], R14 ;  /* 0x0001640e01007387 */ /* 0x000fe20000100800 */
[C---:B-1----:R-:W-:Y:S02]  /*e390*/  SEL R12, R13.reuse, R0, !P0 ;  /* 0x000000000d0c7207 */ /* 0x042fe40004000000 */
[C---:B------:R-:W-:Y:S01]  /*e3a0*/  SEL R0, R13.reuse, R2, !P0 ;  /* 0x000000020d007207 */ /* 0x040fe20004000000 */
[----:B------:R0:W-:Y:S01]  /*e3b0*/  STL [R1+0x168], R11 ;  /* 0x0001680b01007387 */ /* 0x0001e20000100800 */
[----:B------:R-:W-:-:S03]  /*e3c0*/  SEL R2, R13, R29, !P0 ;  /* 0x0000001d0d027207 */ /* 0x000fc60004000000 */
[----:B------:R-:W-:Y:S04]  /*e3d0*/  STL [R1+0x170], R12 ;  /* 0x0001700c01007387 */ /* 0x000fe80000100800 */
[----:B------:R1:W-:Y:S01]  /*e3e0*/  STL [R1+0x174], R0 ;  /* 0x0001740001007387 */ /* 0x0003e20000100800 */
[----:B0-----:R-:W-:-:S05]  /*e3f0*/  SEL R11, R13, R17, !P0 ;  /* 0x000000110d0b7207 */ /* 0x001fca0004000000 */
[----:B------:R0:W-:Y:S01]  /*e400*/  STL [R1+0x178], R11 ;  /* 0x0001780b01007387 */ /* 0x0001e20000100800 */
[----:B-1----:R-:W-:-:S03]  /*e410*/  SEL R0, R13, R28, !P0 ;  /* 0x0000001c0d007207 */ /* 0x002fc60004000000 */
[----:B------:R1:W-:Y:S04]  /*e420*/  STL [R1+0x17c], R2 ;  /* 0x00017c0201007387 */ /* 0x0003e80000100800 */
[----:B------:R2:W-:Y:S01]  /*e430*/  STL [R1+0x184], R0 ;  /* 0x0001840001007387 */ /* 0x0005e20000100800 */
[C---:B0-----:R-:W-:Y:S02]  /*e440*/  SEL R11, R13.reuse, R18, !P0 ;  /* 0x000000120d0b7207 */ /* 0x041fe40004000000 */
[----:B-1----:R-:W-:-:S03]  /*e450*/  SEL R2, R13, R19, !P0 ;  /* 0x000000130d027207 */ /* 0x002fc60004000000 */
[----:B------:R0:W-:Y:S01]  /*e460*/  STL [R1+0x188], R11 ;  /* 0x0001880b01007387 */ /* 0x0001e20000100800 */
[----:B--2---:R-:W-:-:S03]  /*e470*/  SEL R0, R13, R20, !P0 ;  /* 0x000000140d007207 */ /* 0x004fc60004000000 */
        /* <DEDUP_REMOVED lines=10> */
[----:B------:R-:W-:Y:S01]  /*e520*/  STL [R1+0x1a8], R11 ;  /* 0x0001a80b01007387 */ /* 0x000fe20000100800 */
[----:B--2---:R-:W-:-:S03]  /*e530*/  SEL R0, R13, R7, !P0 ;  /* 0x000000070d007207 */ /* 0x004fc60004000000 */
        /* <DEDUP_REMOVED lines=558> */
[C---:B----4-:R-:W-:Y:S02]  /*10820*/  SEL R14, R13.reuse, R14, !P0 ;  /* 0x0000000e0d0e7207 */ /* 0x050fe40004000000 */
[C---:B-----5:R-:W-:Y:S02]  /*10830*/  SEL R15, R13.reuse, R15, !P0 ;  /* 0x0000000f0d0f7207 */ /* 0x060fe40004000000 */
[----:B------:R-:W-:-:S02]  /*10840*/  SEL R16, R13, R16, !P0 ;  /* 0x000000100d107207 */ /* 0x000fc40004000000 */
[C---:B------:R-:W-:Y:S02]  /*10850*/  SEL R0, R13.reuse, R0, !P0 ;  /* 0x000000000d007207 */ /* 0x040fe40004000000 */
[C---:B------:R-:W-:Y:S02]  /*10860*/  SEL R17, R13.reuse, R17, !P0 ;  /* 0x000000110d117207 */ /* 0x040fe40004000000 */
[C---:B------:R-:W-:Y:S02]  /*10870*/  SEL R18, R13.reuse, R18, !P0 ;  /* 0x000000120d127207 */ /* 0x040fe40004000000 */
[C---:B------:R-:W-:Y:S02]  /*10880*/  SEL R19, R13.reuse, R19, !P0 ;  /* 0x000000130d137207 */ /* 0x040fe40004000000 */
[C---:B------:R-:W-:Y:S02]  /*10890*/  SEL R20, R13.reuse, R20, !P0 ;  /* 0x000000140d147207 */ /* 0x040fe40004000000 */
        /* <DEDUP_REMOVED lines=14> */
[----:B--2---:R-:W-:-:S05]  /*10980*/  SEL R11, R13, R11, !P0 ;  /* 0x0000000b0d0b7207 */ /* 0x004fca0004000000 */
[----:B------:R0:W-:Y:S04]  /*10990*/  STL [R1+0xa0], R11 ;  /* 0x0000a00b01007387 */ /* 0x0001e80000100800 */
[----:B0-----:R-:W2:Y:S04]  /*109a0*/  LDL.LU R11, [R1+0xc74] ;  /* 0x000c7400010b7983 */ /* 0x001ea80000300800 */
[----:B------:R0:W-:Y:S04]  /*109b0*/  STL [R1+0x9c], R12 ;  /* 0x00009c0c01007387 */ /* 0x0001e80000100800 */
[----:B0-----:R-:W3:Y:S04]  /*109c0*/  LDL.LU R12, [R1+0xc70] ;  /* 0x000c7000010c7983 */ /* 0x001ee80000300800 */
[----:B------:R0:W-:Y:S04]  /*109d0*/  STL [R1+0x98], R14 ;  /* 0x0000980e01007387 */ /* 0x0001e80000100800 */
[----:B0-----:R-:W4:Y:S04]  /*109e0*/  LDL.LU R14, [R1+0xc6c] ;  /* 0x000c6c00010e7983 */ /* 0x001f280000300800 */
[----:B------:R0:W-:Y:S04]  /*109f0*/  STL [R1+0x94], R15 ;  /* 0x0000940f01007387 */ /* 0x0001e80000100800 */
[----:B0-----:R-:W5:Y:S04]  /*10a00*/  LDL.LU R15, [R1+0xc68] ;  /* 0x000c6800010f7983 */ /* 0x001f680000300800 */
[----:B------:R0:W-:Y:S04]  /*10a10*/  STL [R1+0x90], R16 ;  /* 0x0000901001007387 */ /* 0x0001e80000100800 */
[----:B0-----:R-:W2:Y:S04]  /*10a20*/  LDL.LU R16, [R1+0xc64] ;  /* 0x000c640001107983 */ /* 0x001ea80000300800 */
        /* <DEDUP_REMOVED lines=37> */
[----:B0-----:R-:W2:Y:S01]  /*10c80*/  LDL.LU R3, [R1+0xc18] ;  /* 0x000c180001037983 */ /* 0x001ea20000300800 */
[----:B------:R-:W-:-:S02]  /*10c90*/  SEL R2, R13, R2, !P0 ;  /* 0x000000020d027207 */ /* 0x000fc40004000000 */
[----:B------:R-:W-:-:S03]  /*10ca0*/  SEL R29, R13, R29, !P0 ;  /* 0x0000001d0d1d7207 */ /* 0x000fc60004000000 */
[----:B------:R0:W-:Y:S01]  /*10cb0*/  STL [R1+0x40], R2 ;  /* 0x0000400201007387 */ /* 0x0001e20000100800 */
[----:B------:R-:W-:-:S03]  /*10cc0*/  SEL R8, R13, R8, !P0 ;  /* 0x000000080d087207 */ /* 0x000fc60004000000 */
[----:B------:R1:W-:Y:S01]  /*10cd0*/  STL [R1+0x3c], R29 ;  /* 0x00003c1d01007387 */ /* 0x0003e20000100800 */
[----:B0-----:R-:W-:-:S05]  /*10ce0*/  SEL R2, R13, R28, !P0 ;  /* 0x0000001c0d027207 */ /* 0x001fca0004000000 */
[----:B------:R-:W-:Y:S04]  /*10cf0*/  STL [R1+0x38], R2 ;  /* 0x0000380201007387 */ /* 0x000fe80000100800 */
[----:B------:R0:W-:Y:S01]  /*10d00*/  STL [R1+0x34], R8 ;  /* 0x0000340801007387 */ /* 0x0001e20000100800 */
[C---:B-----5:R-:W-:Y:S02]  /*10d10*/  SEL R15, R13.reuse, R15, !P0 ;  /* 0x0000000f0d0f7207 */ /* 0x060fe40004000000 */
[C---:B----4-:R-:W-:Y:S02]  /*10d20*/  SEL R14, R13.reuse, R14, !P0 ;  /* 0x0000000e0d0e7207 */ /* 0x050fe40004000000 */
[C---:B---3--:R-:W-:Y:S02]  /*10d30*/  SEL R12, R13.reuse, R12, !P0 ;  /* 0x0000000c0d0c7207 */ /* 0x048fe40004000000 */
[----:B--2---:R-:W-:-:S02]  /*10d40*/  SEL R16, R13, R16, !P0 ;  /* 0x000000100d107207 */ /* 0x004fc40004000000 */
        /* <DEDUP_REMOVED lines=10> */
[C---:B-1----:R-:W-:Y:S02]  /*10df0*/  SEL R29, R13.reuse, R7, !P0 ;  /* 0x000000070d1d7207 */ /* 0x042fe40004000000 */
[----:B0-----:R-:W-:-:S02]  /*10e00*/  SEL R8, R13, R25, !P0 ;  /* 0x000000190d087207 */ /* 0x001fc40004000000 */
[C---:B------:R-:W-:Y:S02]  /*10e10*/  SEL R2, R13.reuse, R4, !P0 ;  /* 0x000000040d027207 */ /* 0x040fe40004000000 */
[C---:B------:R-:W-:Y:S02]  /*10e20*/  SEL R4, R13.reuse, R5, !P0 ;  /* 0x000000050d047207 */ /* 0x040fe40004000000 */
[----:B------:R-:W-:-:S05]  /*10e30*/  SEL R3, R13, R3, !P0 ;  /* 0x000000030d037207 */ /* 0x000fca0004000000 */
[----:B------:R0:W-:Y:S02]  /*10e40*/  STL [R1+0x30], R3 ;  /* 0x0000300301007387 */ /* 0x0001e40000100800 */
[C---:B0-----:R-:W-:Y:S02]  /*10e50*/  SEL R3, R13.reuse, R23, !P0 ;  /* 0x000000170d037207 */ /* 0x041fe40004000000 */
[----:B------:R-:W0:Y:S01]  /*10e60*/  S2R R23, SR_TID.X ;  /* 0x0000000000177919 */ /* 0x000e220000002100 */
[----:B------:R-:W-:Y:S04]  /*10e70*/  STL [R1+0x28], R2 ;  /* 0x0000280201007387 */ /* 0x000fe80000100800 */
[----:B------:R-:W-:Y:S04]  /*10e80*/  STL [R1+0x20], R4 ;  /* 0x0000200401007387 */ /* 0x000fe80000100800 */
[----:B------:R1:W-:Y:S02]  /*10e90*/  STL [R1+0x1c], R3 ;  /* 0x00001c0301007387 */ /* 0x0003e40000100800 */
[----:B-1----:R-:W1:Y:S01]  /*10ea0*/  S2R R3, SR_TID.X ;  /* 0x0000000000037919 */ /* 0x002e620000002100 */
[----:B------:R-:W-:Y:S01]  /*10eb0*/  SEL R2, R13, R24, !P0 ;  /* 0x000000180d027207 */ /* 0x000fe20004000000 */
[----:B------:R-:W-:Y:S04]  /*10ec0*/  STL [R1+0xb74], R8 ;  /* 0x000b740801007387 */ /* 0x000fe80000100800 */
[----:B------:R2:W-:Y:S01]  /*10ed0*/  STL [R1+0x18], R2 ;  /* 0x0000180201007387 */ /* 0x0005e20000100800 */
[----:B0-----:R-:W-:-:S03]  /*10ee0*/  SHF.R.U32.HI R23, RZ, 0x4, R23 ;  /* 0x00000004ff177819 */ /* 0x001fc60000011617 */
[----:B------:R-:W3:Y:S04]  /*10ef0*/  LDL.LU R4, [R1] ;  /* 0x0000000001047983 */ /* 0x000ee80000300800 */
[----:B------:R-:W4:Y:S01]  /*10f00*/  LDL.LU R5, [R1+0x8] ;  /* 0x0000080001057983 */ /* 0x000f220000300800 */
[----:B--2---:R-:W-:-:S05]  /*10f10*/  SEL R2, R13, R6, !P0 ;  /* 0x000000060d027207 */ /* 0x004fca0004000000 */
[----:B------:R0:W-:Y:S01]  /*10f20*/  STL [R1+0xc], R2 ;  /* 0x00000c0201007387 */ /* 0x0001e20000100800 */
[----:B------:R-:W-:-:S03]  /*10f30*/  SGXT.U32 R23, R23, 0x3 ;  /* 0x000000031717781a */ /* 0x000fc60000000000 */
[----:B------:R-:W2:Y:S01]  /*10f40*/  LDL.LU R6, [R1+0x10] ;  /* 0x0000100001067983 */ /* 0x000ea20000300800 */
[----:B0-----:R-:W-:Y:S02]  /*10f50*/  SEL R2, R13, R10, !P0 ;  /* 0x0000000a0d027207 */ /* 0x001fe40004000000 */
[----:B------:R-:W-:-:S03]  /*10f60*/  LOP3.LUT R24, R23, 0x30, RZ, 0xfc, !PT ;  /* 0x0000003017187812 */ /* 0x000fc600078efcff */
[----:B------:R-:W-:Y:S04]  /*10f70*/  STL [R1+0xb78], R2 ;  /* 0x000b780201007387 */ /* 0x000fe80000100800 */
[----:B------:R-:W5:Y:S04]  /*10f80*/  LDL.LU R7, [R1+0x24] ;  /* 0x0000240001077983 */ /* 0x000f680000300800 */
[----:B------:R-:W-:Y:S01]  /*10f90*/  STL [R1+0xb7c], R29 ;  /* 0x000b7c1d01007387 */ /* 0x000fe20000100800 */
[----:B-1----:R-:W-:-:S03]  /*10fa0*/  LOP3.LUT R3, R3, 0x3f, RZ, 0xc0, !PT ;  /* 0x0000003f03037812 */ /* 0x002fc600078ec0ff */
[----:B------:R-:W5:Y:S01]  /*10fb0*/  LDL.LU R9, [R1+0x2c] ;  /* 0x00002c0001097983 */ /* 0x000f620000300800 */
[----:B------:R-:W-:-:S03]  /*10fc0*/  IMAD R24, R24, UR6, RZ ;  /* 0x0000000618187c24 */ /* 0x000fc6000f8e02ff */
[----:B------:R-:W-:Y:S04]  /*10fd0*/  STL [R1+0xb80], R28 ;  /* 0x000b801c01007387 */ /* 0x000fe80000100800 */
[----:B------:R-:W-:Y:S04]  /*10fe0*/  STL [R1+0xb84], R26 ;  /* 0x000b841a01007387 */ /* 0x000fe80000100800 */
[----:B------:R-:W-:Y:S04]  /*10ff0*/  STL [R1+0xb88], R27 ;  /* 0x000b881b01007387 */ /* 0x000fe80000100800 */
[----:B------:R-:W-:Y:S01]  /*11000*/  STL [R1+0xb8c], R22 ;  /* 0x000b8c1601007387 */ /* 0x000fe20000100800 */
[----:B------:R-:W-:-:S03]  /*11010*/  IMAD R3, R3, UR7, RZ ;  /* 0x0000000703037c24 */ /* 0x000fc6000f8e02ff */
[----:B------:R-:W-:Y:S01]  /*11020*/  STL [R1+0xb90], R21 ;  /* 0x000b901501007387 */ /* 0x000fe20000100800 */
[----:B------:R-:W-:-:S03]  /*11030*/  IMAD R24, R0, 0x8, R24 ;  /* 0x0000000800187824 */ /* 0x000fc600078e0218 */
[----:B------:R-:W-:Y:S04]  /*11040*/  STL [R1+0xb94], R20 ;  /* 0x000b941401007387 */ /* 0x000fe80000100800 */
[----:B------:R-:W-:Y:S04]  /*11050*/  STL [R1+0xb98], R19 ;  /* 0x000b981301007387 */ /* 0x000fe80000100800 */
[----:B------:R-:W-:Y:S01]  /*11060*/  STL [R1+0xb9c], R18 ;  /* 0x000b9c1201007387 */ /* 0x000fe20000100800 */
[----:B------:R-:W-:-:S03]  /*11070*/  IMAD R24, R0, 0x8, R24 ;  /* 0x0000000800187824 */ /* 0x000fc600078e0218 */
[----:B------:R-:W-:Y:S01]  /*11080*/  STL [R1+0xba0], R17 ;  /* 0x000ba01101007387 */ /* 0x000fe20000100800 */
[----:B------:R-:W-:Y:S01]  /*11090*/  LEA.HI.X.SX32 R3, R3, UR9, 0x1, P6 ;  /* 0x0000000903037c11 */ /* 0x000fe2000b0f0eff */
[----:B------:R-:W-:Y:S01]  /*110a0*/  IMAD R0, R0, 0x8, R24 ;  /* 0x0000000800007824 */ /* 0x000fe200078e0218 */
[----:B------:R-:W0:Y:S01]  /*110b0*/  LDCU.64 UR8, c[0x0][0x380] ;  /* 0x00007000ff0877ac */ /* 0x000e220008000a00 */
[----:B------:R1:W-:Y:S04]  /*110c0*/  STL [R1+0xba4], R16 ;  /* 0x000ba41001007387 */ /* 0x0003e80000100800 */
[----:B------:R-:W-:Y:S04]  /*110d0*/  STL [R1+0xba8], R15 ;  /* 0x000ba80f01007387 */ /* 0x000fe80000100800 */
[----:B------:R-:W-:Y:S04]  /*110e0*/  STL [R1+0xbac], R14 ;  /* 0x000bac0e01007387 */ /* 0x000fe80000100800 */
[----:B------:R-:W-:Y:S04]  /*110f0*/  STL [R1+0xbb0], R12 ;  /* 0x000bb00c01007387 */ /* 0x000fe80000100800 */
[----:B------:R-:W-:Y:S04]  /*11100*/  STL [R1+0xbb4], R11 ;  /* 0x000bb40b01007387 */ /* 0x000fe80000100800 */
[----:B------:R-:W5:Y:S04]  /*11110*/  LDL.LU R10, [R1+0xc4] ;  /* 0x0000c400010a7983 */ /* 0x000f680000300800 */
[----:B-1----:R-:W5:Y:S04]  /*11120*/  LDL.LU R16, [R1+0xc8] ;  /* 0x0000c80001107983 */ /* 0x002f680000300800 */
[----:B------:R-:W5:Y:S04]  /*11130*/  LDL.LU R23, [R1+0xcc] ;  /* 0x0000cc0001177983 */ /* 0x000f680000300800 */
[----:B------:R1:W-:Y:S04]  /*11140*/  STL [R1+0xbb8], R3 ;  /* 0x000bb80301007387 */ /* 0x0003e80000100800 */
[----:B------:R-:W5:Y:S04]  /*11150*/  LDL.LU R24, [R1+0xd4] ;  /* 0x0000d40001187983 */ /* 0x000f680000300800 */
[----:B------:R-:W5:Y:S04]  /*11160*/  LDL.LU R25, [R1+0xd8] ;  /* 0x0000d80001197983 */ /* 0x000f680000300800 */
[----:B------:R-:W-:Y:S04]  /*11170*/  STL [R1+0xb34], R0 ;  /* 0x000b340001007387 */ /* 0x000fe80000100800 */
[----:B------:R-:W1:Y:S04]  /*11180*/  LDL.LU R17, [R1+0xdc] ;  /* 0x0000dc0001117983 */ /* 0x000e680000300800 */
[----:B------:R-:W5:Y:S04]  /*11190*/  LDL.LU R18, [R1+0x104] ;  /* 0x0001040001127983 */ /* 0x000f680000300800 */
        /* <DEDUP_REMOVED lines=9> */
[----:B------:R-:W5:Y:S01]  /*11230*/  LDL.LU R8, [R1+0x154] ;  /* 0x0001540001087983 */ /* 0x000f620000300800 */
[----:B---3--:R-:W-:-:S02]  /*11240*/  IMAD R4, R4, UR12, RZ ;  /* 0x0000000c04047c24 */ /* 0x008fc4000f8e02ff */
[----:B----4-:R-:W-:-:S03]  /*11250*/  IMAD R5, R5, UR12, RZ ;  /* 0x0000000c05057c24 */ /* 0x010fc6000f8e02ff */
[----:B------:R3:W-:Y:S04]  /*11260*/  STL [R1+0xbbc], R4 ;  /* 0x000bbc0401007387 */ /* 0x0007e80000100800 */
[----:B------:R-:W-:Y:S01]  /*11270*/  STL [R1+0xbc0], R5 ;  /* 0x000bc00501007387 */ /* 0x000fe20000100800 */
[----:B--2---:R-:W-:-:S05]  /*11280*/  IMAD R6, R6, UR12, RZ ;  /* 0x0000000c06067c24 */ /* 0x004fca000f8e02ff */
[----:B------:R-:W-:Y:S01]  /*11290*/  STL [R1+0xbc4], R6 ;  /* 0x000bc40601007387 */ /* 0x000fe20000100800 */
[----:B-----5:R-:W-:Y:S02]  /*112a0*/  IMAD R7, R7, UR12, RZ ;  /* 0x0000000c07077c24 */ /* 0x020fe4000f8e02ff */
[----:B------:R-:W-:-:S03]  /*112b0*/  IMAD R9, R9, UR12, RZ ;  /* 0x0000000c09097c24 */ /* 0x000fc6000f8e02ff */
[----:B------:R-:W-:Y:S04]  /*112c0*/  STL [R1+0xbc8], R7 ;  /* 0x000bc80701007387 */ /* 0x000fe80000100800 */
[----:B------:R-:W-:Y:S01]  /*112d0*/  STL [R1+0xbcc], R9 ;  /* 0x000bcc0901007387 */ /* 0x000fe20000100800 */
[----:B------:R-:W-:Y:S02]  /*112e0*/  IMAD R10, R10, UR12, RZ ;  /* 0x0000000c0a0a7c24 */ /* 0x000fe4000f8e02ff */
[----:B------:R-:W-:-:S03]  /*112f0*/  IMAD R13, R16, UR12, RZ ;  /* 0x0000000c100d7c24 */ /* 0x000fc6000f8e02ff */
[----:B------:R-:W-:Y:S01]  /*11300*/  STL [R1+0xbd0], R10 ;  /* 0x000bd00a01007387 */ /* 0x000fe20000100800 */
[----:B------:R-:W-:-:S03]  /*11310*/  IMAD R23, R23, UR12, RZ ;  /* 0x0000000c17177c24 */ /* 0x000fc6000f8e02ff */
[----:B------:R-:W-:Y:S01]  /*11320*/  STL [R1+0xbd4], R13 ;  /* 0x000bd40d01007387 */ /* 0x000fe20000100800 */
[----:B------:R-:W-:-:S03]  /*11330*/  IMAD R24, R24, UR12, RZ ;  /* 0x0000000c18187c24 */ /* 0x000fc6000f8e02ff */
[----:B------:R-:W-:Y:S01]  /*11340*/  STL [R1+0xbd8], R23 ;  /* 0x000bd81701007387 */ /* 0x000fe20000100800 */
[----:B------:R-:W-:-:S03]  /*11350*/  IMAD R25, R25, UR12, RZ ;  /* 0x0000000c19197c24 */ /* 0x000fc6000f8e02ff */
[----:B------:R-:W-:Y:S01]  /*11360*/  STL [R1+0xbdc], R24 ;  /* 0x000bdc1801007387 */ /* 0x000fe20000100800 */
[----:B-1----:R-:W-:-:S03]  /*11370*/  IMAD R3, R17, UR12, RZ ;  /* 0x0000000c11037c24 */ /* 0x002fc6000f8e02ff */
[----:B------:R-:W-:Y:S01]  /*11380*/  STL [R1+0xbe0], R25 ;  /* 0x000be01901007387 */ /* 0x000fe20000100800 */
[----:B---3--:R-:W-:-:S03]  /*11390*/  IMAD R4, R18, UR12, RZ ;  /* 0x0000000c12047c24 */ /* 0x008fc6000f8e02ff */
[----:B------:R1:W-:Y:S01]  /*113a0*/  STL [R1], R3 ;  /* 0x0000000301007387 */ /* 0x0003e20000100800 */
[----:B------:R-:W-:-:S03]  /*113b0*/  IMAD R0, R19, UR12, RZ ;  /* 0x0000000c13007c24 */ /* 0x000fc6000f8e02ff */
[----:B------:R2:W-:Y:S01]  /*113c0*/  STL [R1+0x8], R4 ;  /* 0x0000080401007387 */ /* 0x0005e20000100800 */
[----:B-1----:R-:W-:-:S03]  /*113d0*/  IMAD R3, R20, UR12, RZ ;  /* 0x0000000c14037c24 */ /* 0x002fc6000f8e02ff */
[----:B------:R1:W-:Y:S01]  /*113e0*/  STL [R1+0x10], R0 ;  /* 0x0000100001007387 */ /* 0x0003e20000100800 */
[----:B--2---:R-:W-:-:S03]  /*113f0*/  IMAD R4, R21, UR12, RZ ;  /* 0x0000000c15047c24 */ /* 0x004fc6000f8e02ff */
[----:B------:R2:W-:Y:S01]  /*11400*/  STL [R1+0x24], R3 ;  /* 0x0000240301007387 */ /* 0x0005e20000100800 */
[----:B-1----:R-:W-:-:S03]  /*11410*/  IMAD R0, R22, UR12, RZ ;  /* 0x0000000c16007c24 */ /* 0x002fc6000f8e02ff */
[----:B------:R1:W-:Y:S01]  /*11420*/  STL [R1+0x2c], R4 ;  /* 0x00002c0401007387 */ /* 0x0003e20000100800 */
[----:B--2---:R-:W-:-:S03]  /*11430*/  IMAD R3, R27, UR12, RZ ;  /* 0x0000000c1b037c24 */ /* 0x004fc6000f8e02ff */
[----:B------:R2:W-:Y:S04]  /*11440*/  STL [R1+0xc4], R0 ;  /* 0x0000c40001007387 */ /* 0x0005e80000100800 */
[----:B------:R3:W-:Y:S01]  /*11450*/  STL [R1+0xc8], R3 ;  /* 0x0000c80301007387 */ /* 0x0007e20000100800 */
[----:B-1----:R-:W-:Y:S02]  /*11460*/  IMAD R4, R26, UR12, RZ ;  /* 0x0000000c1a047c24 */ /* 0x002fe4000f8e02ff */
[----:B--2---:R-:W-:-:S03]  /*11470*/  IMAD R0, R28, UR12, RZ ;  /* 0x0000000c1c007c24 */ /* 0x004fc6000f8e02ff */
[----:B------:R-:W-:Y:S01]  /*11480*/  STL [R1+0xcc], R4 ;  /* 0x0000cc0401007387 */ /* 0x000fe20000100800 */
[----:B---3--:R-:W-:-:S03]  /*11490*/  IMAD R3, R29, UR12, RZ ;  /* 0x0000000c1d037c24 */ /* 0x008fc6000f8e02ff */
[----:B------:R1:W-:Y:S04]  /*114a0*/  STL [R1+0xd4], R0 ;  /* 0x0000d40001007387 */ /* 0x0003e80000100800 */
[----:B------:R-:W-:Y:S04]  /*114b0*/  STL [R1+0xd8], R3 ;  /* 0x0000d80301007387 */ /* 0x000fe80000100800 */
[----:B------:R-:W2:Y:S01]  /*114c0*/  LDL.LU R25, [R1+0x170] ;  /* 0x0001700001197983 */ /* 0x000ea20000300800 */
[----:B------:R-:W-:Y:S02]  /*114d0*/  IMAD R2, R2, UR12, RZ ;  /* 0x0000000c02027c24 */ /* 0x000fe4000f8e02ff */
[----:B-1----:R-:W-:-:S03]  /*114e0*/  IMAD R0, R8, UR12, RZ ;  /* 0x0000000c08007c24 */ /* 0x002fc6000f8e02ff */
[----:B------:R-:W-:Y:S04]  /*114f0*/  STL [R1+0xdc], R2 ;  /* 0x0000dc0201007387 */ /* 0x000fe80000100800 */
[----:B--2---:R1:W-:Y:S04]  /*11500*/  STL [R1+0xc10], R25 ;  /* 0x000c101901007387 */ /* 0x0043e80000100800 */
[----:B------:R-:W-:Y:S04]  /*11510*/  STL [R1+0x104], R0 ;  /* 0x0001040001007387 */ /* 0x000fe80000100800 */
[----:B-1----:R-:W2:Y:S04]  /*11520*/  LDL.LU R25, [R1+0x168] ;  /* 0x0001680001197983 */ /* 0x002ea80000300800 */
[----:B--2---:R1:W-:Y:S04]  /*11530*/  STL [R1+0xc14], R25 ;  /* 0x000c141901007387 */ /* 0x0043e80000100800 */
[----:B-1----:R-:W2:Y:S04]  /*11540*/  LDL.LU R25, [R1+0x164] ;  /* 0x0001640001197983 */ /* 0x002ea80000300800 */
        /* <DEDUP_REMOVED lines=28> */
[----:B--2---:R-:W-:-:S05]  /*11710*/  IMAD R25, R25, UR12, RZ ;  /* 0x0000000c19197c24 */ /* 0x004fca000f8e02ff */
[----:B------:R1:W-:Y:S04]  /*11720*/  STL [R1+0x10c], R25 ;  /* 0x00010c1901007387 */ /* 0x0003e80000100800 */
[----:B-1----:R-:W2:Y:S02]  /*11730*/  LDL.LU R25, [R1+0xc14] ;  /* 0x000c140001197983 */ /* 0x002ea40000300800 */
[----:B--2---:R-:W-:-:S05]  /*11740*/  IMAD R25, R25, UR12, RZ ;  /* 0x0000000c19197c24 */ /* 0x004fca000f8e02ff */
[----:B------:R1:W-:Y:S04]  /*11750*/  STL [R1+0x110], R25 ;  /* 0x0001101901007387 */ /* 0x0003e80000100800 */
[----:B-1----:R-:W2:Y:S01]  /*11760*/  LDL.LU R25, [R1+0xc10] ;  /* 0x000c100001197983 */ /* 0x002ea20000300800 */
[----:B---3--:R-:W-:Y:S02]  /*11770*/  IMAD R24, R24, UR12, RZ ;  /* 0x0000000c18187c24 */ /* 0x008fe4000f8e02ff */
[----:B----4-:R-:W-:Y:S02]  /*11780*/  IMAD R23, R23, UR12, RZ ;  /* 0x0000000c17177c24 */ /* 0x010fe4000f8e02ff */
[----:B-----5:R-:W-:Y:S02]  /*11790*/  IMAD R13, R13, UR12, RZ ;  /* 0x0000000c0d0d7c24 */ /* 0x020fe4000f8e02ff */
[----:B------:R-:W-:-:S02]  /*117a0*/  IMAD R10, R10, UR12, RZ ;  /* 0x0000000c0a0a7c24 */ /* 0x000fc4000f8e02ff */
[----:B------:R-:W-:Y:S02]  /*117b0*/  IMAD R9, R9, UR12, RZ ;  /* 0x0000000c09097c24 */ /* 0x000fe4000f8e02ff */
[----:B------:R-:W-:Y:S02]  /*117c0*/  IMAD R7, R7, UR12, RZ ;  /* 0x0000000c07077c24 */ /* 0x000fe4000f8e02ff */
[----:B------:R-:W-:Y:S02]  /*117d0*/  IMAD R6, R6, UR12, RZ ;  /* 0x0000000c06067c24 */ /* 0x000fe4000f8e02ff */
[----:B------:R-:W-:Y:S02]  /*117e0*/  IMAD R5, R5, UR12, RZ ;  /* 0x0000000c05057c24 */ /* 0x000fe4000f8e02ff */
[----:B------:R-:W-:Y:S02]  /*117f0*/  IMAD R4, R4, UR12, RZ ;  /* 0x0000000c04047c24 */ /* 0x000fe4000f8e02ff */
[----:B------:R-:W-:-:S02]  /*11800*/  IMAD R0, R0, UR12, RZ ;  /* 0x0000000c00007c24 */ /* 0x000fc4000f8e02ff */
[----:B------:R-:W-:Y:S02]  /*11810*/  IMAD R3, R3, UR12, RZ ;  /* 0x0000000c03037c24 */ /* 0x000fe4000f8e02ff */
[----:B--2---:R-:W-:-:S05]  /*11820*/  IMAD R25, R25, UR12, RZ ;  /* 0x0000000c19197c24 */ /* 0x004fca000f8e02ff */
[----:B------:R-:W-:Y:S04]  /*11830*/  STL [R1+0x114], R25 ;  /* 0x0001141901007387 */ /* 0x000fe80000100800 */
        /* <DEDUP_REMOVED lines=8> */
[----:B------:R1:W-:Y:S04]  /*118c0*/  STL [R1+0x138], R4 ;  /* 0x0001380401007387 */ /* 0x0003e80000100800 */
[----:B------:R2:W-:Y:S04]  /*118d0*/  STL [R1+0x13c], R0 ;  /* 0x00013c0001007387 */ /* 0x0005e80000100800 */
[----:B------:R3:W-:Y:S01]  /*118e0*/  STL [R1+0x140], R3 ;  /* 0x0001400301007387 */ /* 0x0007e20000100800 */
[----:B-1----:R-:W-:-:S02]  /*118f0*/  IMAD R4, R11, UR12, RZ ;  /* 0x0000000c0b047c24 */ /* 0x002fc4000f8e02ff */
[----:B--2---:R-:W-:-:S03]  /*11900*/  IMAD R0, R12, UR12, RZ ;  /* 0x0000000c0c007c24 */ /* 0x004fc6000f8e02ff */
[----:B------:R1:W-:Y:S01]  /*11910*/  STL [R1+0x144], R4 ;  /* 0x0001440401007387 */ /* 0x0003e20000100800 */
[----:B---3--:R-:W-:-:S03]  /*11920*/  IMAD R3, R14, UR12, RZ ;  /* 0x0000000c0e037c24 */ /* 0x008fc6000f8e02ff */
[----:B------:R2:W-:Y:S04]  /*11930*/  STL [R1+0x148], R0 ;  /* 0x0001480001007387 */ /* 0x0005e80000100800 */
[----:B------:R3:W-:Y:S01]  /*11940*/  STL [R1+0x14c], R3 ;  /* 0x00014c0301007387 */ /* 0x0007e20000100800 */
[----:B-1----:R-:W-:Y:S02]  /*11950*/  IMAD R4, R15, UR12, RZ ;  /* 0x0000000c0f047c24 */ /* 0x002fe4000f8e02ff */
        /* <DEDUP_REMOVED lines=453> */
[----:B-1----:R-:W2:Y:S02]  /*135b0*/  LDL.LU R25, [R1+0xbe8] ;  /* 0x000be80001197983 */ /* 0x002ea40000300800 */
[----:B--2---:R-:W-:-:S05]  /*135c0*/  IMAD R25, R25, UR12, RZ ;  /* 0x0000000c19197c24 */ /* 0x004fca000f8e02ff */
[----:B------:R3:W-:Y:S02]  /*135d0*/  STL [R1+0x228], R25 ;  /* 0x0002281901007387 */ /* 0x0007e40000100800 */
[----:B---3--:R-:W-:Y:S02]  /*135e0*/  IMAD R25, R24, UR12, RZ ;  /* 0x0000000c18197c24 */ /* 0x008fe4000f8e02ff */
[----:B----4-:R-:W-:Y:S02]  /*135f0*/  IMAD R24, R23, UR12, RZ ;  /* 0x0000000c17187c24 */ /* 0x010fe4000f8e02ff */
[----:B-----5:R-:W-:Y:S02]  /*13600*/  IMAD R23, R13, UR12, RZ ;  /* 0x0000000c0d177c24 */ /* 0x020fe4000f8e02ff */
[----:B------:R-:W-:Y:S01]  /*13610*/  IMAD R13, R10, UR12, RZ ;  /* 0x0000000c0a0d7c24 */ /* 0x000fe2000f8e02ff */
[----:B------:R-:W-:Y:S01]  /*13620*/  STL [R1+0x21c], R25 ;  /* 0x00021c1901007387 */ /* 0x000fe20000100800 */
[----:B------:R-:W-:-:S02]  /*13630*/  IMAD R10, R9, UR12, RZ ;  /* 0x0000000c090a7c24 */ /* 0x000fc4000f8e02ff */
[----:B------:R-:W-:Y:S01]  /*13640*/  IMAD R9, R7, UR12, RZ ;  /* 0x0000000c07097c24 */ /* 0x000fe2000f8e02ff */
[----:B------:R-:W-:Y:S01]  /*13650*/  STL [R1+0x1ec], R24 ;  /* 0x0001ec1801007387 */ /* 0x000fe20000100800 */
[----:B------:R-:W-:Y:S02]  /*13660*/  IMAD R7, R6, UR12, RZ ;  /* 0x0000000c06077c24 */ /* 0x000fe4000f8e02ff */
[----:B------:R-:W-:Y:S01]  /*13670*/  IMAD R6, R5, UR12, RZ ;  /* 0x0000000c05067c24 */ /* 0x000fe2000f8e02ff */
[----:B------:R-:W-:Y:S01]  /*13680*/  STL [R1+0x1cc], R23 ;  /* 0x0001cc1701007387 */ /* 0x000fe20000100800 */
[----:B------:R-:W-:Y:S02]  /*13690*/  IMAD R5, R4, UR12, RZ ;  /* 0x0000000c04057c24 */ /* 0x000fe4000f8e02ff */
[----:B------:R-:W-:Y:S01]  /*136a0*/  IMAD R4, R0, UR12, RZ ;  /* 0x0000000c00047c24 */ /* 0x000fe2000f8e02ff */
[----:B------:R-:W-:Y:S01]  /*136b0*/  STL [R1+0x1b0], R13 ;  /* 0x0001b00d01007387 */ /* 0x000fe20000100800 */
[----:B------:R-:W-:-:S03]  /*136c0*/  IMAD R0, R3, UR12, RZ ;  /* 0x0000000c03007c24 */ /* 0x000fc6000f8e02ff */
[----:B------:R-:W-:Y:S01]  /*136d0*/  STL [R1+0x16c], R10 ;  /* 0x00016c0a01007387 */ /* 0x000fe20000100800 */
[----:B------:R-:W-:-:S03]  /*136e0*/  IMAD R3, R11, UR12, RZ ;  /* 0x0000000c0b037c24 */ /* 0x000fc6000f8e02ff */
        /* <DEDUP_REMOVED lines=36> */
[----:B-1----:R-:W2:Y:S04]  /*13930*/  LDL.LU R0, [R1+0x94] ;  /* 0x0000940001007983 */ /* 0x002ea80000300800 */
[----:B------:R-:W-:Y:S04]  /*13940*/  STL [R1+0x9c], R3 ;  /* 0x00009c0301007387 */ /* 0x000fe80000100800 */
[----:B------:R-:W3:Y:S01]  /*13950*/  LDL.LU R25, [R1+0x8c] ;  /* 0x00008c0001197983 */ /* 0x000ee20000300800 */
[----:B------:R-:W-:-:S05]  /*13960*/  IMAD R2, R8, UR12, RZ ;  /* 0x0000000c08027c24 */ /* 0x000fca000f8e02ff */
[----:B------:R-:W-:Y:S04]  /*13970*/  STL [R1+0x98], R2 ;  /* 0x0000980201007387 */ /* 0x000fe80000100800 */
[----:B---3--:R1:W-:Y:S04]  /*13980*/  STL [R1+0xbe4], R25 ;  /* 0x000be41901007387 */ /* 0x0083e80000100800 */
[----:B-1----:R-:W3:Y:S04]  /*13990*/  LDL.LU R25, [R1+0x90] ;  /* 0x0000900001197983 */ /* 0x002ee80000300800 */
[----:B------:R-:W4:Y:S04]  /*139a0*/  LDL.LU R24, [R1+0x88] ;  /* 0x0000880001187983 */ /* 0x000f280000300800 */
[----:B------:R-:W5:Y:S04]  /*139b0*/  LDL.LU R23, [R1+0x84] ;  /* 0x0000840001177983 */ /* 0x000f680000300800 */
[----:B------:R-:W4:Y:S04]  /*139c0*/  LDL.LU R13, [R1+0x80] ;  /* 0x00008000010d7983 */ /* 0x000f280000300800 */
[----:B------:R-:W4:Y:S04]  /*139d0*/  LDL.LU R10, [R1+0x7c] ;  /* 0x00007c00010a7983 */ /* 0x000f280000300800 */
        /* <DEDUP_REMOVED lines=15> */
[----:B--2---:R-:W-:-:S03]  /*13ad0*/  IMAD R0, R0, UR12, RZ ;  /* 0x0000000c00007c24 */ /* 0x004fc6000f8e02ff */
[----:B------:R-:W2:Y:S04]  /*13ae0*/  LDL.LU R21, [R1+0x3c] ;  /* 0x00003c0001157983 */ /* 0x000ea80000300800 */
[----:B------:R-:W2:Y:S04]  /*13af0*/  LDL.LU R22, [R1+0x38] ;  /* 0x0000380001167983 */ /* 0x000ea80000300800 */
[----:B------:R-:W2:Y:S04]  /*13b00*/  LDL.LU R27, [R1+0x34] ;  /* 0x00003400011b7983 */ /* 0x000ea80000300800 */
[----:B------:R-:W2:Y:S04]  /*13b10*/  LDL.LU R26, [R1+0x30] ;  /* 0x00003000011a7983 */ /* 0x000ea80000300800 */
[----:B------:R-:W2:Y:S04]  /*13b20*/  LDL.LU R28, [R1+0x28] ;  /* 0x00002800011c7983 */ /* 0x000ea80000300800 */
[----:B------:R-:W2:Y:S04]  /*13b30*/  LDL.LU R29, [R1+0x20] ;  /* 0x00002000011d7983 */ /* 0x000ea80000300800 */
[----:B------:R-:W2:Y:S04]  /*13b40*/  LDL.LU R2, [R1+0x1c] ;  /* 0x00001c0001027983 */ /* 0x000ea80000300800 */
[----:B------:R-:W2:Y:S04]  /*13b50*/  LDL.LU R8, [R1+0x18] ;  /* 0x0000180001087983 */ /* 0x000ea80000300800 */
[----:B------:R1:W-:Y:S04]  /*13b60*/  STL [R1+0x94], R0 ;  /* 0x0000940001007387 */ /* 0x0003e80000100800 */
[----:B-1----:R-:W2:Y:S01]  /*13b70*/  LDL.LU R0, [R1+0xc] ;  /* 0x00000c0001007983 */ /* 0x002ea20000300800 */
[----:B---3--:R-:W-:-:S05]  /*13b80*/  IMAD R25, R25, UR12, RZ ;  /* 0x0000000c19197c24 */ /* 0x008fca000f8e02ff */
[----:B------:R1:W-:Y:S04]  /*13b90*/  STL [R1+0x90], R25 ;  /* 0x0000901901007387 */ /* 0x0003e80000100800 */
[----:B-1----:R-:W3:Y:S01]  /*13ba0*/  LDL.LU R25, [R1+0xbe4] ;  /* 0x000be40001197983 */ /* 0x002ee20000300800 */
[----:B----4-:R-:W-:Y:S02]  /*13bb0*/  IMAD R24, R24, UR12, RZ ;  /* 0x0000000c18187c24 */ /* 0x010fe4000f8e02ff */
[----:B-----5:R-:W-:Y:S02]  /*13bc0*/  IMAD R23, R23, UR12, RZ ;  /* 0x0000000c17177c24 */ /* 0x020fe4000f8e02ff */
[----:B------:R-:W-:Y:S02]  /*13bd0*/  IMAD R13, R13, UR12, RZ ;  /* 0x0000000c0d0d7c24 */ /* 0x000fe4000f8e02ff */
        /* <DEDUP_REMOVED lines=16> */
[----:B--2---:R-:W-:Y:S02]  /*13ce0*/  IMAD R21, R21, UR12, RZ ;  /* 0x0000000c15157c24 */ /* 0x004fe4000f8e02ff */
[----:B------:R-:W-:Y:S02]  /*13cf0*/  IMAD R22, R22, UR12, RZ ;  /* 0x0000000c16167c24 */ /* 0x000fe4000f8e02ff */
[----:B------:R-:W-:-:S02]  /*13d00*/  IMAD R27, R27, UR12, RZ ;  /* 0x0000000c1b1b7c24 */ /* 0x000fc4000f8e02ff */
[----:B------:R-:W-:Y:S02]  /*13d10*/  IMAD R26, R26, UR12, RZ ;  /* 0x0000000c1a1a7c24 */ /* 0x000fe4000f8e02ff */
[----:B------:R-:W-:Y:S02]  /*13d20*/  IMAD R28, R28, UR12, RZ ;  /* 0x0000000c1c1c7c24 */ /* 0x000fe4000f8e02ff */
[----:B------:R-:W-:Y:S02]  /*13d30*/  IMAD R29, R29, UR12, RZ ;  /* 0x0000000c1d1d7c24 */ /* 0x000fe4000f8e02ff */
[----:B------:R-:W-:Y:S02]  /*13d40*/  IMAD R2, R2, UR12, RZ ;  /* 0x0000000c02027c24 */ /* 0x000fe4000f8e02ff */
[----:B------:R-:W-:Y:S02]  /*13d50*/  IMAD R8, R8, UR12, RZ ;  /* 0x0000000c08087c24 */ /* 0x000fe4000f8e02ff */
[----:B---3--:R-:W-:-:S05]  /*13d60*/  IMAD R25, R25, UR12, RZ ;  /* 0x0000000c19197c24 */ /* 0x008fca000f8e02ff */
[----:B------:R1:W-:Y:S04]  /*13d70*/  STL [R1+0x8c], R25 ;  /* 0x00008c1901007387 */ /* 0x0003e80000100800 */
[----:B-1----:R-:W2:Y:S04]  /*13d80*/  LDL.LU R25, [R1+0xbe0] ;  /* 0x000be00001197983 */ /* 0x002ea80000300800 */
[----:B------:R1:W-:Y:S04]  /*13d90*/  STL [R1+0x88], R24 ;  /* 0x0000881801007387 */ /* 0x0003e80000100800 */
[----:B-1----:R-:W3:Y:S04]  /*13da0*/  LDL.LU R24, [R1+0xbdc] ;  /* 0x000bdc0001187983 */ /* 0x002ee80000300800 */
[----:B------:R1:W-:Y:S04]  /*13db0*/  STL [R1+0x84], R23 ;  /* 0x0000841701007387 */ /* 0x0003e80000100800 */
[----:B-1----:R-:W4:Y:S04]  /*13dc0*/  LDL.LU R23, [R1+0xbd8] ;  /* 0x000bd80001177983 */ /* 0x002f280000300800 */
[----:B------:R1:W-:Y:S04]  /*13dd0*/  STL [R1+0x80], R13 ;  /* 0x0000800d01007387 */ /* 0x0003e80000100800 */
[----:B-1----:R-:W5:Y:S04]  /*13de0*/  LDL.LU R13, [R1+0xbd4] ;  /* 0x000bd400010d7983 */ /* 0x002f680000300800 */
[----:B------:R1:W-:Y:S04]  /*13df0*/  STL [R1+0x7c], R10 ;  /* 0x00007c0a01007387 */ /* 0x0003e80000100800 */
[----:B-1----:R-:W2:Y:S04]  /*13e00*/  LDL.LU R10, [R1+0xbd0] ;  /* 0x000bd000010a7983 */ /* 0x002ea80000300800 */
        /* <DEDUP_REMOVED lines=45> */
[----:B-1----:R-:W2:Y:S02]  /*140e0*/  LDL.LU R8, [R1+0xb74] ;  /* 0x000b740001087983 */ /* 0x002ea40000300800 */
[----:B--2---:R-:W-:-:S05]  /*140f0*/  IMAD R8, R8, UR12, RZ ;  /* 0x0000000c08087c24 */ /* 0x004fca000f8e02ff */
[----:B------:R1:W-:Y:S04]  /*14100*/  STL [R1+0x14], R8 ;  /* 0x0000140801007387 */ /* 0x0003e80000100800 */
[----:B-1----:R-:W2:Y:S01]  /*14110*/  LDL.LU R8, [R1+0xb70] ;  /* 0x000b700001087983 */ /* 0x002ea20000300800 */
[----:B------:R-:W-:Y:S02]  /*14120*/  IMAD R0, R0, UR12, RZ ;  /* 0x0000000c00007c24 */ /* 0x000fe4000f8e02ff */
[----:B------:R-:W-:Y:S02]  /*14130*/  IMAD R29, R29, UR12, RZ ;  /* 0x0000000c1d1d7c24 */ /* 0x000fe4000f8e02ff */
[----:B------:R-:W-:Y:S02]  /*14140*/  IMAD R28, R28, UR12, RZ ;  /* 0x0000000c1c1c7c24 */ /* 0x000fe4000f8e02ff */
[----:B--2---:R-:W-:-:S05]  /*14150*/  IMAD R8, R8, UR13, RZ ;  /* 0x0000000d08087c24 */ /* 0x004fca000f8e02ff */
[----:B------:R-:W-:Y:S04]  /*14160*/  STL [R1+0xb38], R8 ;  /* 0x000b380801007387 */ /* 0x000fe80000100800 */
[----:B------:R1:W-:Y:S02]  /*14170*/  STL [R1+0xc], R0 ;  /* 0x00000c0001007387 */ /* 0x0003e40000100800 */
[----:B-1----:R-:W-:Y:S02]  /*14180*/  IMAD R0, R2, UR12, RZ ;  /* 0x0000000c02007c24 */ /* 0x002fe4000f8e02ff */
[----:B------:R-:W2:Y:S01]  /*14190*/  LDL.LU R2, [R1+0xb6c] ;  /* 0x000b6c0001027983 */ /* 0x000ea20000300800 */
[----:B------:R-:W-:Y:S02]  /*141a0*/  IMAD R26, R26, UR12, RZ ;  /* 0x0000000c1a1a7c24 */ /* 0x000fe4000f8e02ff */
        /* <DEDUP_REMOVED lines=18> */
[----:B-1----:R-:W3:Y:S04]  /*142d0*/  LDL.LU R18, [R1+0x24] ;  /* 0x0000240001127983 */ /* 0x002ee80000300800 */
[----:B------:R1:W-:Y:S04]  /*142e0*/  STL [R1+0xb64], R17 ;  /* 0x000b641101007387 */ /* 0x0003e80000100800 */
[----:B-1----:R-:W3:Y:S04]  /*142f0*/  LDL.LU R17, [R1+0x10] ;  /* 0x0000100001117983 */ /* 0x002ee80000300800 */
[----:B------:R1:W-:Y:S04]  /*14300*/  STL [R1+0xb68], R16 ;  /* 0x000b681001007387 */ /* 0x0003e80000100800 */
[----:B-1----:R-:W3:Y:S04]  /*14310*/  LDL.LU R16, [R1+0x8] ;  /* 0x0000080001107983 */ /* 0x002ee80000300800 */
[----:B------:R-:W3:Y:S01]  /*14320*/  LDL.LU R19, [R1+0x2c] ;  /* 0x00002c0001137983 */ /* 0x000ee20000300800 */
[----:B--2---:R-:W-:-:S02]  /*14330*/  LEA R8, P1, R4, R2, 0x1 ;  /* 0x0000000204087211 */ /* 0x004fc400078208ff */
[----:B------:R-:W-:-:S03]  /*14340*/  LEA R0, P2, R5, R2, 0x1 ;  /* 0x0000000205007211 */ /* 0x000fc600078408ff */
[----:B------:R1:W-:Y:S04]  /*14350*/  STL [R1+0xae0], R8 ;  /* 0x000ae00801007387 */ /* 0x0003e80000100800 */
[----:B------:R2:W-:Y:S04]  /*14360*/  STL [R1+0xae4], R0 ;  /* 0x000ae40001007387 */ /* 0x0005e80000100800 */
[----:B------:R-:W3:Y:S01]  /*14370*/  LDL.LU R20, [R1+0xc4] ;  /* 0x0000c40001147983 */ /* 0x000ee20000300800 */
[-C--:B-1----:R-:W-:Y:S02]  /*14380*/  LEA R8, P3, R6, R2.reuse, 0x1 ;  /* 0x0000000206087211 */ /* 0x082fe400078608ff */
[----:B--2---:R-:W-:-:S03]  /*14390*/  LEA R0, P4, R7, R2, 0x1 ;  /* 0x0000000207007211 */ /* 0x004fc600078808ff */
[----:B------:R1:W-:Y:S04]  /*143a0*/  STL [R1+0xae8], R8 ;  /* 0x000ae80801007387 */ /* 0x0003e80000100800 */
[----:B------:R2:W-:Y:S04]  /*143b0*/  STL [R1+0xaec], R0 ;  /* 0x000aec0001007387 */ /* 0x0005e80000100800 */
[----:B------:R-:W3:Y:S01]  /*143c0*/  LDL.LU R21, [R1+0xc8] ;  /* 0x0000c80001157983 */ /* 0x000ee20000300800 */
[-C--:B-1----:R-:W-:Y:S02]  /*143d0*/  LEA R8, P5, R9, R2.reuse, 0x1 ;  /* 0x0000000209087211 */ /* 0x082fe400078a08ff */
[----:B--2---:R-:W-:-:S03]  /*143e0*/  LEA R0, P6, R10, R2, 0x1 ;  /* 0x000000020a007211 */ /* 0x004fc600078c08ff */
[----:B------:R-:W-:Y:S04]  /*143f0*/  STL [R1+0xaf0], R8 ;  /* 0x000af00801007387 */ /* 0x000fe80000100800 */
[----:B------:R1:W-:Y:S02]  /*14400*/  STL [R1+0xaf4], R0 ;  /* 0x000af40001007387 */ /* 0x0003e40000100800 */
[----:B-1----:R-:W-:Y:S02]  /*14410*/  LEA.HI.X.SX32 R0, R4, R3, 0x1, P1 ;  /* 0x0000000304007211 */ /* 0x002fe400008f0eff */
[----:B------:R-:W2:Y:S01]  /*14420*/  LDL.LU R4, [R1] ;  /* 0x0000000001047983 */ /* 0x000ea20000300800 */
[----:B-----5:R-:W-:-:S05]  /*14430*/  LEA R8, P0, R13, R2, 0x1 ;  /* 0x000000020d087211 */ /* 0x020fca00078008ff */
[----:B------:R4:W-:Y:S04]  /*14440*/  STL [R1+0xaf8], R8 ;  /* 0x000af80801007387 */ /* 0x0009e80000100800 */
[----:B------:R-:W5:Y:S04]  /*14450*/  LDL.LU R22, [R1+0xcc] ;  /* 0x0000cc0001167983 */ /* 0x000f680000300800 */
[----:B------:R1:W-:Y:S04]  /*14460*/  STL [R1+0xad8], R0 ;  /* 0x000ad80001007387 */ /* 0x0003e80000100800 */
[----:B------:R-:W5:Y:S01]  /*14470*/  LDL.LU R27, [R1+0xd4] ;  /* 0x0000d400011b7983 */ /* 0x000f620000300800 */
[----:B----4-:R-:W-:-:S02]  /*14480*/  LEA R8, P1, R23, R2, 0x1 ;  /* 0x0000000217087211 */ /* 0x010fc400078208ff */
[----:B-1----:R-:W-:-:S03]  /*14490*/  LEA.HI.X.SX32 R0, R5, R3, 0x1, P2 ;  /* 0x0000000305007211 */ /* 0x002fc600010f0eff */
[----:B------:R-:W-:Y:S01]  /*144a0*/  STL [R1+0xadc], R8 ;  /* 0x000adc0801007387 */ /* 0x000fe20000100800 */
[----:B---3--:R-:W-:-:S03]  /*144b0*/  LEA R5, P2, R24, R2, 0x1 ;  /* 0x0000000218057211 */ /* 0x008fc600078408ff */
[----:B------:R1:W-:Y:S04]  /*144c0*/  STL [R1+0xad0], R0 ;  /* 0x000ad00001007387 */ /* 0x0003e80000100800 */
[----:B------:R-:W3:Y:S01]  /*144d0*/  LDL.LU R26, [R1+0xd8] ;  /* 0x0000d800011a7983 */ /* 0x000ee20000300800 */
[----:B-1----:R-:W-:-:S03]  /*144e0*/  LEA.HI.X.SX32 R0, R6, R3, 0x1, P3 ;  /* 0x0000000306007211 */ /* 0x002fc600018f0eff */
[----:B------:R1:W-:Y:S04]  /*144f0*/  STL [R1+0xad4], R5 ;  /* 0x000ad40501007387 */ /* 0x0003e80000100800 */
[----:B------:R4:W-:Y:S04]  /*14500*/  STL [R1+0xac8], R0 ;  /* 0x000ac80001007387 */ /* 0x0009e80000100800 */
[----:B------:R-:W3:Y:S01]  /*14510*/  LDL.LU R28, [R1+0xdc] ;  /* 0x0000dc00011c7983 */ /* 0x000ee20000300800 */
[----:B-1----:R-:W-:Y:S02]  /*14520*/  LEA R5, P3, R25, R2, 0x1 ;  /* 0x0000000219057211 */ /* 0x002fe400078608ff */
[----:B----4-:R-:W-:-:S03]  /*14530*/  LEA.HI.X.SX32 R0, R7, R3, 0x1, P4 ;  /* 0x0000000307007211 */ /* 0x010fc600020f0eff */
[----:B------:R-:W-:Y:S04]  /*14540*/  STL [R1+0xacc], R5 ;  /* 0x000acc0501007387 */ /* 0x000fe80000100800 */
[----:B------:R1:W-:Y:S04]  /*14550*/  STL [R1+0xac0], R0 ;  /* 0x000ac00001007387 */ /* 0x0003e80000100800 */
[----:B------:R-:W4:Y:S01]  /*14560*/  LDL.LU R29, [R1+0x104] ;  /* 0x00010400011d7983 */ /* 0x000f220000300800 */
[----:B-1----:R-:W-:Y:S02]  /*14570*/  LEA.HI.X.SX32 R0, R9, R3, 0x1, P5 ;  /* 0x0000000309007211 */ /* 0x002fe400028f0eff */
[----:B------:R-:W-:-:S02]  /*14580*/  LEA R6, P5, R16, R2, 0x1 ;  /* 0x0000000210067211 */ /* 0x000fc400078a08ff */
[----:B--2---:R-:W-:-:S05]  /*14590*/  LEA R5, P4, R4, R2, 0x1 ;  /* 0x0000000204057211 */ /* 0x004fca00078808ff */
[----:B------:R1:W-:Y:S04]  /*145a0*/  STL [R1+0xac4], R5 ;  /* 0x000ac40501007387 */ /* 0x0003e80000100800 */
[----:B------:R2:W-:Y:S01]  /*145b0*/  STL [R1+0xab8], R0 ;  /* 0x000ab80001007387 */ /* 0x0005e20000100800 */
[----:B-1----:R-:W-:-:S03]  /*145c0*/  LEA.HI.X.SX32 R5, R10, R3, 0x1, P6 ;  /* 0x000000030a057211 */ /* 0x002fc600030f0eff */
[----:B--2---:R-:W2:Y:S04]  /*145d0*/  LDL.LU R0, [R1+0x10c] ;  /* 0x00010c0001007983 */ /* 0x004ea80000300800 */
[----:B------:R1:W-:Y:S04]  /*145e0*/  STL [R1+0xabc], R6 ;  /* 0x000abc0601007387 */ /* 0x0003e80000100800 */
[----:B------:R0:W-:Y:S04]  /*145f0*/  STL [R1+0xab0], R5 ;  /* 0x000ab00501007387 */ /* 0x0001e80000100800 */
[----:B------:R-:W2:Y:S01]  /*14600*/  LDL.LU R8, [R1+0x110] ;  /* 0x0001100001087983 */ /* 0x000ea20000300800 */
[----:B-1----:R-:W-:-:S02]  /*14610*/  LEA R6, P6, R17, R2, 0x1 ;  /* 0x0000000211067211 */ /* 0x002fc400078c08ff */
[----:B0-----:R-:W-:-:S03]  /*14620*/  LEA.HI.X.SX32 R5, R13, R3, 0x1, P0 ;  /* 0x000000030d057211 */ /* 0x001fc600000f0eff */
[----:B------:R0:W-:Y:S04]  /*14630*/  STL [R1+0xab4], R6 ;  /* 0x000ab40601007387 */ /* 0x0001e80000100800 */
[----:B------:R1:W-:Y:S04]  /*14640*/  STL [R1+0xaa8], R5 ;  /* 0x000aa80501007387 */ /* 0x0003e80000100800 */
[----:B0-----:R-:W2:Y:S01]  /*14650*/  LDL.LU R6, [R1+0x114] ;  /* 0x0001140001067983 */ /* 0x001ea20000300800 */
[----:B------:R-:W-:Y:S02]  /*14660*/  LEA R7, P0, R18, R2, 0x1 ;  /* 0x0000000212077211 */ /* 0x000fe400078008ff */
[----:B-1----:R-:W-:-:S03]  /*14670*/  LEA.HI.X.SX32 R5, R23, R3, 0x1, P1 ;  /* 0x0000000317057211 */ /* 0x002fc600008f0eff */
[----:B------:R-:W-:Y:S04]  /*14680*/  STL [R1+0xaac], R7 ;  /* 0x000aac0701007387 */ /* 0x000fe80000100800 */
[----:B------:R0:W-:Y:S01]  /*14690*/  STL [R1+0xaa0], R5 ;  /* 0x000aa00501007387 */ /* 0x0001e20000100800 */
[----:B------:R-:W-:-:S03]  /*146a0*/  LEA R9, P1, R19, R2, 0x1 ;  /* 0x0000000213097211 */ /* 0x000fc600078208ff */
[----:B0-----:R-:W2:Y:S01]  /*146b0*/  LDL.LU R5, [R1+0x118] ;  /* 0x0001180001057983 */ /* 0x001ea20000300800 */
[-C--:B------:R-:W-:Y:S02]  /*146c0*/  LEA.HI.X.SX32 R7, R24, R3.reuse, 0x1, P2 ;  /* 0x0000000318077211 */ /* 0x080fe400010f0eff */
[----:B------:R-:W-:Y:S01]  /*146d0*/  LEA R10, P2, R20, R2, 0x1 ;  /* 0x00000002140a7211 */ /* 0x000fe200078408ff */
[----:B------:R0:W-:Y:S04]  /*146e0*/  STL [R1+0xaa4], R9 ;  /* 0x000aa40901007387 */ /* 0x0001e80000100800 */
[----:B------:R1:W-:Y:S01]  /*146f0*/  STL [R1+0xa98], R7 ;  /* 0x000a980701007387 */ /* 0x0003e20000100800 */
[----:B0-----:R-:W-:-:S03]  /*14700*/  LEA.HI.X.SX32 R9, R25, R3, 0x1, P3 ;  /* 0x0000000319097211 */ /* 0x001fc600018f0eff */
[----:B-1----:R-:W2:Y:S04]  /*14710*/  LDL.LU R7, [R1+0x11c] ;  /* 0x00011c0001077983 */ /* 0x002ea80000300800 */
[----:B------:R-:W-:Y:S04]  /*14720*/  STL [R1+0xa9c], R10 ;  /* 0x000a9c0a01007387 */ /* 0x000fe80000100800 */
[----:B------:R0:W-:Y:S02]  /*14730*/  STL [R1+0x31c], R9 ;  /* 0x00031c0901007387 */ /* 0x0001e40000100800 */
[----:B0-----:R-:W-:-:S02]  /*14740*/  LEA.HI.X.SX32 R9, R4, R3, 0x1, P4 ;  /* 0x0000000304097211 */ /* 0x001fc400020f0eff */
[----:B------:R-:W2:Y:S01]  /*14750*/  LDL.LU R4, [R1+0x120] ;  /* 0x0001200001047983 */ /* 0x000ea20000300800 */
[----:B------:R-:W-:-:S05]  /*14760*/  LEA R10, P3, R21, R2, 0x1 ;  /* 0x00000002150a7211 */ /* 0x000fca00078608ff */
[----:B------:R-:W-:Y:S04]  /*14770*/  STL [R1+0x33c], R10 ;  /* 0x00033c0a01007387 */ /* 0x000fe80000100800 */
[----:B------:R0:W-:Y:S02]  /*14780*/  STL [R1+0x320], R9 ;  /* 0x0003200901007387 */ /* 0x0001e40000100800 */
[----:B0-----:R-:W-:Y:S02]  /*14790*/  LEA.HI.X.SX32 R9, R16, R3, 0x1, P5 ;  /* 0x0000000310097211 */ /* 0x001fe400028f0eff */
[----:B------:R-:W2:Y:S01]  /*147a0*/  LDL.LU R16, [R1+0x124] ;  /* 0x0001240001107983 */ /* 0x000ea20000300800 */
[----:B-----5:R-:W-:-:S05]  /*147b0*/  LEA R10, P4, R22, R2, 0x1 ;  /* 0x00000002160a7211 */ /* 0x020fca00078808ff */
[----:B------:R-:W-:Y:S04]  /*147c0*/  STL [R1+0x344], R10 ;  /* 0x0003440a01007387 */ /* 0x000fe80000100800 */
[----:B------:R0:W-:Y:S02]  /*147d0*/  STL [R1+0x324], R9 ;  /* 0x0003240901007387 */ /* 0x0001e40000100800 */
[----:B0-----:R-:W-:Y:S02]  /*147e0*/  LEA.HI.X.SX32 R9, R17, R3, 0x1, P6 ;  /* 0x0000000311097211 */ /* 0x001fe400030f0eff */
[----:B------:R-:W5:Y:S01]  /*147f0*/  LDL.LU R17, [R1+0x128] ;  /* 0x0001280001117983 */ /* 0x000f620000300800 */
[----:B------:R-:W-:-:S05]  /*14800*/  LEA R10, P5, R27, R2, 0x1 ;  /* 0x000000021b0a7211 */ /* 0x000fca00078a08ff */
[----:B------:R-:W-:Y:S04]  /*14810*/  STL [R1+0x34c], R10 ;  /* 0x00034c0a01007387 */ /* 0x000fe80000100800 */
[----:B------:R0:W-:Y:S02]  /*14820*/  STL [R1+0x328], R9 ;  /* 0x0003280901007387 */ /* 0x0001e40000100800 */
[----:B0-----:R-:W-:Y:S02]  /*14830*/  LEA.HI.X.SX32 R9, R18, R3, 0x1, P0 ;  /* 0x0000000312097211 */ /* 0x001fe400000f0eff */
[----:B------:R-:W5:Y:S01]  /*14840*/  LDL.LU R18, [R1+0x12c] ;  /* 0x00012c0001127983 */ /* 0x000f620000300800 */
[----:B---3--:R-:W-:-:S05]  /*14850*/  LEA R10, P6, R26, R2, 0x1 ;  /* 0x000000021a0a7211 */ /* 0x008fca00078c08ff */
[----:B------:R0:W-:Y:S04]  /*14860*/  STL [R1+0x354], R10 ;  /* 0x0003540a01007387 */ /* 0x0001e80000100800 */
[----:B------:R1:W-:Y:S01]  /*14870*/  STL [R1+0x32c], R9 ;  /* 0x00032c0901007387 */ /* 0x0003e20000100800 */
[-C--:B0-----:R-:W-:Y:S02]  /*14880*/  LEA R10, P0, R28, R2.reuse, 0x1 ;  /* 0x000000021c0a7211 */ /* 0x081fe400078008ff */
[----:B-1----:R-:W-:Y:S02]  /*14890*/  LEA.HI.X.SX32 R9, R19, R3, 0x1, P1 ;  /* 0x0000000313097211 */ /* 0x002fe400008f0eff */
[----:B------:R-:W3:Y:S04]  /*148a0*/  LDL.LU R19, [R1+0x130] ;  /* 0x0001300001137983 */ /* 0x000ee80000300800 */
[----:B------:R4:W-:Y:S04]  /*148b0*/  STL [R1+0x35c], R10 ;  /* 0x00035c0a01007387 */ /* 0x0009e80000100800 */
[----:B------:R0:W-:Y:S01]  /*148c0*/  STL [R1+0x330], R9 ;  /* 0x0003300901007387 */ /* 0x0001e20000100800 */
[----:B----4-:R-:W-:-:S02]  /*148d0*/  LEA R10, P1, R29, R2, 0x1 ;  /* 0x000000021d0a7211 */ /* 0x010fc400078208ff */
[-C--:B0-----:R-:W-:Y:S02]  /*148e0*/  LEA.HI.X.SX32 R9, R20, R3.reuse, 0x1, P2 ;  /* 0x0000000314097211 */ /* 0x081fe400010f0eff */
[----:B------:R-:W4:Y:S04]  /*148f0*/  LDL.LU R20, [R1+0x134] ;  /* 0x0001340001147983 */ /* 0x000f280000300800 */
[----:B------:R-:W-:Y:S04]  /*14900*/  STL [R1+0x364], R10 ;  /* 0x0003640a01007387 */ /* 0x000fe80000100800 */
[----:B------:R0:W-:Y:S02]  /*14910*/  STL [R1+0x334], R9 ;  /* 0x0003340901007387 */ /* 0x0001e40000100800 */
[----:B0-----:R-:W-:-:S02]  /*14920*/  LEA.HI.X.SX32 R9, R21, R3, 0x1, P3 ;  /* 0x0000000315097211 */ /* 0x001fc400018f0eff */
[----:B------:R-:W4:Y:S01]  /*14930*/  LDL.LU R21, [R1+0x138] ;  /* 0x0001380001157983 */ /* 0x000f220000300800 */
[----:B--2---:R-:W-:-:S05]  /*14940*/  LEA R10, P2, R0, R2, 0x1 ;  /* 0x00000002000a7211 */ /* 0x004fca00078408ff */
[----:B------:R0:W-:Y:S04]  /*14950*/  STL [R1+0x36c], R10 ;  /* 0x00036c0a01007387 */ /* 0x0001e80000100800 */
[----:B------:R1:W-:Y:S01]  /*14960*/  STL [R1+0x338], R9 ;  /* 0x0003380901007387 */ /* 0x0003e20000100800 */
[-C--:B0-----:R-:W-:Y:S02]  /*14970*/  LEA R10, P3, R8, R2.reuse, 0x1 ;  /* 0x00000002080a7211 */ /* 0x081fe400078608ff */
[----:B-1----:R-:W-:Y:S02]  /*14980*/  LEA.HI.X.SX32 R9, R22, R3, 0x1, P4 ;  /* 0x0000000316097211 */ /* 0x002fe400020f0eff */
[----:B------:R-:W2:Y:S04]  /*14990*/  LDL.LU R22, [R1+0x13c] ;  /* 0x00013c0001167983 */ /* 0x000ea80000300800 */
[----:B------:R0:W-:Y:S04]  /*149a0*/  STL [R1+0x374], R10 ;  /* 0x0003740a01007387 */ /* 0x0001e80000100800 */
[----:B------:R1:W-:Y:S01]  /*149b0*/  STL [R1+0x340], R9 ;  /* 0x0003400901007387 */ /* 0x0003e20000100800 */
[----:B0-----:R-:W-:-:S02]  /*149c0*/  LEA R10, P4, R6, R2, 0x1 ;  /* 0x00000002060a7211 */ /* 0x001fc400078808ff */
[-C--:B-1----:R-:W-:Y:S02]  /*149d0*/  LEA.HI.X.SX32 R9, R27, R3.reuse, 0x1, P5 ;  /* 0x000000031b097211 */ /* 0x082fe400028f0eff */
[----:B------:R-:W2:Y:S04]  /*149e0*/  LDL.LU R27, [R1+0x140] ;  /* 0x00014000011b7983 */ /* 0x000ea80000300800 */
[----:B------:R-:W-:Y:S04]  /*149f0*/  STL [R1+0x37c], R10 ;  /* 0x00037c0a01007387 */ /* 0x000fe80000100800 */
[----:B------:R0:W-:Y:S02]  /*14a00*/  STL [R1+0x348], R9 ;  /* 0x0003480901007387 */ /* 0x0001e40000100800 */
[----:B0-----:R-:W-:-:S02]  /*14a10*/  LEA.HI.X.SX32 R9, R26, R3, 0x1, P6 ;  /* 0x000000031a097211 */ /* 0x001fc400030f0eff */
[----:B------:R-:W2:Y:S01]  /*14a20*/  LDL.LU R26, [R1+0x144] ;  /* 0x00014400011a7983 */ /* 0x000ea20000300800 */
[----:B------:R-:W-:-:S05]  /*14a30*/  LEA R10, P5, R5, R2, 0x1 ;  /* 0x00000002050a7211 */ /* 0x000fca00078a08ff */
        /* <DEDUP_REMOVED lines=32> */
[-C--:B----4-:R-:W-:Y:S02]  /*14c40*/  LEA R10, P5, R20, R2.reuse, 0x1 ;  /* 0x00000002140a7211 */ /* 0x090fe400078a08ff */
[----:B0-----:R-:W-:Y:S02]  /*14c50*/  LEA.HI.X.SX32 R9, R7, R3, 0x1, P6 ;  /* 0x0000000307097211 */ /* 0x001fe400030f0eff */
[----:B------:R-:W3:Y:S04]  /*14c60*/  LDL.LU R7, [R1+0x164] ;  /* 0x0001640001077983 */ /* 0x000ee80000300800 */
[----:B------:R0:W-:Y:S04]  /*14c70*/  STL [R1+0x3bc], R10 ;  /* 0x0003bc0a01007387 */ /* 0x0001e80000100800 */
[----:B------:R1:W-:Y:S01]  /*14c80*/  STL [R1+0x388], R9 ;  /* 0x0003880901007387 */ /* 0x0003e20000100800 */
[----:B0-----:R-:W-:-:S02]  /*14c90*/  LEA R10, P6, R21, R2, 0x1 ;  /* 0x00000002150a7211 */ /* 0x001fc400078c08ff */
[-C--:B-1----:R-:W-:Y:S02]  /*14ca0*/  LEA.HI.X.SX32 R9, R4, R3.reuse, 0x1, P0 ;  /* 0x0000000304097211 */ /* 0x082fe400000f0eff */
[----:B------:R-:W4:Y:S04]  /*14cb0*/  LDL.LU R4, [R1+0x168] ;  /* 0x0001680001047983 */ /* 0x000f280000300800 */
[----:B------:R-:W-:Y:S04]  /*14cc0*/  STL [R1+0x3c4], R10 ;  /* 0x0003c40a01007387 */ /* 0x000fe80000100800 */
[----:B------:R0:W-:Y:S02]  /*14cd0*/  STL [R1+0x390], R9 ;  /* 0x0003900901007387 */ /* 0x0001e40000100800 */
[----:B0-----:R-:W-:-:S02]  /*14ce0*/  LEA.HI.X.SX32 R9, R16, R3, 0x1, P1 ;  /* 0x0000000310097211 */ /* 0x001fc400008f0eff */
[----:B------:R-:W4:Y:S01]  /*14cf0*/  LDL.LU R16, [R1+0x170] ;  /* 0x0001700001107983 */ /* 0x000f220000300800 */
[----:B--2---:R-:W-:-:S05]  /*14d00*/  LEA R10, P0, R22, R2, 0x1 ;  /* 0x00000002160a7211 */ /* 0x004fca00078008ff */
[----:B------:R-:W-:Y:S04]  /*14d10*/  STL [R1+0x3cc], R10 ;  /* 0x0003cc0a01007387 */ /* 0x000fe80000100800 */
[----:B------:R0:W-:Y:S02]  /*14d20*/  STL [R1+0x398], R9 ;  /* 0x0003980901007387 */ /* 0x0001e40000100800 */
[----:B0-----:R-:W-:Y:S02]  /*14d30*/  LEA.HI.X.SX32 R9, R17, R3, 0x1, P2 ;  /* 0x0000000311097211 */ /* 0x001fe400010f0eff */
[-C--:B------:R-:W-:Y:S01]  /*14d40*/  LEA R10, P1, R27, R2.reuse, 0x1 ;  /* 0x000000021b0a7211 */ /* 0x080fe200078208ff */
        /* <DEDUP_REMOVED lines=15> */
[----:B------:R-:W-:-:S05]  /*14e40*/  LEA R10, P4, R29, R2, 0x1 ;  /* 0x000000021d0a7211 */ /* 0x000fca00078808ff */
[----:B------:R0:W-:Y:S04]  /*14e50*/  STL [R1+0x3ec], R10 ;  /* 0x0003ec0a01007387 */ /* 0x0001e80000100800 */
[----:B------:R1:W-:Y:S01]  /*14e60*/  STL [R1+0x3b8], R9 ;  /* 0x0003b80901007387 */ /* 0x0003e20000100800 */
[----:B0-----:R-:W-:Y:S02]  /*14e70*/  LEA R10, P5, R0, R2, 0x1 ;  /* 0x00000002000a7211 */ /* 0x001fe400078a08ff */
        /* <DEDUP_REMOVED lines=40> */
[----:B------:R-:W2:Y:S01]  /*15100*/  LDL.LU R6, [R1+0x1a4] ;  /* 0x0001a40001067983 */ /* 0x000ea20000300800 */
[----:B------:R-:W-:-:S05]  /*15110*/  LEA R10, P6, R18, R2, 0x1 ;  /* 0x00000002120a7211 */ /* 0x000fca00078c08ff */
[----:B------:R-:W-:Y:S04]  /*15120*/  STL [R1+0x434], R10 ;  /* 0x0004340a01007387 */ /* 0x000fe80000100800 */
[----:B------:R0:W-:Y:S02]  /*15130*/  STL [R1+0x400], R9 ;  /* 0x0004000901007387 */ /* 0x0001e40000100800 */
[-C--:B0-----:R-:W-:Y:S02]  /*15140*/  LEA.HI.X.SX32 R9, R5, R3.reuse, 0x1, P1 ;  /* 0x0000000305097211 */ /* 0x081fe400008f0eff */
[----:B------:R-:W-:Y:S01]  /*15150*/  LEA R10, P0, R19, R2, 0x1 ;  /* 0x00000002130a7211 */ /* 0x000fe200078008ff */
        /* <DEDUP_REMOVED lines=156> */
[----:B------:R-:W-:Y:S04]  /*15b20*/  STL [R1+0x534], R10 ;  /* 0x0005340a01007387 */ /* 0x000fe80000100800 */
[----:B------:R0:W-:Y:S02]  /*15b30*/  STL [R1+0x500], R9 ;  /* 0x0005000901007387 */ /* 0x0001e40000100800 */
[----:B0-----:R-:W-:Y:S02]  /*15b40*/  LEA.HI.X.SX32 R9, R8, R3, 0x1, P5 ;  /* 0x0000000308097211 */ /* 0x001fe400028f0eff */
[-C--:B----4-:R-:W-:Y:S01]  /*15b50*/  LEA R10, P4, R17, R2.reuse, 0x1 ;  /* 0x00000002110a7211 */ /* 0x090fe200078808ff */
        /* <DEDUP_REMOVED lines=59> */
[----:B------:R-:W3:Y:S01]  /*15f10*/  LDL.LU R27, [R1+0x5f0] ;  /* 0x0005f000011b7983 */ /* 0x000ee20000300800 */
[----:B----4-:R-:W-:-:S05]  /*15f20*/  LEA R10, P2, R6, R2, 0x1 ;  /* 0x00000002060a7211 */ /* 0x010fca00078408ff */
[----:B------:R-:W-:Y:S04]  /*15f30*/  STL [R1+0x59c], R10 ;  /* 0x00059c0a01007387 */ /* 0x000fe80000100800 */
[----:B------:R0:W-:Y:S02]  /*15f40*/  STL [R1+0x568], R9 ;  /* 0x0005680901007387 */ /* 0x0001e40000100800 */
[-C--:B0-----:R-:W-:Y:S02]  /*15f50*/  LEA.HI.X.SX32 R9, R26, R3.reuse, 0x1, P4 ;  /* 0x000000031a097211 */ /* 0x081fe400020f0eff */
[----:B------:R-:W-:Y:S01]  /*15f60*/  LEA R10, P3, R5, R2, 0x1 ;  /* 0x00000002050a7211 */ /* 0x000fe200078608ff */
        /* <DEDUP_REMOVED lines=365> */
[-C--:B------:R-:W-:Y:S02]  /*17640*/  LEA.HI.X.SX32 R7, R7, R3.reuse, 0x1, P2 ;  /* 0x0000000307077211 */ /* 0x080fe400010f0eff */
[----:B------:R-:W-:Y:S02]  /*17650*/  LEA.HI.X.SX32 R13, R16, R3, 0x1, P4 ;  /* 0x00000003100d7211 */ /* 0x000fe400020f0eff */
[----:B--2---:R-:W-:-:S05]  /*17660*/  LEA R10, P6, R18, R2, 0x1 ;  /* 0x00000002120a7211 */ /* 0x004fca00078c08ff */
[----:B------:R-:W-:Y:S04]  /*17670*/  STL [R1+0x7ec], R10 ;  /* 0x0007ec0a01007387 */ /* 0x000fe80000100800 */
[----:B------:R0:W-:Y:S02]  /*17680*/  STL [R1+0x7b8], R9 ;  /* 0x0007b80901007387 */ /* 0x0001e40000100800 */
[----:B0-----:R-:W-:Y:S02]  /*17690*/  LEA.HI.X.SX32 R9, R5, R3, 0x1, P1 ;  /* 0x0000000305097211 */ /* 0x001fe400008f0eff */
[----:B------:R-:W2:Y:S01]  /*176a0*/  LDL.LU R5, [R1+0x234] ;  /* 0x0002340001057983 */ /* 0x000ea20000300800 */
[----:B------:R-:W-:-:S05]  /*176b0*/  LEA R10, P0, R19, R2, 0x1 ;  /* 0x00000002130a7211 */ /* 0x000fca00078008ff */
[----:B------:R-:W-:Y:S04]  /*176c0*/  STL [R1+0x7f4], R10 ;  /* 0x0007f40a01007387 */ /* 0x000fe80000100800 */
[----:B------:R0:W-:Y:S04]  /*176d0*/  STL [R1+0x7c0], R9 ;  /* 0x0007c00901007387 */ /* 0x0001e80000100800 */
[----:B0-----:R-:W2:Y:S01]  /*176e0*/  LDL.LU R9, [R1+0x228] ;  /* 0x0002280001097983 */ /* 0x001ea20000300800 */
[----:B------:R-:W-:-:S05]  /*176f0*/  LEA R10, P1, R20, R2, 0x1 ;  /* 0x00000002140a7211 */ /* 0x000fca00078208ff */
        /* <DEDUP_REMOVED lines=10> */
[----:B------:R0:W-:Y:S04]  /*177a0*/  STL [R1+0x7d8], R13 ;  /* 0x0007d80d01007387 */ /* 0x0001e80000100800 */
[----:B------:R-:W2:Y:S01]  /*177b0*/  LDL.LU R16, [R1+0x1cc] ;  /* 0x0001cc0001107983 */ /* 0x000ea20000300800 */
[----:B0-----:R-:W-:Y:S02]  /*177c0*/  LEA.HI.X.SX32 R13, R17, R3, 0x1, P5 ;  /* 0x00000003110d7211 */ /* 0x001fe400028f0eff */
        /* <DEDUP_REMOVED lines=10> */
[----:B-----5:R-:W-:-:S05]  /*17870*/  LEA R10, P6, R28, R2, 0x1 ;  /* 0x000000021c0a7211 */ /* 0x020fca00078c08ff */
[----:B------:R-:W-:Y:S04]  /*17880*/  STL [R1+0x824], R10 ;  /* 0x0008240a01007387 */ /* 0x000fe80000100800 */
[----:B------:R0:W-:Y:S04]  /*17890*/  STL [R1+0x7f0], R13 ;  /* 0x0007f00d01007387 */ /* 0x0001e80000100800 */
[----:B------:R-:W5:Y:S01]  /*178a0*/  LDL.LU R19, [R1+0x160] ;  /* 0x0001600001137983 */ /* 0x000f620000300800 */
[----:B0-----:R-:W-:Y:S02]  /*178b0*/  LEA.HI.X.SX32 R13, R20, R3, 0x1, P1 ;  /* 0x00000003140d7211 */ /* 0x001fe400008f0eff */
[----:B------:R-:W-:-:S05]  /*178c0*/  LEA R10, P0, R29, R2, 0x1 ;  /* 0x000000021d0a7211 */ /* 0x000fca00078008ff */
[----:B------:R-:W-:Y:S04]  /*178d0*/  STL [R1+0x82c], R10 ;  /* 0x00082c0a01007387 */ /* 0x000fe80000100800 */
[----:B------:R0:W-:Y:S04]  /*178e0*/  STL [R1+0x7f8], R13 ;  /* 0x0007f80d01007387 */ /* 0x0001e80000100800 */
[----:B------:R-:W5:Y:S01]  /*178f0*/  LDL.LU R20, [R1+0x108] ;  /* 0x0001080001147983 */ /* 0x000f620000300800 */
[----:B0-----:R-:W-:Y:S02]  /*17900*/  LEA.HI.X.SX32 R13, R21, R3, 0x1, P2 ;  /* 0x00000003150d7211 */ /* 0x001fe400010f0eff */
[----:B---3--:R-:W-:-:S05]  /*17910*/  LEA R10, P1, R0, R2, 0x1 ;  /* 0x00000002000a7211 */ /* 0x008fca00078208ff */
[----:B------:R-:W-:Y:S04]  /*17920*/  STL [R1+0x834], R10 ;  /* 0x0008340a01007387 */ /* 0x000fe80000100800 */
[----:B------:R0:W-:Y:S04]  /*17930*/  STL [R1+0x800], R13 ;  /* 0x0008000d01007387 */ /* 0x0001e80000100800 */
[----:B------:R-:W3:Y:S01]  /*17940*/  LDL.LU R21, [R1+0x100] ;  /* 0x0001000001157983 */ /* 0x000ee20000300800 */
[----:B0-----:R-:W-:Y:S02]  /*17950*/  LEA.HI.X.SX32 R13, R22, R3, 0x1, P3 ;  /* 0x00000003160d7211 */ /* 0x001fe400018f0eff */
[----:B----4-:R-:W-:-:S05]  /*17960*/  LEA R10, P2, R8, R2, 0x1 ;  /* 0x00000002080a7211 */ /* 0x010fca00078408ff */
[----:B------:R-:W-:Y:S04]  /*17970*/  STL [R1+0x83c], R10 ;  /* 0x00083c0a01007387 */ /* 0x000fe80000100800 */
[----:B------:R0:W-:Y:S04]  /*17980*/  STL [R1+0x808], R13 ;  /* 0x0008080d01007387 */ /* 0x0001e80000100800 */
[----:B------:R-:W4:Y:S01]  /*17990*/  LDL.LU R22, [R1+0xfc] ;  /* 0x0000fc0001167983 */ /* 0x000f220000300800 */
[----:B0-----:R-:W-:Y:S02]  /*179a0*/  LEA.HI.X.SX32 R13, R27, R3, 0x1, P4 ;  /* 0x000000031b0d7211 */ /* 0x001fe400020f0eff */
[----:B------:R-:W-:-:S05]  /*179b0*/  LEA R10, P3, R6, R2, 0x1 ;  /* 0x00000002060a7211 */ /* 0x000fca00078608ff */
[----:B------:R-:W-:Y:S04]  /*179c0*/  STL [R1+0x844], R10 ;  /* 0x0008440a01007387 */ /* 0x000fe80000100800 */
[----:B------:R0:W-:Y:S04]  /*179d0*/  STL [R1+0x810], R13 ;  /* 0x0008100d01007387 */ /* 0x0001e80000100800 */
[----:B------:R-:W4:Y:S01]  /*179e0*/  LDL.LU R27, [R1+0xf8] ;  /* 0x0000f800011b7983 */ /* 0x000f220000300800 */
[----:B0-----:R-:W-:Y:S02]  /*179f0*/  LEA.HI.X.SX32 R13, R26, R3, 0x1, P5 ;  /* 0x000000031a0d7211 */ /* 0x001fe400028f0eff */
[----:B--2---:R-:W-:-:S05]  /*17a00*/  LEA R10, P4, R5, R2, 0x1 ;  /* 0x00000002050a7211 */ /* 0x004fca00078808ff */
        /* <DEDUP_REMOVED lines=10> */
[----:B------:R0:W-:Y:S04]  /*17ab0*/  STL [R1+0x85c], R10 ;  /* 0x00085c0a01007387 */ /* 0x0001e80000100800 */
[----:B------:R1:W-:Y:S04]  /*17ac0*/  STL [R1+0x828], R13 ;  /* 0x0008280d01007387 */ /* 0x0003e80000100800 */
[----:B------:R-:W2:Y:S01]  /*17ad0*/  LDL.LU R29, [R1+0xec] ;  /* 0x0000ec00011d7983 */ /* 0x000ea20000300800 */
[----:B0-----:R-:W-:Y:S02]  /*17ae0*/  LEA R10, P0, R7, R2, 0x1 ;  /* 0x00000002070a7211 */ /* 0x001fe400078008ff */
[----:B-1----:R-:W-:-:S03]  /*17af0*/  LEA.HI.X.SX32 R13, R0, R3, 0x1, P1 ;  /* 0x00000003000d7211 */ /* 0x002fc600008f0eff */
[----:B------:R0:W-:Y:S04]  /*17b00*/  STL [R1+0x864], R10 ;  /* 0x0008640a01007387 */ /* 0x0001e80000100800 */
[----:B------:R-:W2:Y:S04]  /*17b10*/  LDL.LU R0, [R1+0xe8] ;  /* 0x0000e80001007983 */ /* 0x000ea80000300800 */
[----:B------:R1:W-:Y:S01]  /*17b20*/  STL [R1+0x830], R13 ;  /* 0x0008300d01007387 */ /* 0x0003e20000100800 */
        /* <DEDUP_REMOVED lines=15> */
[----:B-----5:R-:W-:Y:S02]  /*17c20*/  LEA R10, P4, R19, R2, 0x1 ;  /* 0x00000002130a7211 */ /* 0x020fe400078808ff */
[----:B0-----:R-:W-:-:S03]  /*17c30*/  LEA.HI.X.SX32 R13, R9, R3, 0x1, P5 ;  /* 0x00000003090d7211 */ /* 0x001fc600028f0eff */
[----:B------:R0:W-:Y:S04]  /*17c40*/  STL [R1+0x884], R10 ;  /* 0x0008840a01007387 */ /* 0x0001e80000100800 */
[----:B------:R-:W-:Y:S01]  /*17c50*/  STL [R1+0x850], R13 ;  /* 0x0008500d01007387 */ /* 0x000fe20000100800 */
[----:B0-----:R-:W-:-:S03]  /*17c60*/  LEA.HI.X.SX32 R10, R4, R3, 0x1, P6 ;  /* 0x00000003040a7211 */ /* 0x001fc600030f0eff */
[----:B------:R-:W5:Y:S01]  /*17c70*/  LDL.LU R4, [R1+0xc0] ;  /* 0x0000c00001047983 */ /* 0x000f620000300800 */
[----:B------:R-:W-:-:S05]  /*17c80*/  LEA R9, P5, R20, R2, 0x1 ;  /* 0x0000000214097211 */ /* 0x000fca00078a08ff */
[----:B------:R-:W-:Y:S04]  /*17c90*/  STL [R1+0x88c], R9 ;  /* 0x00088c0901007387 */ /* 0x000fe80000100800 */
[----:B------:R0:W-:Y:S04]  /*17ca0*/  STL [R1+0x858], R10 ;  /* 0x0008580a01007387 */ /* 0x0001e80000100800 */
[----:B0-----:R-:W5:Y:S01]  /*17cb0*/  LDL.LU R10, [R1+0xbc] ;  /* 0x0000bc00010a7983 */ /* 0x001f620000300800 */
[----:B------:R-:W-:Y:S02]  /*17cc0*/  LEA.HI.X.SX32 R7, R7, R3, 0x1, P0 ;  /* 0x0000000307077211 */ /* 0x000fe400000f0eff */
        /* <DEDUP_REMOVED lines=11> */
[----:B------:R0:W-:Y:S04]  /*17d80*/  STL [R1+0x8a4], R9 ;  /* 0x0008a40901007387 */ /* 0x0001e80000100800 */
[----:B------:R1:W-:Y:S04]  /*17d90*/  STL [R1+0x870], R7 ;  /* 0x0008700701007387 */ /* 0x0003e80000100800 */
[----:B0-----:R-:W4:Y:S01]  /*17da0*/  LDL.LU R9, [R1+0xb0] ;  /* 0x0000b00001097983 */ /* 0x001f220000300800 */
[----:B-1----:R-:W-:-:S02]  /*17db0*/  LEA.HI.X.SX32 R7, R18, R3, 0x1, P3 ;  /* 0x0000000312077211 */ /* 0x002fc400018f0eff */
[----:B--2---:R-:W-:-:S05]  /*17dc0*/  LEA R13, P2, R26, R2, 0x1 ;  /* 0x000000021a0d7211 */ /* 0x004fca00078408ff */
[----:B------:R0:W-:Y:S04]  /*17dd0*/  STL [R1+0x8ac], R13 ;  /* 0x0008ac0d01007387 */ /* 0x0001e80000100800 */
[----:B------:R-:W-:Y:S01]  /*17de0*/  STL [R1+0x878], R7 ;  /* 0x0008780701007387 */ /* 0x000fe20000100800 */
[----:B0-----:R-:W-:Y:S02]  /*17df0*/  LEA.HI.X.SX32 R13, R19, R3, 0x1, P4 ;  /* 0x00000003130d7211 */ /* 0x001fe400020f0eff */
[----:B------:R-:W-:-:S05]  /*17e00*/  LEA R18, P3, R28, R2, 0x1 ;  /* 0x000000021c127211 */ /* 0x000fca00078608ff */
[----:B------:R0:W-:Y:S04]  /*17e10*/  STL [R1+0x8b4], R18 ;  /* 0x0008b41201007387 */ /* 0x0001e80000100800 */
[----:B0-----:R-:W2:Y:S01]  /*17e20*/  LDL.LU R18, [R1+0xac] ;  /* 0x0000ac0001127983 */ /* 0x001ea20000300800 */
[----:B------:R-:W-:-:S03]  /*17e30*/  LEA R7, P4, R29, R2, 0x1 ;  /* 0x000000021d077211 */ /* 0x000fc600078808ff */
[----:B------:R0:W-:Y:S04]  /*17e40*/  STL [R1+0x880], R13 ;  /* 0x0008800d01007387 */ /* 0x0001e80000100800 */
[----:B------:R1:W-:Y:S04]  /*17e50*/  STL [R1+0x8bc], R7 ;  /* 0x0008bc0701007387 */ /* 0x0003e80000100800 */
[----:B------:R-:W2:Y:S01]  /*17e60*/  LDL.LU R19, [R1+0xa8] ;  /* 0x0000a80001137983 */ /* 0x000ea20000300800 */
[----:B0-----:R-:W-:Y:S02]  /*17e70*/  LEA.HI.X.SX32 R13, R20, R3, 0x1, P5 ;  /* 0x00000003140d7211 */ /* 0x001fe400028f0eff */
[----:B-1----:R-:W-:-:S03]  /*17e80*/  LEA R7, P5, R0, R2, 0x1 ;  /* 0x0000000200077211 */ /* 0x002fc600078a08ff */
        /* <DEDUP_REMOVED lines=8> */
[----:B0-----:R-:W-:-:S05]  /*17f10*/  LEA.HI.X.SX32 R13, R22, R3, 0x1, P0 ;  /* 0x00000003160d7211 */ /* 0x001fca00000f0eff */
[----:B------:R0:W-:Y:S01]  /*17f20*/  STL [R1+0x898], R13 ;  /* 0x0008980d01007387 */ /* 0x0001e20000100800 */
[----:B-1----:R-:W-:-:S05]  /*17f30*/  LEA R7, P0, R6, R2, 0x1 ;  /* 0x0000000206077211 */ /* 0x002fca00078008ff */
[----:B------:R1:W-:Y:S04]  /*17f40*/  STL [R1+0x8d4], R7 ;  /* 0x0008d40701007387 */ /* 0x0003e80000100800 */
[----:B------:R-:W2:Y:S01]  /*17f50*/  LDL.LU R22, [R1+0x9c] ;  /* 0x00009c0001167983 */ /* 0x000ea20000300800 */
[----:B0-----:R-:W-:-:S05]  /*17f60*/  LEA.HI.X.SX32 R13, R27, R3, 0x1, P1 ;  /* 0x000000031b0d7211 */ /* 0x001fca00008f0eff */
[----:B------:R0:W-:Y:S01]  /*17f70*/  STL [R1+0x8a0], R13 ;  /* 0x0008a00d01007387 */ /* 0x0001e20000100800 */
[----:B-1----:R-:W-:-:S05]  /*17f80*/  LEA R7, P1, R5, R2, 0x1 ;  /* 0x0000000205077211 */ /* 0x002fca00078208ff */
[----:B------:R-:W-:Y:S04]  /*17f90*/  STL [R1+0x8dc], R7 ;  /* 0x0008dc0701007387 */ /* 0x000fe80000100800 */
[----:B------:R-:W2:Y:S01]  /*17fa0*/  LDL.LU R27, [R1+0x98] ;  /* 0x00009800011b7983 */ /* 0x000ea20000300800 */
[----:B0-----:R-:W-:-:S05]  /*17fb0*/  LEA.HI.X.SX32 R13, R26, R3, 0x1, P2 ;  /* 0x000000031a0d7211 */ /* 0x001fca00010f0eff */
        /* <DEDUP_REMOVED lines=14> */
[----:B------:R4:W-:Y:S04]  /*180a0*/  STL [R1+0x8f4], R7 ;  /* 0x0008f40701007387 */ /* 0x0009e80000100800 */
[----:B------:R-:W3:Y:S04]  /*180b0*/  LDL.LU R0, [R1+0x88] ;  /* 0x0000880001007983 */ /* 0x000ee80000300800 */
[----:B------:R0:W-:Y:S01]  /*180c0*/  STL [R1+0x8c0], R13 ;  /* 0x0008c00d01007387 */ /* 0x0001e20000100800 */
[----:B----4-:R-:W-:Y:S02]  /*180d0*/  LEA R7, P5, R17, R2, 0x1 ;  /* 0x0000000211077211 */ /* 0x010fe400078a08ff */
[----:B0-----:R-:W-:-:S03]  /*180e0*/  LEA.HI.X.SX32 R13, R8, R3, 0x1, P6 ;  /* 0x00000003080d7211 */ /* 0x001fc600030f0eff */
[----:B------:R0:W-:Y:S04]  /*180f0*/  STL [R1+0x8fc], R7 ;  /* 0x0008fc0701007387 */ /* 0x0001e80000100800 */
[----:B------:R-:W4:Y:S01]  /*18100*/  LDL.LU R8, [R1+0x84] ;  /* 0x0000840001087983 */ /* 0x000f220000300800 */
[----:B0-----:R-:W-:-:S03]  /*18110*/  LEA R7, P6, R9, R2, 0x1 ;  /* 0x0000000209077211 */ /* 0x001fc600078c08ff */
[----:B------:R-:W-:Y:S01]  /*18120*/  STL [R1+0x8c8], R13 ;  /* 0x0008c80d01007387 */ /* 0x000fe20000100800 */
[----:B------:R-:W-:-:S03]  /*18130*/  LEA.HI.X.SX32 R6, R6, R3, 0x1, P0 ;  /* 0x0000000306067211 */ /* 0x000fc600000f0eff */
[----:B------:R0:W-:Y:S01]  /*18140*/  STL [R1+0x904], R7 ;  /* 0x0009040701007387 */ /* 0x0001e20000100800 */
[----:B------:R-:W-:-:S03]  /*18150*/  LEA.HI.X.SX32 R5, R5, R3, 0x1, P1 ;  /* 0x0000000305057211 */ /* 0x000fc600008f0eff */
[----:B0-----:R-:W4:Y:S04]  /*18160*/  LDL.LU R7, [R1+0x80] ;  /* 0x0000800001077983 */ /* 0x001f280000300800 */
[----:B------:R0:W-:Y:S01]  /*18170*/  STL [R1+0x8d0], R6 ;  /* 0x0008d00601007387 */ /* 0x0001e20000100800 */
[----:B------:R-:W-:-:S03]  /*18180*/  LEA.HI.X.SX32 R4, R4, R3, 0x1, P2 ;  /* 0x0000000304047211 */ /* 0x000fc600010f0eff */
[----:B0-----:R-:W4:Y:S01]  /*18190*/  LDL.LU R6, [R1+0x7c] ;  /* 0x00007c0001067983 */ /* 0x001f220000300800 */
[-C--:B------:R-:W-:Y:S02]  /*181a0*/  LEA.HI.X.SX32 R23, R10, R3.reuse, 0x1, P3 ;  /* 0x000000030a177211 */ /* 0x080fe400018f0eff */
[----:B------:R-:W-:Y:S02]  /*181b0*/  LEA.HI.X.SX32 R10, R16, R3, 0x1, P4 ;  /* 0x00000003100a7211 */ /* 0x000fe400020f0eff */
[----:B--2---:R-:W-:-:S05]  /*181c0*/  LEA R13, P0, R18, R2, 0x1 ;  /* 0x00000002120d7211 */ /* 0x004fca00078008ff */
[----:B------:R0:W-:Y:S04]  /*181d0*/  STL [R1+0x90c], R13 ;  /* 0x00090c0d01007387 */ /* 0x0001e80000100800 */
[----:B------:R1:W-:Y:S01]  /*181e0*/  STL [R1+0x8d8], R5 ;  /* 0x0008d80501007387 */ /* 0x0003e20000100800 */
[----:B0-----:R-:W-:-:S03]  /*181f0*/  LEA R13, P1, R19, R2, 0x1 ;  /* 0x00000002130d7211 */ /* 0x001fc600078208ff */
[----:B-1----:R-:W2:Y:S04]  /*18200*/  LDL.LU R5, [R1+0x78] ;  /* 0x0000780001057983 */ /* 0x002ea80000300800 */
[----:B------:R-:W-:Y:S04]  /*18210*/  STL [R1+0x914], R13 ;  /* 0x0009140d01007387 */ /* 0x000fe80000100800 */
[----:B------:R0:W-:Y:S04]  /*18220*/  STL [R1+0x8e0], R4 ;  /* 0x0008e00401007387 */ /* 0x0001e80000100800 */
[----:B0-----:R-:W2:Y:S01]  /*18230*/  LDL.LU R4, [R1+0x74] ;  /* 0x0000740001047983 */ /* 0x001ea20000300800 */
[----:B------:R-:W-:-:S05]  /*18240*/  LEA R13, P2, R20, R2, 0x1 ;  /* 0x00000002140d7211 */ /* 0x000fca00078408ff */
[----:B------:R0:W-:Y:S04]  /*18250*/  STL [R1+0x91c], R13 ;  /* 0x00091c0d01007387 */ /* 0x0001e80000100800 */
[----:B------:R1:W-:Y:S04]  /*18260*/  STL [R1+0x8e8], R23 ;  /* 0x0008e81701007387 */ /* 0x0003e80000100800 */
[----:B------:R-:W2:Y:S01]  /*18270*/  LDL.LU R16, [R1+0x70] ;  /* 0x0000700001107983 */ /* 0x000ea20000300800 */
[----:B0-----:R-:W-:-:S05]  /*18280*/  LEA R13, P3, R21, R2, 0x1 ;  /* 0x00000002150d7211 */ /* 0x001fca00078608ff */
[----:B------:R0:W-:Y:S04]  /*18290*/  STL [R1+0x924], R13 ;  /* 0x0009240d01007387 */ /* 0x0001e80000100800 */
[----:B------:R0:W-:Y:S01]  /*182a0*/  STL [R1+0x8f0], R10 ;  /* 0x0008f00a01007387 */ /* 0x0001e20000100800 */
[----:B-1----:R-:W-:Y:S02]  /*182b0*/  LEA R23, P4, R22, R2, 0x1 ;  /* 0x0000000216177211 */ /* 0x002fe400078808ff */
[----:B0-----:R-:W-:-:S03]  /*182c0*/  LEA.HI.X.SX32 R13, R17, R3, 0x1, P5 ;  /* 0x00000003110d7211 */ /* 0x001fc600028f0eff */
[----:B------:R-:W-:Y:S04]  /*182d0*/  STL [R1+0x92c], R23 ;  /* 0x00092c1701007387 */ /* 0x000fe80000100800 */
[----:B------:R-:W2:Y:S04]  /*182e0*/  LDL.LU R17, [R1+0x6c] ;  /* 0x00006c0001117983 */ /* 0x000ea80000300800 */
[----:B------:R0:W-:Y:S01]  /*182f0*/  STL [R1+0x8f8], R13 ;  /* 0x0008f80d01007387 */ /* 0x0001e20000100800 */
[----:B------:R-:W-:Y:S02]  /*18300*/  LEA R10, P5, R27, R2, 0x1 ;  /* 0x000000021b0a7211 */ /* 0x000fe400078a08ff */
[----:B0-----:R-:W-:-:S02]  /*18310*/  LEA.HI.X.SX32 R13, R9, R3, 0x1, P6 ;  /* 0x00000003090d7211 */ /* 0x001fc400030f0eff */
[----:B------:R-:W-:Y:S01]  /*18320*/  LEA.HI.X.SX32 R9, R18, R3, 0x1, P0 ;  /* 0x0000000312097211 */ /* 0x000fe200000f0eff */
[----:B------:R0:W-:Y:S04]  /*18330*/  STL [R1+0x934], R10 ;  /* 0x0009340a01007387 */ /* 0x0001e80000100800 */
[----:B------:R5:W-:Y:S04]  /*18340*/  STL [R1+0x900], R13 ;  /* 0x0009000d01007387 */ /* 0x000be80000100800 */
[----:B------:R-:W2:Y:S01]  /*18350*/  LDL.LU R18, [R1+0x68] ;  /* 0x0000680001127983 */ /* 0x000ea20000300800 */
[----:B0-----:R-:W-:-:S05]  /*18360*/  LEA R10, P6, R26, R2, 0x1 ;  /* 0x000000021a0a7211 */ /* 0x001fca00078c08ff */
[----:B------:R0:W-:Y:S04]  /*18370*/  STL [R1+0x93c], R10 ;  /* 0x00093c0a01007387 */ /* 0x0001e80000100800 */
[----:B------:R-:W-:Y:S01]  /*18380*/  STL [R1+0x908], R9 ;  /* 0x0009080901007387 */ /* 0x000fe20000100800 */
[----:B-----5:R-:W-:Y:S02]  /*18390*/  LEA R13, P0, R28, R2, 0x1 ;  /* 0x000000021c0d7211 */ /* 0x020fe400078008ff */
[----:B0-----:R-:W-:-:S03]  /*183a0*/  LEA.HI.X.SX32 R10, R19, R3, 0x1, P1 ;  /* 0x00000003130a7211 */ /* 0x001fc600008f0eff */
[----:B------:R0:W-:Y:S04]  /*183b0*/  STL [R1+0x944], R13 ;  /* 0x0009440d01007387 */ /* 0x0001e80000100800 */
[----:B------:R-:W5:Y:S01]  /*183c0*/  LDL.LU R19, [R1+0x64] ;  /* 0x0000640001137983 */ /* 0x000f620000300800 */
[----:B0-----:R-:W-:-:S03]  /*183d0*/  LEA.HI.X.SX32 R13, R20, R3, 0x1, P2 ;  /* 0x00000003140d7211 */ /* 0x001fc600010f0eff */
[----:B------:R-:W-:Y:S01]  /*183e0*/  STL [R1+0x910], R10 ;  /* 0x0009100a01007387 */ /* 0x000fe20000100800 */
[----:B------:R-:W-:-:S05]  /*183f0*/  LEA R9, P1, R29, R2, 0x1 ;  /* 0x000000021d097211 */ /* 0x000fca00078208ff */
[----:B------:R0:W-:Y:S04]  /*18400*/  STL [R1+0x94c], R9 ;  /* 0x00094c0901007387 */ /* 0x0001e80000100800 */
[----:B------:R-:W-:Y:S04]  /*18410*/  STL [R1+0x918], R13 ;  /* 0x0009180d01007387 */ /* 0x000fe80000100800 */
[----:B------:R-:W5:Y:S01]  /*18420*/  LDL.LU R20, [R1+0x60] ;  /* 0x0000600001147983 */ /* 0x000f620000300800 */
[----:B0-----:R-:W-:Y:S02]  /*18430*/  LEA.HI.X.SX32 R9, R21, R3, 0x1, P3 ;  /* 0x0000000315097211 */ /* 0x001fe400018f0eff */
[----:B---3--:R-:W-:-:S05]  /*18440*/  LEA R10, P2, R0, R2, 0x1 ;  /* 0x00000002000a7211 */ /* 0x008fca00078408ff */
[----:B------:R0:W-:Y:S04]  /*18450*/  STL [R1+0x954], R10 ;  /* 0x0009540a01007387 */ /* 0x0001e80000100800 */
[----:B------:R-:W-:Y:S01]  /*18460*/  STL [R1+0x920], R9 ;  /* 0x0009200901007387 */ /* 0x000fe20000100800 */
[----:B0-----:R-:W-:Y:S02]  /*18470*/  LEA.HI.X.SX32 R10, R22, R3, 0x1, P4 ;  /* 0x00000003160a7211 */ /* 0x001fe400020f0eff */
[----:B----4-:R-:W-:-:S05]  /*18480*/  LEA R13, P3, R8, R2, 0x1 ;  /* 0x00000002080d7211 */ /* 0x010fca00078608ff */
[----:B------:R0:W-:Y:S04]  /*18490*/  STL [R1+0x95c], R13 ;  /* 0x00095c0d01007387 */ /* 0x0001e80000100800 */
[----:B------:R-:W3:Y:S01]  /*184a0*/  LDL.LU R21, [R1+0x5c] ;  /* 0x00005c0001157983 */ /* 0x000ee20000300800 */
[----:B0-----:R-:W-:-:S03]  /*184b0*/  LEA.HI.X.SX32 R13, R27, R3, 0x1, P5 ;  /* 0x000000031b0d7211 */ /* 0x001fc600028f0eff */
[----:B------:R0:W-:Y:S01]  /*184c0*/  STL [R1+0x928], R10 ;  /* 0x0009280a01007387 */ /* 0x0001e20000100800 */
[----:B------:R-:W-:-:S05]  /*184d0*/  LEA R9, P4, R7, R2, 0x1 ;  /* 0x0000000207097211 */ /* 0x000fca00078808ff */
[----:B------:R1:W-:Y:S04]  /*184e0*/  STL [R1+0x964], R9 ;  /* 0x0009640901007387 */ /* 0x0003e80000100800 */
[----:B------:R-:W-:Y:S04]  /*184f0*/  STL [R1+0x930], R13 ;  /* 0x0009300d01007387 */ /* 0x000fe80000100800 */
[----:B------:R-:W4:Y:S01]  /*18500*/  LDL.LU R22, [R1+0x58] ;  /* 0x0000580001167983 */ /* 0x000f220000300800 */
[----:B0-----:R-:W-:Y:S02]  /*18510*/  LEA R10, P5, R6, R2, 0x1 ;  /* 0x00000002060a7211 */ /* 0x001fe400078a08ff */
[----:B-1----:R-:W-:-:S03]  /*18520*/  LEA.HI.X.SX32 R9, R26, R3, 0x1, P6 ;  /* 0x000000031a097211 */ /* 0x002fc600030f0eff */
[----:B------:R0:W-:Y:S04]  /*18530*/  STL [R1+0x96c], R10 ;  /* 0x00096c0a01007387 */ /* 0x0001e80000100800 */
[----:B------:R1:W-:Y:S01]  /*18540*/  STL [R1+0x938], R9 ;  /* 0x0009380901007387 */ /* 0x0003e20000100800 */
[-C--:B0-----:R-:W-:Y:S02]  /*18550*/  LEA.HI.X.SX32 R10, R28, R3.reuse, 0x1, P0 ;  /* 0x000000031c0a7211 */ /* 0x081fe400000f0eff */
[-C--:B------:R-:W-:Y:S02]  /*18560*/  LEA.HI.X.SX32 R0, R0, R3.reuse, 0x1, P2 ;  /* 0x0000000300007211 */ /* 0x080fe400010f0eff */
[----:B------:R-:W-:Y:S02]  /*18570*/  LEA.HI.X.SX32 R7, R7, R3, 0x1, P4 ;  /* 0x0000000307077211 */ /* 0x000fe400020f0eff */
[----:B--2---:R-:W-:-:S05]  /*18580*/  LEA R13, P6, R5, R2, 0x1 ;  /* 0x00000002050d7211 */ /* 0x004fca00078c08ff */
[----:B------:R-:W-:Y:S04]  /*18590*/  STL [R1+0x974], R13 ;  /* 0x0009740d01007387 */ /* 0x000fe80000100800 */
[----:B------:R-:W2:Y:S04]  /*185a0*/  LDL.LU R27, [R1+0x54] ;  /* 0x00005400011b7983 */ /* 0x000ea80000300800 */
[----:B------:R0:W-:Y:S01]  /*185b0*/  STL [R1+0x940], R10 ;  /* 0x0009400a01007387 */ /* 0x0001e20000100800 */
[----:B-1----:R-:W-:-:S05]  /*185c0*/  LEA R9, P0, R4, R2, 0x1 ;  /* 0x0000000204097211 */ /* 0x002fca00078008ff */
[----:B------:R1:W-:Y:S01]  /*185d0*/  STL [R1+0x97c], R9 ;  /* 0x00097c0901007387 */ /* 0x0003e20000100800 */
[----:B0-----:R-:W-:-:S03]  /*185e0*/  LEA.HI.X.SX32 R10, R29, R3, 0x1, P1 ;  /* 0x000000031d0a7211 */ /* 0x001fc600008f0eff */
[----:B------:R-:W2:Y:S04]  /*185f0*/  LDL.LU R26, [R1+0x50] ;  /* 0x00005000011a7983 */ /* 0x000ea80000300800 */
[----:B------:R0:W-:Y:S01]  /*18600*/  STL [R1+0x948], R10 ;  /* 0x0009480a01007387 */ /* 0x0001e20000100800 */
[----:B-1----:R-:W-:-:S03]  /*18610*/  LEA R9, P1, R16, R2, 0x1 ;  /* 0x0000000210097211 */ /* 0x002fc600078208ff */
[----:B------:R-:W2:Y:S04]  /*18620*/  LDL.LU R28, [R1+0x4c] ;  /* 0x00004c00011c7983 */ /* 0x000ea80000300800 */
[----:B------:R-:W-:Y:S04]  /*18630*/  STL [R1+0x984], R9 ;  /* 0x0009840901007387 */ /* 0x000fe80000100800 */
[----:B------:R-:W2:Y:S04]  /*18640*/  LDL.LU R29, [R1+0x48] ;  /* 0x00004800011d7983 */ /* 0x000ea80000300800 */
[----:B------:R1:W-:Y:S01]  /*18650*/  STL [R1+0x950], R0 ;  /* 0x0009500001007387 */ /* 0x0003e20000100800 */
[----:B0-----:R-:W-:-:S03]  /*18660*/  LEA.HI.X.SX32 R10, R8, R3, 0x1, P3 ;  /* 0x00000003080a7211 */ /* 0x001fc600018f0eff */
[----:B-1----:R-:W2:Y:S01]  /*18670*/  LDL.LU R0, [R1+0x44] ;  /* 0x0000440001007983 */ /* 0x002ea20000300800 */
[----:B------:R-:W-:-:S05]  /*18680*/  LEA R9, P2, R17, R2, 0x1 ;  /* 0x0000000211097211 */ /* 0x000fca00078408ff */
[----:B------:R0:W-:Y:S04]  /*18690*/  STL [R1+0x98c], R9 ;  /* 0x00098c0901007387 */ /* 0x0001e80000100800 */
[----:B------:R-:W2:Y:S04]  /*186a0*/  LDL.LU R8, [R1+0x40] ;  /* 0x0000400001087983 */ /* 0x000ea80000300800 */
[----:B------:R-:W-:Y:S04]  /*186b0*/  STL [R1+0x958], R10 ;  /* 0x0009580a01007387 */ /* 0x000fe80000100800 */
[----:B------:R-:W2:Y:S01]  /*186c0*/  LDL.LU R25, [R1+0x3c] ;  /* 0x00003c0001197983 */ /* 0x000ea20000300800 */
[----:B0-----:R-:W-:-:S05]  /*186d0*/  LEA R9, P3, R18, R2, 0x1 ;  /* 0x0000000212097211 */ /* 0x001fca00078608ff */
[----:B------:R5:W-:Y:S04]  /*186e0*/  STL [R1+0x994], R9 ;  /* 0x0009940901007387 */ /* 0x000be80000100800 */
[----:B------:R-:W2:Y:S04]  /*186f0*/  LDL.LU R24, [R1+0x38] ;  /* 0x0000380001187983 */ /* 0x000ea80000300800 */
[----:B------:R0:W-:Y:S04]  /*18700*/  STL [R1+0x960], R7 ;  /* 0x0009600701007387 */ /* 0x0001e80000100800 */
[----:B------:R-:W2:Y:S01]  /*18710*/  LDL.LU R23, [R1+0x34] ;  /* 0x0000340001177983 */ /* 0x000ea20000300800 */
[----:B-----5:R-:W-:-:S02]  /*18720*/  LEA R9, P4, R19, R2, 0x1 ;  /* 0x0000000213097211 */ /* 0x020fc400078808ff */
[----:B0-----:R-:W-:-:S03]  /*18730*/  LEA.HI.X.SX32 R7, R6, R3, 0x1, P5 ;  /* 0x0000000306077211 */ /* 0x001fc600028f0eff */
[----:B------:R0:W-:Y:S04]  /*18740*/  STL [R1+0x99c], R9 ;  /* 0x00099c0901007387 */ /* 0x0001e80000100800 */
[----:B------:R-:W5:Y:S04]  /*18750*/  LDL.LU R13, [R1+0x30] ;  /* 0x00003000010d7983 */ /* 0x000f680000300800 */
[----:B------:R1:W-:Y:S04]  /*18760*/  STL [R1+0x968], R7 ;  /* 0x0009680701007387 */ /* 0x0003e80000100800 */
[----:B------:R-:W5:Y:S01]  /*18770*/  LDL.LU R10, [R1+0x28] ;  /* 0x00002800010a7983 */ /* 0x000f620000300800 */
[----:B------:R-:W-:-:S05]  /*18780*/  LEA R6, P5, R20, R2, 0x1 ;  /* 0x0000000214067211 */ /* 0x000fca00078a08ff */
[----:B------:R-:W-:Y:S04]  /*18790*/  STL [R1+0x9a4], R6 ;  /* 0x0009a40601007387 */ /* 0x000fe80000100800 */
[----:B0-----:R-:W5:Y:S01]  /*187a0*/  LDL.LU R9, [R1+0x20] ;  /* 0x0000200001097983 */ /* 0x001f620000300800 */
[----:B------:R-:W-:-:S05]  /*187b0*/  LEA.HI.X.SX32 R5, R5, R3, 0x1, P6 ;  /* 0x0000000305057211 */ /* 0x000fca00030f0eff */
[----:B------:R0:W-:Y:S01]  /*187c0*/  STL [R1+0x970], R5 ;  /* 0x0009700501007387 */ /* 0x0001e20000100800 */
[----:B------:R-:W-:-:S03]  /*187d0*/  LEA.HI.X.SX32 R16, R16, R3, 0x1, P1 ;  /* 0x0000000310107211 */ /* 0x000fc600008f0eff */
[----:B-1----:R-:W5:Y:S01]  /*187e0*/  LDL.LU R7, [R1+0x1c] ;  /* 0x00001c0001077983 */ /* 0x002f620000300800 */
[-C--:B0-----:R-:W-:Y:S02]  /*187f0*/  LEA.HI.X.SX32 R5, R4, R3.reuse, 0x1, P0 ;  /* 0x0000000304057211 */ /* 0x081fe400000f0eff */
[----:B------:R-:W-:Y:S02]  /*18800*/  LEA.HI.X.SX32 R17, R17, R3, 0x1, P2 ;  /* 0x0000000311117211 */ /* 0x000fe400010f0eff */
[----:B---3--:R-:W-:-:S05]  /*18810*/  LEA R6, P6, R21, R2, 0x1 ;  /* 0x0000000215067211 */ /* 0x008fca00078c08ff */
[----:B------:R0:W-:Y:S04]  /*18820*/  STL [R1+0x9ac], R6 ;  /* 0x0009ac0601007387 */ /* 0x0001e80000100800 */
[----:B0-----:R-:W3:Y:S04]  /*18830*/  LDL.LU R6, [R1+0x18] ;  /* 0x0000180001067983 */ /* 0x001ee80000300800 */
[----:B------:R0:W-:Y:S01]  /*18840*/  STL [R1+0x978], R5 ;  /* 0x0009780501007387 */ /* 0x0001e20000100800 */
[----:B----4-:R-:W-:-:S03]  /*18850*/  LEA R4, P0, R22, R2, 0x1 ;  /* 0x0000000216047211 */ /* 0x010fc600078008ff */
[----:B0-----:R-:W4:Y:S04]  /*18860*/  LDL.LU R5, [R1+0x14] ;  /* 0x0000140001057983 */ /* 0x001f280000300800 */
[----:B------:R0:W-:Y:S04]  /*18870*/  STL [R1+0x9b4], R4 ;  /* 0x0009b40401007387 */ /* 0x0001e80000100800 */
[----:B0-----:R-:W3:Y:S04]  /*18880*/  LDL.LU R4, [R1+0xc] ;  /* 0x00000c0001047983 */ /* 0x001ee80000300800 */
[----:B------:R2:W-:Y:S01]  /*18890*/  STL [R1+0x980], R16 ;  /* 0x0009801001007387 */ /* 0x0005e20000100800 */
[----:B------:R-:W-:-:S02]  /*188a0*/  LEA.HI.X.SX32 R18, R18, R3, 0x1, P3 ;  /* 0x0000000312127211 */ /* 0x000fc400018f0eff */
[-C--:B------:R-:W-:Y:S02]  /*188b0*/  LEA.HI.X.SX32 R19, R19, R3.reuse, 0x1, P4 ;  /* 0x0000000313137211 */ /* 0x080fe400020f0eff */
[-C--:B------:R-:W-:Y:S02]  /*188c0*/  LEA.HI.X.SX32 R20, R20, R3.reuse, 0x1, P5 ;  /* 0x0000000314147211 */ /* 0x080fe400028f0eff */
[-C--:B------:R-:W-:Y:S02]  /*188d0*/  LEA.HI.X.SX32 R21, R21, R3.reuse, 0x1, P6 ;  /* 0x0000000315157211 */ /* 0x080fe400030f0eff */
[----:B------:R-:W-:Y:S02]  /*188e0*/  LEA.HI.X.SX32 R22, R22, R3, 0x1, P0 ;  /* 0x0000000316167211 */ /* 0x000fe400000f0eff */
[----:B--2---:R-:W-:-:S05]  /*188f0*/  LEA R16, P1, R27, R2, 0x1 ;  /* 0x000000021b107211 */ /* 0x004fca00078208ff */
[----:B------:R0:W-:Y:S04]  /*18900*/  STL [R1+0x9bc], R16 ;  /* 0x0009bc1001007387 */ /* 0x0001e80000100800 */
[----:B0-----:R-:W2:Y:S04]  /*18910*/  LDL.LU R16, [R1+0xb68] ;  /* 0x000b680001107983 */ /* 0x001ea80000300800 */
[----:B------:R0:W-:Y:S02]  /*18920*/  STL [R1+0x988], R17 ;  /* 0x0009881101007387 */ /* 0x0001e40000100800 */
[----:B0-----:R-:W-:-:S05]  /*18930*/  LEA R17, P2, R26, R2, 0x1 ;  /* 0x000000021a117211 */ /* 0x001fca00078408ff */
        /* <DEDUP_REMOVED lines=16> */
[----:B------:R0:W-:Y:S01]  /*18a40*/  STL [R1+0x9e4], R21 ;  /* 0x0009e41501007387 */ /* 0x0001e20000100800 */
[----:B------:R-:W-:-:S03]  /*18a50*/  LEA.HI.X.SX32 R27, R27, R3, 0x1, P1 ;  /* 0x000000031b1b7211 */ /* 0x000fc600008f0eff */
        /* <DEDUP_REMOVED lines=17> */
[----:B-----5:R-:W-:-:S05]  /*18b70*/  LEA R28, P3, R13, R2, 0x1 ;  /* 0x000000020d1c7211 */ /* 0x020fca00078608ff */
[----:B------:R0:W-:Y:S01]  /*18b80*/  STL [R1+0xa04], R28 ;  /* 0x000a041c01007387 */ /* 0x0001e20000100800 */
[----:B------:R-:W-:-:S03]  /*18b90*/  LEA.HI.X.SX32 R0, R0, R3, 0x1, P5 ;  /* 0x0000000300007211 */ /* 0x000fc600028f0eff */
[----:B0-----:R-:W5:Y:S04]  /*18ba0*/  LDL.LU R28, [R1+0xb44] ;  /* 0x000b4400011c7983 */ /* 0x001f680000300800 */
[----:B------:R0:W-:Y:S02]  /*18bb0*/  STL [R1+0x9d0], R29 ;  /* 0x0009d01d01007387 */ /* 0x0001e40000100800 */
[----:B0-----:R-:W-:-:S05]  /*18bc0*/  LEA R29, P4, R10, R2, 0x1 ;  /* 0x000000020a1d7211 */ /* 0x001fca00078808ff */
[----:B------:R0:W-:Y:S04]  /*18bd0*/  STL [R1+0xa0c], R29 ;  /* 0x000a0c1d01007387 */ /* 0x0001e80000100800 */
[----:B0-----:R-:W2:Y:S04]  /*18be0*/  LDL.LU R29, [R1+0xb40] ;  /* 0x000b4000011d7983 */ /* 0x001ea80000300800 */
[----:B------:R0:W-:Y:S02]  /*18bf0*/  STL [R1+0x9d8], R0 ;  /* 0x0009d80001007387 */ /* 0x0001e40000100800 */
[----:B0-----:R-:W-:-:S05]  /*18c00*/  LEA R0, P5, R9, R2, 0x1 ;  /* 0x0000000209007211 */ /* 0x001fca00078a08ff */
[----:B------:R0:W-:Y:S04]  /*18c10*/  STL [R1+0xa14], R0 ;  /* 0x000a140001007387 */ /* 0x0001e80000100800 */
[----:B0-----:R-:W5:Y:S01]  /*18c20*/  LDL.LU R0, [R1+0xb3c] ;  /* 0x000b3c0001007983 */ /* 0x001f620000300800 */
[-C--:B------:R-:W-:Y:S02]  /*18c30*/  LEA.HI.X.SX32 R8, R8, R3.reuse, 0x1, P6 ;  /* 0x0000000308087211 */ /* 0x080fe400030f0eff */
[----:B------:R-:W-:-:S03]  /*18c40*/  LEA.HI.X.SX32 R25, R25, R3, 0x1, P0 ;  /* 0x0000000319197211 */ /* 0x000fc600000f0eff */
[----:B------:R0:W-:Y:S01]  /*18c50*/  STL [R1+0x9e0], R8 ;  /* 0x0009e00801007387 */ /* 0x0001e20000100800 */
[----:B------:R-:W-:Y:S02]  /*18c60*/  LEA.HI.X.SX32 R24, R24, R3, 0x1, P1 ;  /* 0x0000000318187211 */ /* 0x000fe400008f0eff */
[----:B0-----:R-:W-:-:S05]  /*18c70*/  LEA R8, P6, R7, R2, 0x1 ;  /* 0x0000000207087211 */ /* 0x001fca00078c08ff */
[----:B------:R0:W-:Y:S04]  /*18c80*/  STL [R1+0xa1c], R8 ;  /* 0x000a1c0801007387 */ /* 0x0001e80000100800 */
[----:B0-----:R-:W5:Y:S04]  /*18c90*/  LDL.LU R8, [R1+0xb38] ;  /* 0x000b380001087983 */ /* 0x001f680000300800 */
[----:B------:R3:W-:Y:S01]  /*18ca0*/  STL [R1+0x9e8], R25 ;  /* 0x0009e81901007387 */ /* 0x0007e20000100800 */
[----:B------:R-:W-:Y:S01]  /*18cb0*/  IMAD R11, R11, UR12, RZ ;  /* 0x0000000c0b0b7c24 */ /* 0x000fe2000f8e02ff */
[----:B---3--:R-:W-:-:S05]  /*18cc0*/  LEA R25, P0, R6, R2, 0x1 ;  /* 0x0000000206197211 */ /* 0x008fca00078008ff */
[----:B------:R4:W-:Y:S01]  /*18cd0*/  STL [R1+0xa24], R25 ;  /* 0x000a241901007387 */ /* 0x0009e20000100800 */
[----:B------:R-:W-:-:S03]  /*18ce0*/  LEA.HI.X.SX32 R13, R13, R3, 0x1, P3 ;  /* 0x000000030d0d7211 */ /* 0x000fc600018f0eff */
[----:B------:R0:W-:Y:S01]  /*18cf0*/  STL [R1+0x9f0], R24 ;  /* 0x0009f01801007387 */ /* 0x0001e20000100800 */
[-C--:B----4-:R-:W-:Y:S02]  /*18d00*/  LEA R25, P1, R5, R2.reuse, 0x1 ;  /* 0x0000000205197211 */ /* 0x090fe400078208ff */
[----:B0-----:R-:W-:Y:S02]  /*18d10*/  LEA.HI.X.SX32 R24, R23, R3, 0x1, P2 ;  /* 0x0000000317187211 */ /* 0x001fe400010f0eff */
[-C--:B------:R-:W-:Y:S01]  /*18d20*/  LEA R23, P2, R4, R2.reuse, 0x1 ;  /* 0x0000000204177211 */ /* 0x080fe200078408ff */
[----:B------:R-:W-:Y:S04]  /*18d30*/  STL [R1+0xa2c], R25 ;  /* 0x000a2c1901007387 */ /* 0x000fe80000100800 */
[----:B------:R0:W-:Y:S04]  /*18d40*/  STL [R1+0x9f8], R24 ;  /* 0x0009f81801007387 */ /* 0x0001e80000100800 */
[----:B------:R1:W-:Y:S04]  /*18d50*/  STL [R1+0xa94], R23 ;  /* 0x000a941701007387 */ /* 0x0003e80000100800 */
[----:B------:R5:W-:Y:S01]  /*18d60*/  STL [R1+0xa00], R13 ;  /* 0x000a000d01007387 */ /* 0x000be20000100800 */
[----:B0-----:R-:W-:-:S02]  /*18d70*/  LEA R24, P3, R11, R2, 0x1 ;  /* 0x000000020b187211 */ /* 0x001fc400078608ff */
[-C--:B-1----:R-:W-:Y:S02]  /*18d80*/  LEA.HI.X.SX32 R23, R10, R3.reuse, 0x1, P4 ;  /* 0x000000030a177211 */ /* 0x082fe400020f0eff */
[-C--:B------:R-:W-:Y:S01]  /*18d90*/  LEA.HI.X.SX32 R10, R9, R3.reuse, 0x1, P5 ;  /* 0x00000003090a7211 */ /* 0x080fe200028f0eff */
[----:B------:R-:W-:Y:S01]  /*18da0*/  STL [R1+0xa34], R24 ;  /* 0x000a341801007387 */ /* 0x000fe20000100800 */
[----:B------:R-:W-:-:S03]  /*18db0*/  LEA.HI.X.SX32 R7, R7, R3, 0x1, P6 ;  /* 0x0000000307077211 */ /* 0x000fc600030f0eff */
[----:B------:R-:W-:Y:S01]  /*18dc0*/  STL [R1+0xa08], R23 ;  /* 0x000a081701007387 */ /* 0x000fe20000100800 */
[----:B------:R-:W-:Y:S02]  /*18dd0*/  LEA.HI.X.SX32 R4, R4, R3, 0x1, P2 ;  /* 0x0000000304047211 */ /* 0x000fe400010f0eff */
[-C--:B--2---:R-:W-:Y:S02]  /*18de0*/  LEA R9, P5, R29, R2.reuse, 0x1 ;  /* 0x000000021d097211 */ /* 0x084fe400078a08ff */
[----:B-----5:R-:W-:-:S05]  /*18df0*/  LEA R13, P4, R0, R2, 0x1 ;  /* 0x00000002000d7211 */ /* 0x020fca00078808ff */
[----:B------:R-:W-:Y:S04]  /*18e00*/  STL [R1+0xa3c], R13 ;  /* 0x000a3c0d01007387 */ /* 0x000fe80000100800 */
[----:B------:R0:W-:Y:S04]  /*18e10*/  STL [R1+0xa10], R10 ;  /* 0x000a100a01007387 */ /* 0x0001e80000100800 */
[----:B------:R1:W-:Y:S04]  /*18e20*/  STL [R1+0xa44], R9 ;  /* 0x000a440901007387 */ /* 0x0003e80000100800 */
[----:B------:R2:W-:Y:S01]  /*18e30*/  STL [R1+0xa18], R7 ;  /* 0x000a180701007387 */ /* 0x0005e20000100800 */
[----:B0-----:R-:W-:-:S02]  /*18e40*/  LEA R10, P6, R28, R2, 0x1 ;  /* 0x000000021c0a7211 */ /* 0x001fc400078c08ff */
[-C--:B-1----:R-:W-:Y:S02]  /*18e50*/  LEA.HI.X.SX32 R9, R6, R3.reuse, 0x1, P0 ;  /* 0x0000000306097211 */ /* 0x082fe400000f0eff */
[----:B------:R-:W-:Y:S02]  /*18e60*/  LEA.HI.X.SX32 R6, R5, R3, 0x1, P1 ;  /* 0x0000000305067211 */ /* 0x000fe400008f0eff */
[-C--:B--2---:R-:W-:Y:S01]  /*18e70*/  LEA R7, P0, R26, R2.reuse, 0x1 ;  /* 0x000000021a077211 */ /* 0x084fe200078008ff */
[----:B------:R-:W-:Y:S01]  /*18e80*/  STL [R1+0xa4c], R10 ;  /* 0x000a4c0a01007387 */ /* 0x000fe20000100800 */
[----:B------:R-:W-:-:S03]  /*18e90*/  LEA R5, P1, R27, R2, 0x1 ;  /* 0x000000021b057211 */ /* 0x000fc600078208ff */
[----:B------:R-:W-:Y:S04]  /*18ea0*/  STL [R1+0xa20], R9 ;  /* 0x000a200901007387 */ /* 0x000fe80000100800 */
[----:B------:R-:W-:Y:S04]  /*18eb0*/  STL [R1+0xa54], R7 ;  /* 0x000a540701007387 */ /* 0x000fe80000100800 */
[----:B------:R0:W-:Y:S04]  /*18ec0*/  STL [R1+0xa28], R6 ;  /* 0x000a280601007387 */ /* 0x0001e80000100800 */
[----:B------:R1:W-:Y:S01]  /*18ed0*/  STL [R1+0xa5c], R5 ;  /* 0x000a5c0501007387 */ /* 0x0003e20000100800 */
[----:B0-----:R-:W-:-:S03]  /*18ee0*/  LEA R6, P2, R22, R2, 0x1 ;  /* 0x0000000216067211 */ /* 0x001fc600078408ff */
[----:B------:R0:W-:Y:S01]  /*18ef0*/  STL [R1+0xa90], R4 ;  /* 0x000a900401007387 */ /* 0x0001e20000100800 */
[----:B-1----:R-:W-:-:S03]  /*18f00*/  LEA.HI.X.SX32 R5, R11, R3, 0x1, P3 ;  /* 0x000000030b057211 */ /* 0x002fc600018f0eff */
[----:B------:R1:W-:Y:S04]  /*18f10*/  STL [R1+0xa64], R6 ;  /* 0x000a640601007387 */ /* 0x0003e80000100800 */
[----:B------:R2:W-:Y:S01]  /*18f20*/  STL [R1+0xa30], R5 ;  /* 0x000a300501007387 */ /* 0x0005e20000100800 */
[-C--:B0-----:R-:W-:Y:S02]  /*18f30*/  LEA R4, P3, R21, R2.reuse, 0x1 ;  /* 0x0000000215047211 */ /* 0x081fe400078608ff */
[----:B-1----:R-:W-:Y:S02]  /*18f40*/  LEA.HI.X.SX32 R6, R0, R3, 0x1, P4 ;  /* 0x0000000300067211 */ /* 0x002fe400020f0eff */
[----:B------:R-:W3:Y:S01]  /*18f50*/  LDL.LU R0, [R1+0xb34] ;  /* 0x000b340001007983 */ /* 0x000ee20000300800 */
[----:B--2---:R-:W-:-:S03]  /*18f60*/  LEA R5, P4, R20, R2, 0x1 ;  /* 0x0000000214057211 */ /* 0x004fc600078808ff */
[----:B------:R0:W-:Y:S04]  /*18f70*/  STL [R1+0xa6c], R4 ;  /* 0x000a6c0401007387 */ /* 0x0001e80000100800 */
[----:B------:R-:W-:Y:S04]  /*18f80*/  STL [R1+0xa38], R6 ;  /* 0x000a380601007387 */ /* 0x000fe80000100800 */
[----:B------:R-:W2:Y:S04]  /*18f90*/  LDL.LU R10, [R1+0xb00] ;  /* 0x000b0000010a7983 */ /* 0x000ea80000300800 */
[----:B------:R1:W-:Y:S04]  /*18fa0*/  STL [R1+0xa74], R5 ;  /* 0x000a740501007387 */ /* 0x0003e80000100800 */
[----:B------:R-:W4:Y:S01]  /*18fb0*/  LDL.LU R9, [R1+0xb04] ;  /* 0x000b040001097983 */ /* 0x000f220000300800 */
[----:B0-----:R-:W-:-:S05]  /*18fc0*/  LEA.HI.X.SX32 R4, R29, R3, 0x1, P5 ;  /* 0x000000031d047211 */ /* 0x001fca00028f0eff */
[----:B------:R0:W-:Y:S01]  /*18fd0*/  STL [R1+0xa40], R4 ;  /* 0x000a400401007387 */ /* 0x0001e20000100800 */
[----:B-1----:R-:W-:-:S05]  /*18fe0*/  LEA R5, P5, R19, R2, 0x1 ;  /* 0x0000000213057211 */ /* 0x002fca00078a08ff */
[----:B------:R1:W-:Y:S01]  /*18ff0*/  STL [R1+0xa78], R5 ;  /* 0x000a780501007387 */ /* 0x0003e20000100800 */
[----:B0-----:R-:W-:Y:S02]  /*19000*/  LEA.HI.X.SX32 R4, R28, R3, 0x1, P6 ;  /* 0x000000031c047211 */ /* 0x001fe400030f0eff */
[----:B------:R-:W-:-:S03]  /*19010*/  LEA R6, P6, R18, R2, 0x1 ;  /* 0x0000000212067211 */ /* 0x000fc600078c08ff */
[----:B------:R0:W-:Y:S01]  /*19020*/  STL [R1+0xa48], R4 ;  /* 0x000a480401007387 */ /* 0x0001e20000100800 */
[----:B-1----:R-:W-:Y:S01]  /*19030*/  LEA.HI.X.SX32 R5, R26, R3, 0x1, P0 ;  /* 0x000000031a057211 */ /* 0x002fe200000f0eff */
[----:B------:R-:W-:Y:S02]  /*19040*/  IMAD R15, R15, UR12, RZ ;  /* 0x0000000c0f0f7c24 */ /* 0x000fe4000f8e02ff */
[----:B------:R1:W-:Y:S01]  /*19050*/  STL [R1+0xa7c], R6 ;  /* 0x000a7c0601007387 */ /* 0x0003e20000100800 */
[----:B0-----:R-:W-:-:S03]  /*19060*/  LEA R4, P0, R17, R2, 0x1 ;  /* 0x0000000211047211 */ /* 0x001fc600078008ff */
[----:B------:R0:W-:Y:S01]  /*19070*/  STL [R1+0xa50], R5 ;  /* 0x000a500501007387 */ /* 0x0001e20000100800 */
[----:B-1----:R-:W-:-:S03]  /*19080*/  LEA.HI.X.SX32 R6, R27, R3, 0x1, P1 ;  /* 0x000000031b067211 */ /* 0x002fc600008f0eff */
[----:B------:R1:W-:Y:S01]  /*19090*/  STL [R1+0xa80], R4 ;  /* 0x000a800401007387 */ /* 0x0003e20000100800 */
[----:B------:R-:W-:Y:S01]  /*190a0*/  IMAD R14, R14, UR12, RZ ;  /* 0x0000000c0e0e7c24 */ /* 0x000fe2000f8e02ff */
[----:B0-----:R-:W-:Y:S02]  /*190b0*/  LEA R5, P1, R16, R2, 0x1 ;  /* 0x0000000210057211 */ /* 0x001fe400078208ff */
[----:B------:R0:W-:Y:S01]  /*190c0*/  STL [R1+0xa58], R6 ;  /* 0x000a580601007387 */ /* 0x0001e20000100800 */
[----:B-1----:R-:W-:-:S03]  /*190d0*/  LEA.HI.X.SX32 R4, R22, R3, 0x1, P2 ;  /* 0x0000000316047211 */ /* 0x002fc600010f0eff */
[----:B------:R1:W-:Y:S01]  /*190e0*/  STL [R1+0xa84], R5 ;  /* 0x000a840501007387 */ /* 0x0003e20000100800 */
[----:B------:R-:W-:-:S03]  /*190f0*/  IMAD R12, R12, UR12, RZ ;  /* 0x0000000c0c0c7c24 */ /* 0x000fc6000f8e02ff */
[----:B------:R5:W-:Y:S01]  /*19100*/  STL [R1+0xa60], R4 ;  /* 0x000a600401007387 */ /* 0x000be20000100800 */
[----:B0-----:R-:W-:Y:S02]  /*19110*/  LEA R6, P2, R15, R2, 0x1 ;  /* 0x000000020f067211 */ /* 0x001fe400078408ff */
[----:B-1----:R-:W-:-:S03]  /*19120*/  LEA.HI.X.SX32 R5, R21, R3, 0x1, P3 ;  /* 0x0000000315057211 */ /* 0x002fc600018f0eff */
[----:B------:R0:W-:Y:S01]  /*19130*/  STL [R1+0xa88], R6 ;  /* 0x000a880601007387 */ /* 0x0001e20000100800 */
[----:B-----5:R-:W-:-:S03]  /*19140*/  LEA R4, P3, R14, R2, 0x1 ;  /* 0x000000020e047211 */ /* 0x020fc600078608ff */
[----:B------:R1:W-:Y:S04]  /*19150*/  STL [R1+0xa68], R5 ;  /* 0x000a680501007387 */ /* 0x0003e80000100800 */
[----:B------:R5:W-:Y:S01]  /*19160*/  STL [R1+0xa8c], R4 ;  /* 0x000a8c0401007387 */ /* 0x000be20000100800 */
[----:B0-----:R-:W-:Y:S02]  /*19170*/  LEA.HI.X.SX32 R6, R20, R3, 0x1, P4 ;  /* 0x0000000314067211 */ /* 0x001fe400020f0eff */
[----:B-1----:R-:W-:-:S03]  /*19180*/  LEA R5, P4, R12, R2, 0x1 ;  /* 0x000000020c057211 */ /* 0x002fc600078808ff */
[----:B------:R-:W-:Y:S01]  /*19190*/  STL [R1+0xa70], R6 ;  /* 0x000a700601007387 */ /* 0x000fe20000100800 */
[----:B-----5:R-:W-:-:S03]  /*191a0*/  LEA.HI.X.SX32 R4, R19, R3, 0x1, P5 ;  /* 0x0000000313047211 */ /* 0x020fc600028f0eff */
[----:B------:R-:W-:Y:S04]  /*191b0*/  STL [R1+0x318], R5 ;  /* 0x0003180501007387 */ /* 0x000fe80000100800 */
[----:B------:R0:W-:Y:S02]  /*191c0*/  STL [R1+0x300], R4 ;  /* 0x0003000401007387 */ /* 0x0001e40000100800 */
[----:B0-----:R-:W0:Y:S01]  /*191d0*/  S2R R4, SR_TID.X ;  /* 0x0000000000047919 */ /* 0x001e220000002100 */
[-C--:B------:R-:W-:Y:S02]  /*191e0*/  LEA.HI.X.SX32 R6, R18, R3.reuse, 0x1, P6 ;  /* 0x0000000312067211 */ /* 0x080fe400030f0eff */
[----:B------:R-:W-:-:S03]  /*191f0*/  LEA.HI.X.SX32 R5, R17, R3, 0x1, P0 ;  /* 0x0000000311057211 */ /* 0x000fc600000f0eff */
[----:B------:R1:W-:Y:S01]  /*19200*/  STL [R1+0x304], R6 ;  /* 0x0003040601007387 */ /* 0x0003e20000100800 */
[----:B------:R-:W-:-:S03]  /*19210*/  LEA.HI.X.SX32 R7, R15, R3, 0x1, P2 ;  /* 0x000000030f077211 */ /* 0x000fc600010f0eff */
[----:B------:R-:W-:Y:S01]  /*19220*/  STL [R1+0x308], R5 ;  /* 0x0003080501007387 */ /* 0x000fe20000100800 */
[----:B-1----:R-:W-:-:S05]  /*19230*/  LEA.HI.X.SX32 R6, R16, R3, 0x1, P1 ;  /* 0x0000000310067211 */ /* 0x002fca00008f0eff */
[----:B------:R-:W-:Y:S04]  /*19240*/  STL [R1+0x30c], R6 ;  /* 0x00030c0601007387 */ /* 0x000fe80000100800 */
[----:B------:R1:W-:Y:S02]  /*19250*/  STL [R1+0x310], R7 ;  /* 0x0003100701007387 */ /* 0x0003e40000100800 */
[----:B-1----:R-:W-:-:S05]  /*19260*/  LEA.HI.X.SX32 R7, R14, R3, 0x1, P3 ;  /* 0x000000030e077211 */ /* 0x002fca00018f0eff */
[----:B------:R1:W-:Y:S01]  /*19270*/  STL [R1+0x314], R7 ;  /* 0x0003140701007387 */ /* 0x0003e20000100800 */
[----:B0-----:R-:W-:Y:S02]  /*19280*/  LEA.HI R6, R4, 0x38, RZ, 0x1c ;  /* 0x0000003804067811 */ /* 0x001fe400078fe0ff */
[----:B-1----:R-:W-:-:S04]  /*19290*/  SHF.R.U32.HI R7, RZ, 0x4, R4 ;  /* 0x00000004ff077819 */ /* 0x002fc80000011604 */
[----:B------:R-:W-:-:S04]  /*192a0*/  SGXT.U32 R7, R7, 0x3 ;  /* 0x000000030707781a */ /* 0x000fc80000000000 */
[----:B------:R-:W-:Y:S01]  /*192b0*/  LOP3.LUT R13, R7, 0x30, RZ, 0xfc, !PT ;  /* 0x00000030070d7812 */ /* 0x000fe200078efcff */
[----:B------:R-:W-:Y:S01]  /*192c0*/  IMAD R6, R6, UR6, RZ ;  /* 0x0000000606067c24 */ /* 0x000fe2000f8e02ff */
[----:B------:R-:W-:Y:S02]  /*192d0*/  LEA.HI.X.SX32 R3, R12, R3, 0x1, P4 ;  /* 0x000000030c037211 */ /* 0x000fe400020f0eff */
[----:B------:R-:W-:Y:S01]  /*192e0*/  LEA R2, P5, R8, UR8, 0x1 ;  /* 0x0000000808027c11 */ /* 0x000fe2000f8a08ff */
[----:B------:R-:W-:Y:S02]  /*192f0*/  IMAD R13, R13, UR6, RZ ;  /* 0x000000060d0d7c24 */ /* 0x000fe4000f8e02ff */
[----:B------:R0:W-:Y:S01]  /*19300*/  STL [R1+0x1fc], R3 ;  /* 0x0001fc0301007387 */ /* 0x0001e20000100800 */
[----:B------:R-:W-:Y:S01]  /*19310*/  IMAD R5, RZ, RZ, -UR6 ;  /* 0x80000006ff057e24 */ /* 0x000fe2000f8e02ff */
[----:B------:R-:W-:Y:S02]  /*19320*/  LEA R11, P4, R6, R2, 0x1 ;  /* 0x00000002060b7211 */ /* 0x000fe400078808ff */
[----:B0-----:R-:W-:-:S02]  /*19330*/  LEA.HI.X.SX32 R3, R8, UR9, 0x1, P5 ;  /* 0x0000000908037c11 */ /* 0x001fc4000a8f0eff */
[----:B------:R-:W-:Y:S01]  /*19340*/  LEA R8, P5, R13, R2, 0x1 ;  /* 0x000000020d087211 */ /* 0x000fe200078a08ff */
[----:B------:R-:W-:Y:S04]  /*19350*/  STL [R1+0x2c4], R11 ;  /* 0x0002c40b01007387 */ /* 0x000fe80000100800 */
[----:B------:R0:W-:Y:S01]  /*19360*/  STL [R1+0x2cc], R8 ;  /* 0x0002cc0801007387 */ /* 0x0001e20000100800 */
[----:B------:R-:W-:Y:S01]  /*19370*/  IMAD R7, R7, UR6, RZ ;  /* 0x0000000607077c24 */ /* 0x000fe2000f8e02ff */
[----:B------:R-:W-:Y:S02]  /*19380*/  USHF.R.S32.HI UR8, URZ, 0x1f, UR4 ;  /* 0x0000001fff087899 */ /* 0x000fe40008011404 */
[----:B------:R-:W-:Y:S02]  /*19390*/  USHF.L.U32 UR6, UR6, 0x6, URZ ;  /* 0x0000000606067899 */ /* 0x000fe400080006ff */
[----:B------:R-:W-:-:S02]  /*193a0*/  USHF.L.U32 UR7, UR7, 0x6, URZ ;  /* 0x0000000607077899 */ /* 0x000fc400080006ff */
[----:B------:R-:W-:Y:S02]  /*193b0*/  ULEA.HI UR8, UR8, UR4, URZ, 0x6 ;  /* 0x0000000408087291 */ /* 0x000fe4000f8f30ff */
[----:B------:R-:W-:Y:S02]  /*193c0*/  USHF.R.S32.HI UR4, URZ, 0x1f, UR6 ;  /* 0x0000001fff047899 */ /* 0x000fe40008011406 */
[----:B------:R-:W-:Y:S02]  /*193d0*/  USHF.R.S32.HI UR9, URZ, 0x1f, UR7 ;  /* 0x0000001fff097899 */ /* 0x000fe40008011407 */
[----:B------:R-:W-:Y:S02]  /*193e0*/  USHF.L.U32 UR13, UR6, 0x1, URZ ;  /* 0x00000001060d7899 */ /* 0x000fe400080006ff */
[----:B------:R-:W-:Y:S02]  /*193f0*/  USHF.L.U32 UR12, UR7, 0x1, URZ ;  /* 0x00000001070c7899 */ /* 0x000fe400080006ff */
[----:B------:R-:W-:Y:S01]  /*19400*/  USHF.R.S32.HI UR8, URZ, 0x6, UR8 ;  /* 0x00000006ff087899 */ /* 0x000fe20008011408 */
[----:B---3--:R-:W-:Y:S01]  /*19410*/  IMAD R4, R5, 0x8, R0 ;  /* 0x0000000805047824 */ /* 0x008fe200078e0200 */
[----:B0-----:R-:W-:-:S03]  /*19420*/  LEA R8, P1, R0, R2, 0x1 ;  /* 0x0000000200087211 */ /* 0x001fc600078208ff */
[----:B------:R-:W-:Y:S01]  /*19430*/  IMAD R5, R5, 0x8, R4 ;  /* 0x0000000805057824 */ /* 0x000fe200078e0204 */
[-C--:B--2---:R-:W-:Y:S02]  /*19440*/  LEA R12, P3, R10, R2.reuse, 0x1 ;  /* 0x000000020a0c7211 */ /* 0x084fe400078608ff */
[----:B----4-:R-:W-:-:S03]  /*19450*/  LEA R11, P2, R9, R2, 0x1 ;  /* 0x00000002090b7211 */ /* 0x010fc600078408ff */
[----:B------:R0:W-:Y:S04]  /*19460*/  STL [R1+0x2d4], R12 ;  /* 0x0002d40c01007387 */ /* 0x0001e80000100800 */
[----:B------:R1:W-:Y:S04]  /*19470*/  STL [R1+0x2dc], R11 ;  /* 0x0002dc0b01007387 */ /* 0x0003e80000100800 */
[----:B------:R2:W-:Y:S01]  /*19480*/  STL [R1+0x2e4], R8 ;  /* 0x0002e40801007387 */ /* 0x0005e20000100800 */
[----:B0-----:R-:W-:Y:S02]  /*19490*/  LEA R12, P0, R4, R2, 0x1 ;  /* 0x00000002040c7211 */ /* 0x001fe400078008ff */
[----:B-1----:R-:W-:-:S03]  /*194a0*/  LEA.HI.X.SX32 R11, R6, R3, 0x1, P4 ;  /* 0x00000003060b7211 */ /* 0x002fc600020f0eff */
[----:B------:R-:W-:Y:S01]  /*194b0*/  STL [R1+0x2ec], R12 ;  /* 0x0002ec0c01007387 */ /* 0x000fe20000100800 */
[----:B------:R-:W-:Y:S02]  /*194c0*/  LEA.HI.X.SX32 R6, R13, R3, 0x1, P5 ;  /* 0x000000030d067211 */ /* 0x000fe400028f0eff */
[-C--:B--2---:R-:W-:Y:S01]  /*194d0*/  LEA R8, P4, R5, R2.reuse, 0x1 ;  /* 0x0000000205087211 */ /* 0x084fe200078808ff */
[----:B------:R-:W-:Y:S01]  /*194e0*/  STL [R1+0x2c0], R11 ;  /* 0x0002c00b01007387 */ /* 0x000fe20000100800 */
[----:B------:R-:W-:-:S03]  /*194f0*/  LEA R2, P5, R7, R2, 0x1 ;  /* 0x0000000207027211 */ /* 0x000fc600078a08ff */
[----:B------:R0:W-:Y:S04]  /*19500*/  STL [R1+0x2f4], R8 ;  /* 0x0002f40801007387 */ /* 0x0001e80000100800 */
[----:B------:R1:W-:Y:S01]  /*19510*/  STL [R1+0x2c8], R6 ;  /* 0x0002c80601007387 */ /* 0x0003e20000100800 */
[----:B0-----:R-:W-:-:S03]  /*19520*/  LEA.HI.X.SX32 R8, R10, R3, 0x1, P3 ;  /* 0x000000030a087211 */ /* 0x001fc600018f0eff */
[----:B------:R0:W-:Y:S01]  /*19530*/  STL [R1+0x2fc], R2 ;  /* 0x0002fc0201007387 */ /* 0x0001e20000100800 */
[----:B-1----:R-:W-:-:S03]  /*19540*/  LEA.HI.X.SX32 R6, R9, R3, 0x1, P2 ;  /* 0x0000000309067211 */ /* 0x002fc600010f0eff */
[----:B------:R-:W-:Y:S01]  /*19550*/  STL [R1+0x2d0], R8 ;  /* 0x0002d00801007387 */ /* 0x000fe20000100800 */
[----:B0-----:R-:W-:-:S03]  /*19560*/  LEA.HI.X.SX32 R2, R0, R3, 0x1, P1 ;  /* 0x0000000300027211 */ /* 0x001fc600008f0eff */
[----:B------:R-:W2:Y:S04]  /*19570*/  LDL.LU R0, [R1+0xb30] ;  /* 0x000b300001007983 */ /* 0x000ea80000300800 */
[----:B------:R0:W-:Y:S04]  /*19580*/  STL [R1+0x2d8], R6 ;  /* 0x0002d80601007387 */ /* 0x0001e80000100800 */
[----:B------:R1:W-:Y:S01]  /*19590*/  STL [R1+0x2e0], R2 ;  /* 0x0002e00201007387 */ /* 0x0003e20000100800 */
[-C--:B0-----:R-:W-:Y:S02]  /*195a0*/  LEA.HI.X.SX32 R6, R4, R3.reuse, 0x1, P0 ;  /* 0x0000000304067211 */ /* 0x081fe400000f0eff */
[----:B------:R-:W-:-:S02]  /*195b0*/  LEA.HI.X.SX32 R4, R5, R3, 0x1, P4 ;  /* 0x0000000305047211 */ /* 0x000fc400020f0eff */
[----:B-1----:R-:W-:Y:S01]  /*195c0*/  LEA.HI.X.SX32 R2, R7, R3, 0x1, P5 ;  /* 0x0000000307027211 */ /* 0x002fe200028f0eff */
[----:B------:R-:W-:Y:S04]  /*195d0*/  STL [R1+0x2e8], R6 ;  /* 0x0002e80601007387 */ /* 0x000fe80000100800 */
[----:B------:R-:W-:Y:S04]  /*195e0*/  STL [R1+0x2f0], R4 ;  /* 0x0002f00401007387 */ /* 0x000fe80000100800 */
[----:B------:R0:W-:Y:S04]  /*195f0*/  STL [R1+0x2f8], R2 ;  /* 0x0002f80201007387 */ /* 0x0001e80000100800 */
[----:B------:R-:W-:Y:S04]  /*19600*/  STL [R1+0x2b0], RZ ;  /* 0x0002b0ff01007387 */ /* 0x000fe80000100800 */
        /* <DEDUP_REMOVED lines=29> */
[----:B------:R-:W-:Y:S01]  /*197e0*/  STL [R1+0x248], RZ ;  /* 0x000248ff01007387 */ /* 0x000fe20000100800 */
[----:B------:R-:W1:Y:S01]  /*197f0*/  S2R R9, SR_TID.X ;  /* 0x0000000000097919 */ /* 0x000e620000002100 */
[----:B------:R-:W-:-:S02]  /*19800*/  USHF.L.U64.HI UR6, UR6, 0x1, UR4 ;  /* 0x0000000106067899 */ /* 0x000fc40008010204 */
[----:B------:R-:W-:Y:S01]  /*19810*/  USHF.L.U64.HI UR9, UR7, 0x1, UR9 ;  /* 0x0000000107097899 */ /* 0x000fe20008010209 */
[----:B-1----:R-:W-:-:S05]  /*19820*/  IMAD.SHL.U32 R9, R9, 0x20, RZ ;  /* 0x0000002009097824 */ /* 0x002fca00078e00ff */
[----:B0-----:R-:W-:-:S05]  /*19830*/  LOP3.LUT R2, R9, 0x60, RZ, 0xc0, !PT ;  /* 0x0000006009027812 */ /* 0x001fca00078ec0ff */
[----:B------:R2:W-:Y:S04]  /*19840*/  STL [R1+0xb24], R2 ;  /* 0x000b240201007387 */ /* 0x0005e80000100800 */
[----:B------:R-:W-:Y:S04]  /*19850*/  STL [R1+0x24c], RZ ;  /* 0x00024cff01007387 */ /* 0x000fe80000100800 */
[----:B------:R-:W-:Y:S04]  /*19860*/  STL [R1+0x230], RZ ;  /* 0x000230ff01007387 */ /* 0x000fe80000100800 */
[----:B------:R-:W-:Y:S04]  /*19870*/  STL [R1+0x234], RZ ;  /* 0x000234ff01007387 */ /* 0x000fe80000100800 */
[----:B------:R-:W-:Y:S04]  /*19880*/  STL [R1+0x238], RZ ;  /* 0x000238ff01007387 */ /* 0x000fe80000100800 */
[----:B------:R-:W-:Y:S04]  /*19890*/  STL [R1+0x23c], RZ ;  /* 0x00023cff01007387 */ /* 0x000fe80000100800 */
[----:B------:R-:W3:Y:S01]  /*198a0*/  LDL R9, [R1+0x1f0] ;  /* 0x0001f00001097983 */ /* 0x000ee20000100800 */
[C---:B--2---:R-:W-:Y:S01]  /*198b0*/  LOP3.LUT R2, R0.reuse, 0x20, RZ, 0x3c, !PT ;  /* 0x0000002000027812 */ /* 0x044fe200078e3cff */
[----:B------:R-:W-:Y:S01]  /*198c0*/  UMOV UR4, URZ ;  /* 0x000000ff00047c82 */ /* 0x000fe20008000000 */
[C---:B------:R-:W-:Y:S01]  /*198d0*/  LOP3.LUT R4, R0.reuse, 0x40, RZ, 0x3c, !PT ;  /* 0x0000004000047812 */ /* 0x040fe200078e3cff */
[----:B------:R-:W-:Y:S01]  /*198e0*/  STL [R1+0x220], RZ ;  /* 0x000220ff01007387 */ /* 0x000fe20000100800 */
[----:B------:R-:W-:-:S03]  /*198f0*/  LOP3.LUT R3, R0, 0x60, RZ, 0x3c, !PT ;  /* 0x0000006000037812 */ /* 0x000fc600078e3cff */
        /* <DEDUP_REMOVED lines=27> */
[----:B------:R3:W-:Y:S04]  /*19ab0*/  STL [R1+0xb04], R2 ;  /* 0x000b040201007387 */ /* 0x0007e80000100800 */
[----:B------:R0:W-:Y:S04]  /*19ac0*/  STL [R1+0xb00], R4 ;  /* 0x000b000401007387 */ /* 0x0001e80000100800 */
[----:B------:R0:W-:Y:S01]  /*19ad0*/  STL [R1+0xafc], R3 ;  /* 0x000afc0301007387 */ /* 0x0001e20000100800 */
[----:B---3--:R-:W-:-:S05]  /*19ae0*/  LOP3.LUT R2, R9, 0x40, RZ, 0x3c, !PT ;  /* 0x0000004009027812 */ /* 0x008fca00078e3cff */
[----:B------:R0:W-:Y:S02]  /*19af0*/  STL [R1+0xb20], R2 ;  /* 0x000b200201007387 */ /* 0x0001e40000100800 */
.L_x_2:
[----:B------:R-:W-:Y:S04]  /*19b00*/  STL [R1+0x13b0], R23 ;  /* 0x0013b01701007387 */ /* 0x000fe80000100800 */
[----:B-----5:R-:W-:Y:S04]  /*19b10*/  STL [R1+0x13ac], R16 ;  /* 0x0013ac1001007387 */ /* 0x020fe80000100800 */
[----:B------:R-:W-:Y:S04]  /*19b20*/  STL [R1+0x13a8], R24 ;  /* 0x0013a81801007387 */ /* 0x000fe80000100800 */
[----:B------:R-:W2:Y:S04]  /*19b30*/  LDL R5, [R1+0x2f0] ;  /* 0x0002f00001057983 */ /* 0x000ea80000100800 */
[----:B0-----:R-:W2:Y:S01]  /*19b40*/  LDL R4, [R1+0x2f4] ;  /* 0x0002f40001047983 */ /* 0x001ea20000100800 */
[----:B------:R-:W0:Y:S03]  /*19b50*/  S2R R2, SR_TID.X ;  /* 0x0000000000027919 */ /* 0x000e260000002100 */
[----:B-1----:R1:W-:Y:S04]  /*19b60*/  STL [R1+0x13a4], R25 ;  /* 0x0013a41901007387 */ /* 0x0023e80000100800 */
[----:B-1----:R-:W3:Y:S04]  /*19b70*/  LDL R25, [R1+0x2ec] ;  /* 0x0002ec0001197983 */ /* 0x002ee80000100800 */
[----:B------:R-:W-:Y:S04]  /*19b80*/  STL [R1+0x1354], R15 ;  /* 0x0013540f01007387 */ /* 0x000fe80000100800 */
[----:B------:R-:W-:Y:S04]  /*19b90*/  STL [R1+0x1358], R15 ;  /* 0x0013580f01007387 */ /* 0x000fe80000100800 */
[----:B------:R-:W-:Y:S04]  /*19ba0*/  STL [R1+0x1360], R15 ;  /* 0x0013600f01007387 */ /* 0x000fe80000100800 */
[----:B------:R-:W-:Y:S01]  /*19bb0*/  STL [R1+0x1368], R15 ;  /* 0x0013680f01007387 */ /* 0x000fe20000100800 */
[----:B0-----:R-:W-:-:S03]  /*19bc0*/  SHF.R.U32.HI R24, RZ, 0x4, R2 ;  /* 0x00000004ff187819 */ /* 0x001fc60000011602 */
[----:B------:R-:W-:Y:S01]  /*19bd0*/  STL [R1+0x1370], R15 ;  /* 0x0013700f01007387 */ /* 0x000fe20000100800 */
[----:B------:R-:W-:-:S03]  /*19be0*/  SGXT.U32 R24, R24, 0x3 ;  /* 0x000000031818781a */ /* 0x000fc60000000000 */
[----:B------:R-:W-:Y:S04]  /*19bf0*/  STL [R1+0x1378], R15 ;  /* 0x0013780f01007387 */ /* 0x000fe80000100800 */
[----:B------:R-:W-:Y:S04]  /*19c00*/  STL [R1+0x1380], R15 ;  /* 0x0013800f01007387 */ /* 0x000fe80000100800 */
[----:B------:R-:W-:Y:S04]  /*19c10*/  STL [R1+0x1388], R15 ;  /* 0x0013880f01007387 */ /* 0x000fe80000100800 */
[----:B------:R-:W-:Y:S04]  /*19c20*/  STL [R1+0x1390], R15 ;  /* 0x0013900f01007387 */ /* 0x000fe80000100800 */
[----:B------:R-:W-:Y:S04]  /*19c30*/  STL [R1+0x1398], R15 ;  /* 0x0013980f01007387 */ /* 0x000fe80000100800 */
[----:B------:R0:W-:Y:S04]  /*19c40*/  STL [R1+0x13a0], R15 ;  /* 0x0013a00f01007387 */ /* 0x0001e80000100800 */
        /* <DEDUP_REMOVED lines=8> */
[----:B------:R-:W-:Y:S01]  /*19cd0*/  STL [R1+0x1394], R11 ;  /* 0x0013940b01007387 */ /* 0x000fe20000100800 */
[----:B------:R-:W-:-:S03]  /*19ce0*/  UIMAD UR7, UR4, -0x40, UR14 ;  /* 0xffffffc0040778a4 */ /* 0x000fc6000f8e020e */
[----:B------:R-:W-:Y:S04]  /*19cf0*/  STL [R1+0x139c], R11 ;  /* 0x00139c0b01007387 */ /* 0x000fe80000100800 */
[----:B------:R-:W-:Y:S01]  /*19d00*/  STL [R1+0x134c], R7 ;  /* 0x00134c0701007387 */ /* 0x000fe20000100800 */
[----:B------:R-:W-:-:S03]  /*19d10*/  LOP3.LUT R23, R24, 0x8, RZ, 0xfc, !PT ;  /* 0x0000000818177812 */ /* 0x000fc600078efcff */
[----:B------:R-:W-:Y:S04]  /*19d20*/  STL [R1+0x1348], R9 ;  /* 0x0013480901007387 */ /* 0x000fe80000100800 */
[----:B------:R-:W-:Y:S04]  /*19d30*/  STL [R1+0x1344], R10 ;  /* 0x0013440a01007387 */ /* 0x000fe80000100800 */
[----:B------:R-:W-:Y:S04]  /*19d40*/  STL [R1+0x1340], R8 ;  /* 0x0013400801007387 */ /* 0x000fe80000100800 */
[----:B------:R-:W-:Y:S01]  /*19d50*/  STL [R1+0x133c], R6 ;  /* 0x00133c0601007387 */ /* 0x000fe20000100800 */
[----:B------:R-:W-:-:S03]  /*19d60*/  ISETP.GE.AND P0, PT, R23, UR7, PT ;  /* 0x0000000717007c0c */ /* 0x000fc6000bf06270 */
[----:B------:R-:W-:Y:S04]  /*19d70*/  STL [R1+0x1338], R14 ;  /* 0x0013380e01007387 */ /* 0x000fe80000100800 */
[----:B------:R-:W-:Y:S04]  /*19d80*/  STL [R1+0x1334], R29 ;  /* 0x0013341d01007387 */ /* 0x000fe80000100800 */
[----:B------:R-:W-:Y:S04]  /*19d90*/  STL [R1+0x1330], R28 ;  /* 0x0013301c01007387 */ /* 0x000fe80000100800 */
[----:B------:R-:W-:Y:S04]  /*19da0*/  STL [R1+0x132c], R27 ;  /* 0x00132c1b01007387 */ /* 0x000fe80000100800 */
[----:B------:R-:W-:Y:S04]  /*19db0*/  STL [R1+0x1328], R26 ;  /* 0x0013281a01007387 */ /* 0x000fe80000100800 */
[----:B------:R-:W-:Y:S04]  /*19dc0*/  STL [R1+0x1324], R12 ;  /* 0x0013240c01007387 */ /* 0x000fe80000100800 */
[----:B------:R-:W-:Y:S01]  /*19dd0*/  STL [R1+0x1320], R13 ;  /* 0x0013200d01007387 */ /* 0x000fe20000100800 */
[----:B------:R-:W-:-:S03]  /*19de0*/  PRMT R3, RZ, 0x7610, R3 ;  /* 0x00007610ff037816 */ /* 0x000fc60000000003 */
[----:B------:R-:W-:Y:S04]  /*19df0*/  STL [R1+0x131c], R17 ;  /* 0x00131c1101007387 */ /* 0x000fe80000100800 */
[----:B------:R-:W-:Y:S04]  /*19e00*/  STL [R1+0x1310], R0 ;  /* 0x0013100001007387 */ /* 0x000fe80000100800 */
[----:B------:R-:W-:Y:S04]  /*19e10*/  STL [R1+0x1314], R0 ;  /* 0x0013140001007387 */ /* 0x000fe80000100800 */
[----:B------:R-:W-:Y:S04]  /*19e20*/  STL [R1+0x1318], R0 ;  /* 0x0013180001007387 */ /* 0x000fe80000100800 */
[----:B------:R-:W4:Y:S01]  /*19e30*/  LDL R2, [R1+0x2e8] ;  /* 0x0002e80001027983 */ /* 0x000f220000100800 */
[----:B------:R-:W-:-:S02]  /*19e40*/  LOP3.LUT R16, R24, 0x10, RZ, 0xfc, !PT ;  /* 0x0000001018107812 */ /* 0x000fc400078efcff */
[----:B------:R-:W-:Y:S01]  /*19e50*/  LOP3.LUT R24, R24, 0x18, RZ, 0xfc, !PT ;  /* 0x0000001818187812 */ /* 0x000fe200078efcff */
[----:B------:R-:W4:Y:S01]  /*19e60*/  LDL.LU R23, [R1+0x13b0] ;  /* 0x0013b00001177983 */ /* 0x000f220000300800 */
[----:B------:R-:W-:-:S03]  /*19e70*/  ISETP.GE.AND P1, PT, R16, UR7, PT ;  /* 0x0000000710007c0c */ /* 0x000fc6000bf26270 */
[----:B--2---:R1:W2:Y:S01]  /*19e80*/  @!P0 LDG.E.U16 R3, desc[UR10][R4.64] ;  /* 0x0000000a04038981 */ /* 0x0042a2000c1e1500 */
[----:B------:R-:W-:Y:S02]  /*19e90*/  PRMT R18, RZ, 0x7610, R18 ;  /* 0x00007610ff127816 */ /* 0x000fe40000000012 */
[----:B------:R-:W-:Y:S01]  /*19ea0*/  ISETP.GE.AND P2, PT, R24, UR7, PT ;  /* 0x0000000718007c0c */ /* 0x000fe2000bf46270 */
[----:B------:R-:W2:Y:S04]  /*19eb0*/  LDL.LU R16, [R1+0x13ac] ;  /* 0x0013ac0001107983 */ /* 0x000ea80000300800 */
[----:B------:R-:W2:Y:S01]  /*19ec0*/  LDL.LU R24, [R1+0x13a8] ;  /* 0x0013a80001187983 */ /* 0x000ea20000300800 */
[----:B-1----:R-:W1:Y:S01]  /*19ed0*/  S2R R5, SR_TID.X ;  /* 0x0000000000057919 */ /* 0x002e620000002100 */
[----:B---3--:R-:W-:Y:S01]  /*19ee0*/  @!P1 IMAD.MOV.U32 R4, RZ, RZ, R25 ;  /* 0x000000ffff049224 */ /* 0x008fe200078e0019 */
[----:B-1----:R-:W-:-:S04]  /*19ef0*/  SHF.R.U32.HI R5, RZ, 0x4, R5 ;  /* 0x00000004ff057819 */ /* 0x002fc80000011605 */
[----:B------:R-:W-:-:S04]  /*19f00*/  SGXT.U32 R5, R5, 0x3 ;  /* 0x000000030505781a */ /* 0x000fc80000000000 */
[----:B------:R-:W-:-:S04]  /*19f10*/  LOP3.LUT R5, R5, 0x20, RZ, 0xfc, !PT ;  /* 0x0000002005057812 */ /* 0x000fc800078efcff */
[----:B------:R-:W-:Y:S01]  /*19f20*/  ISETP.GE.AND P3, PT, R5, UR7, PT ;  /* 0x0000000705007c0c */ /* 0x000fe2000bf66270 */
[----:B----4-:R-:W-:-:S05]  /*19f30*/  @!P1 IMAD.MOV.U32 R5, RZ, RZ, R2 ;  /* 0x000000ffff059224 */ /* 0x010fca00078e0002 */
[----:B------:R-:W3:Y:S04]  /*19f40*/  @!P1 LDG.E.U16 R18, desc[UR10][R4.64] ;  /* 0x0000000a04129981 */ /* 0x000ee8000c1e1500 */
[----:B--2---:R-:W-:Y:S04]  /*19f50*/  STL [R1+0x130c], R3 ;  /* 0x00130c0301007387 */ /* 0x004fe80000100800 */
[----:B------:R-:W2:Y:S04]  /*19f60*/  LDL R4, [R1+0x2e0] ;  /* 0x0002e00001047983 */ /* 0x000ea80000100800 */
[----:B------:R-:W2:Y:S01]  /*19f70*/  LDL R5, [R1+0x2e4] ;  /* 0x0002e40001057983 */ /* 0x000ea20000100800 */
[----:B------:R-:W-:-:S03]  /*19f80*/  PRMT R19, RZ, 0x7610, R19 ;  /* 0x00007610ff137816 */ /* 0x000fc60000000013 */
[----:B---3--:R-:W-:Y:S01]  /*19f90*/  STL [R1+0x1308], R18 ;  /* 0x0013081201007387 */ /* 0x008fe20000100800 */
[----:B--2---:R-:W-:-:S04]  /*19fa0*/  @!P2 LOP3.LUT R5, R5, R4, RZ, 0x3c, !PT ;  /* 0x000000040505a212 */ /* 0x004fc800078e3cff */
[----:B------:R-:W-:-:S04]  /*19fb0*/  @!P2 LOP3.LUT R4, R5, R4, RZ, 0x3c, !PT ;  /* 0x000000040504a212 */ /* 0x000fc800078e3cff */
[----:B------:R-:W-:-:S05]  /*19fc0*/  @!P2 LOP3.LUT R5, R5, R4, RZ, 0x3c, !PT ;  /* 0x000000040505a212 */ /* 0x000fca00078e3cff */
[----:B------:R-:W2:Y:S04]  /*19fd0*/  @!P2 LDG.E.U16 R19, desc[UR10][R4.64] ;  /* 0x0000000a0413a981 */ /* 0x000ea8000c1e1500 */
[----:B------:R-:W3:Y:S04]  /*19fe0*/  LDL R4, [R1+0x2d8] ;  /* 0x0002d80001047983 */ /* 0x000ee80000100800 */
[----:B------:R-:W3:Y:S01]  /*19ff0*/  LDL R5, [R1+0x2dc] ;  /* 0x0002dc0001057983 */ /* 0x000ee20000100800 */
[----:B------:R-:W-:Y:S01]  /*1a000*/  PRMT R20, RZ, 0x7610, R20 ;  /* 0x00007610ff147816 */ /* 0x000fe20000000014 */
[----:B------:R-:W1:Y:S01]  /*1a010*/  S2R R2, SR_TID.X ;  /* 0x0000000000027919 */ /* 0x000e620000002100 */
[----:B------:R-:W4:Y:S01]  /*1a020*/  S2R R25, SR_TID.X ;  /* 0x0000000000197919 */ /* 0x000f220000002100 */
[----:B--2---:R-:W-:Y:S01]  /*1a030*/  STL [R1+0x1304], R19 ;  /* 0x0013041301007387 */ /* 0x004fe20000100800 */
[----:B---3--:R-:W-:-:S04]  /*1a040*/  @!P3 LOP3.LUT R5, R5, R4, RZ, 0x3c, !PT ;  /* 0x000000040505b212 */ /* 0x008fc800078e3cff */
[----:B------:R-:W-:-:S04]  /*1a050*/  @!P3 LOP3.LUT R4, R5, R4, RZ, 0x3c, !PT ;  /* 0x000000040504b212 */ /* 0x000fc800078e3cff */
[----:B------:R-:W-:-:S05]  /*1a060*/  @!P3 LOP3.LUT R5, R5, R4, RZ, 0x3c, !PT ;  /* 0x000000040505b212 */ /* 0x000fca00078e3cff */
[----:B------:R-:W2:Y:S04]  /*1a070*/  @!P3 LDG.E.U16 R20, desc[UR10][R4.64] ;  /* 0x0000000a0414b981 */ /* 0x000ea8000c1e1500 */
[----:B------:R-:W3:Y:S04]  /*1a080*/  LDL R4, [R1+0x2d0] ;  /* 0x0002d00001047983 */ /* 0x000ee80000100800 */
[----:B------:R-:W3:Y:S01]  /*1a090*/  LDL R5, [R1+0x2d4] ;  /* 0x0002d40001057983 */ /* 0x000ee20000100800 */
[----:B-1----:R-:W-:-:S04]  /*1a0a0*/  SHF.R.U32.HI R2, RZ, 0x4, R2 ;  /* 0x00000004ff027819 */ /* 0x002fc80000011602 */
[----:B------:R-:W-:-:S04]  /*1a0b0*/  SGXT.U32 R2, R2, 0x3 ;  /* 0x000000030202781a */ /* 0x000fc80000000000 */
[----:B------:R-:W-:-:S04]  /*1a0c0*/  LOP3.LUT R2, R2, 0x28, RZ, 0xfc, !PT ;  /* 0x0000002802027812 */ /* 0x000fc800078efcff */
[----:B------:R-:W-:Y:S02]  /*1a0d0*/  ISETP.GE.AND P1, PT, R2, UR7, PT ;  /* 0x0000000702007c0c */ /* 0x000fe4000bf26270 */
[----:B----4-:R-:W-:Y:S02]  /*1a0e0*/  SHF.R.U32.HI R2, RZ, 0x4, R25 ;  /* 0x00000004ff027819 */ /* 0x010fe40000011619 */
[----:B------:R-:W-:-:S04]  /*1a0f0*/  LEA.HI R25, R25, 0x38, RZ, 0x1c ;  /* 0x0000003819197811 */ /* 0x000fc800078fe0ff */
[----:B------:R-:W-:Y:S02]  /*1a100*/  ISETP.GE.AND P4, PT, R25, UR7, PT ;  /* 0x0000000719007c0c */ /* 0x000fe4000bf86270 */
[----:B------:R-:W1:Y:S01]  /*1a110*/  S2R R25, SR_TID.X ;  /* 0x0000000000197919 */ /* 0x000e620000002100 */
[----:B------:R-:W-:Y:S02]  /*1a120*/  PRMT R21, RZ, 0x7610, R21 ;  /* 0x00007610ff157816 */ /* 0x000fe40000000015 */
[----:B-1----:R-:W-:-:S04]  /*1a130*/  LOP3.LUT R25, R25, 0x3f, RZ, 0xc0, !PT ;  /* 0x0000003f19197812 */ /* 0x002fc800078ec0ff */
[----:B------:R-:W-:Y:S01]  /*1a140*/  ISETP.GE.AND P3, PT, R25, UR7, PT ;  /* 0x0000000719007c0c */ /* 0x000fe2000bf66270 */
[----:B--2---:R-:W-:Y:S04]  /*1a150*/  STL [R1+0x1300], R20 ;  /* 0x0013001401007387 */ /* 0x004fe80000100800 */
[----:B------:R-:W2:Y:S01]  /*1a160*/  LDL.LU R25, [R1+0x13a4] ;  /* 0x0013a40001197983 */ /* 0x000ea20000300800 */
[----:B---3--:R-:W-:-:S04]  /*1a170*/  @!P1 LOP3.LUT R5, R5, R4, RZ, 0x3c, !PT ;  /* 0x0000000405059212 */ /* 0x008fc800078e3cff */
[----:B------:R-:W-:-:S04]  /*1a180*/  @!P1 LOP3.LUT R4, R5, R4, RZ, 0x3c, !PT ;  /* 0x0000000405049212 */ /* 0x000fc800078e3cff */
[----:B------:R-:W-:-:S05]  /*1a190*/  @!P1 LOP3.LUT R5, R5, R4, RZ, 0x3c, !PT ;  /* 0x0000000405059212 */ /* 0x000fca00078e3cff */
[----:B------:R1:W3:Y:S04]  /*1a1a0*/  @!P1 LDG.E.U16 R21, desc[UR10][R4.64] ;  /* 0x0000000a04159981 */ /* 0x0002e8000c1e1500 */
[----:B------:R-:W1:Y:S04]  /*1a1b0*/  LDL R4, [R1+0x2c8] ;  /* 0x0002c80001047983 */ /* 0x000e680000100800 */
[----:B------:R-:W1:Y:S01]  /*1a1c0*/  LDL R5, [R1+0x2cc] ;  /* 0x0002cc0001057983 */ /* 0x000e620000100800 */
[----:B------:R-:W-:-:S04]  /*1a1d0*/  SGXT.U32 R2, R2, 0x3 ;  /* 0x000000030202781a */ /* 0x000fc80000000000 */
[----:B------:R-:W-:-:S04]  /*1a1e0*/  LOP3.LUT R2, R2, 0x30, RZ, 0xfc, !PT ;  /* 0x0000003002027812 */ /* 0x000fc800078efcff */
[----:B------:R-:W-:Y:S02]  /*1a1f0*/  ISETP.GE.AND P2, PT, R2, UR7, PT ;  /* 0x0000000702007c0c */ /* 0x000fe4000bf46270 */
[----:B------:R-:W-:-:S11]  /*1a200*/  PRMT R22, RZ, 0x7610, R22 ;  /* 0x00007610ff167816 */ /* 0x000fd60000000016 */
[----:B-1----:R-:W-:-:S04]  /*1a210*/  @!P2 LOP3.LUT R5, R5, R4, RZ, 0x3c, !PT ;  /* 0x000000040505a212 */ /* 0x002fc800078e3cff */
[----:B------:R-:W-:-:S04]  /*1a220*/  @!P2 LOP3.LUT R4, R5, R4, RZ, 0x3c, !PT ;  /* 0x000000040504a212 */ /* 0x000fc800078e3cff */
[----:B------:R-:W-:-:S05]  /*1a230*/  @!P2 LOP3.LUT R5, R5, R4, RZ, 0x3c, !PT ;  /* 0x000000040505a212 */ /* 0x000fca00078e3cff */
[----:B------:R-:W4:Y:S04]  /*1a240*/  @!P2 LDG.E.U16 R22, desc[UR10][R4.64] ;  /* 0x0000000a0416a981 */ /* 0x000f28000c1e1500 */
[----:B------:R-:W2:Y:S04]  /*1a250*/  LDL R4, [R1+0x2c0] ;  /* 0x0002c00001047983 */ /* 0x000ea80000100800 */
[----:B------:R-:W2:Y:S01]  /*1a260*/  LDL R5, [R1+0x2c4] ;  /* 0x0002c40001057983 */ /* 0x000ea20000100800 */
[----:B------:R-:W-:Y:S01]  /*1a270*/  PRMT R23, RZ, 0x7610, R23 ;  /* 0x00007610ff177816 */ /* 0x000fe20000000017 */
[----:B------:R-:W1:Y:S02]  /*1a280*/  S2R R2, SR_TID.X ;  /* 0x0000000000027919 */ /* 0x000e640000002100 */
[----:B----4-:R-:W-:Y:S01]  /*1a290*/  STL [R1+0x12fc], R22 ;  /* 0x0012fc1601007387 */ /* 0x010fe20000100800 */
[----:B--2---:R-:W-:-:S04]  /*1a2a0*/  @!P4 LOP3.LUT R5, R5, R4, RZ, 0x3c, !PT ;  /* 0x000000040505c212 */ /* 0x004fc800078e3cff */
[----:B------:R-:W-:-:S04]  /*1a2b0*/  @!P4 LOP3.LUT R4, R5, R4, RZ, 0x3c, !PT ;  /* 0x000000040504c212 */ /* 0x000fc800078e3cff */
[----:B------:R-:W-:-:S05]  /*1a2c0*/  @!P4 LOP3.LUT R5, R5, R4, RZ, 0x3c, !PT ;  /* 0x000000040505c212 */ /* 0x000fca00078e3cff */
[----:B------:R2:W4:Y:S04]  /*1a2d0*/  @!P4 LDG.E.U16 R23, desc[UR10][R4.64] ;  /* 0x0000000a0417c981 */ /* 0x000528000c1e1500 */
[----:B------:R-:W2:Y:S04]  /*1a2e0*/  LDL R4, [R1+0x2f8] ;  /* 0x0002f80001047983 */ /* 0x000ea80000100800 */
[----:B------:R-:W2:Y:S01]  /*1a2f0*/  LDL R5, [R1+0x2fc] ;  /* 0x0002fc0001057983 */ /* 0x000ea20000100800 */
[----:B-1----:R-:W-:-:S04]  /*1a300*/  SHF.R.U32.HI R2, RZ, 0x4, R2 ;  /* 0x00000004ff027819 */ /* 0x002fc80000011602 */
[----:B------:R-:W-:-:S04]  /*1a310*/  SGXT.U32 R2, R2, 0x3 ;  /* 0x000000030202781a */ /* 0x000fc80000000000 */
[----:B------:R-:W-:Y:S02]  /*1a320*/  ISETP.GE.AND P0, PT, R2, UR7, PT ;  /* 0x0000000702007c0c */ /* 0x000fe4000bf06270 */
[----:B------:R-:W-:-:S11]  /*1a330*/  PRMT R16, RZ, 0x7610, R16 ;  /* 0x00007610ff107816 */ /* 0x000fd60000000010 */
[----:B--2---:R-:W-:-:S04]  /*1a340*/  @!P0 LOP3.LUT R5, R5, R4, RZ, 0x3c, !PT ;  /* 0x0000000405058212 */ /* 0x004fc800078e3cff */
[----:B------:R-:W-:-:S04]  /*1a350*/  @!P0 LOP3.LUT R4, R5, R4, RZ, 0x3c, !PT ;  /* 0x0000000405048212 */ /* 0x000fc800078e3cff */
[----:B------:R-:W-:-:S05]  /*1a360*/  @!P0 LOP3.LUT R5, R5, R4, RZ, 0x3c, !PT ;  /* 0x0000000405058212 */ /* 0x000fca00078e3cff */
[----:B------:R1:W2:Y:S04]  /*1a370*/  @!P0 LDG.E.U16 R16, desc[UR10][R4.64] ;  /* 0x0000000a04108981 */ /* 0x0002a8000c1e1500 */
[----:B------:R-:W1:Y:S04]  /*1a380*/  LDL R4, [R1+0xa90] ;  /* 0x000a900001047983 */ /* 0x000e680000100800 */
[----:B------:R-:W1:Y:S01]  /*1a390*/  LDL R5, [R1+0xa94] ;  /* 0x000a940001057983 */ /* 0x000e620000100800 */
[----:B------:R-:W-:Y:S01]  /*1a3a0*/  PRMT R2, RZ, 0x7610, R2 ;  /* 0x00007610ff027816 */ /* 0x000fe20000000002 */
[----:B------:R-:W-:Y:S01]  /*1a3b0*/  BAR.SYNC.DEFER_BLOCKING 0x0 ;  /* 0x0000000000007b1d */ /* 0x000fe20000010000 */
[----:B-1----:R-:W-:-:S04]  /*1a3c0*/  @!P3 LOP3.LUT R5, R5, R4, RZ, 0x3c, !PT ;  /* 0x000000040505b212 */ /* 0x002fc800078e3cff */
[----:B------:R-:W-:-:S04]  /*1a3d0*/  @!P3 LOP3.LUT R4, R5, R4, RZ, 0x3c, !PT ;  /* 0x000000040504b212 */ /* 0x000fc800078e3cff */
[----:B------:R-:W-:-:S05]  /*1a3e0*/  @!P3 LOP3.LUT R5, R5, R4, RZ, 0x3c, !PT ;  /* 0x000000040505b212 */ /* 0x000fca00078e3cff */
[----:B------:R-:W2:Y:S04]  /*1a3f0*/  @!P3 LDG.E.U16 R2, desc[UR10][R4.64] ;  /* 0x0000000a0402b981 */ /* 0x000ea8000c1e1500 */
[----:B------:R-:W3:Y:S04]  /*1a400*/  LDL R4, [R1+0x30c] ;  /* 0x00030c0001047983 */ /* 0x000ee80000100800 */
[----:B------:R-:W3:Y:S01]  /*1a410*/  LDL R5, [R1+0xa84] ;  /* 0x000a840001057983 */ /* 0x000ee20000100800 */
[----:B------:R-:W-:-:S03]  /*1a420*/  PRMT R24, RZ, 0x7610, R24 ;  /* 0x00007610ff187816 */ /* 0x000fc60000000018 */
[----:B--2---:R-:W-:Y:S01]  /*1a430*/  STL [R1+0x12f8], R2 ;  /* 0x0012f80201007387 */ /* 0x004fe20000100800 */
[----:B---3--:R-:W-:-:S04]  /*1a440*/  @!P3 LOP3.LUT R5, R5, R4, RZ, 0x3c, !PT ;  /* 0x000000040505b212 */ /* 0x008fc800078e3cff */
[----:B------:R-:W-:-:S04]  /*1a450*/  @!P3 LOP3.LUT R4, R5, R4, RZ, 0x3c, !PT ;  /* 0x000000040504b212 */ /* 0x000fc800078e3cff */
[----:B------:R-:W-:-:S05]  /*1a460*/  @!P3 LOP3.LUT R5, R5, R4, RZ, 0x3c, !PT ;  /* 0x000000040505b212 */ /* 0x000fca00078e3cff */
[----:B------:R1:W2:Y:S04]  /*1a470*/  @!P3 LDG.E.U16 R24, desc[UR10][R4.64] ;  /* 0x0000000a0418b981 */ /* 0x0002a8000c1e1500 */
[----:B------:R-:W1:Y:S04]  /*1a480*/  LDL R4, [R1+0xa70] ;  /* 0x000a700001047983 */ /* 0x000e680000100800 */
[----:B------:R-:W1:Y:S01]  /*1a490*/  LDL R5, [R1+0xa74] ;  /* 0x000a740001057983 */ /* 0x000e620000100800 */
[----:B------:R-:W-:Y:S02]  /*1a4a0*/  PRMT R25, RZ, 0x7610, R25 ;  /* 0x00007610ff197816 */ /* 0x000fe40000000019 */
[----:B-1----:R-:W-:-:S04]  /*1a4b0*/  @!P3 LOP3.LUT R5, R5, R4, RZ, 0x3c, !PT ;  /* 0x000000040505b212 */ /* 0x002fc800078e3cff */
[----:B------:R-:W-:-:S04]  /*1a4c0*/  @!P3 LOP3.LUT R4, R5, R4, RZ, 0x3c, !PT ;  /* 0x000000040504b212 */ /* 0x000fc800078e3cff */
[----:B------:R-:W-:-:S05]  /*1a4d0*/  @!P3 LOP3.LUT R5, R5, R4, RZ, 0x3c, !PT ;  /* 0x000000040505b212 */ /* 0x000fca00078e3cff */
[----:B------:R1:W3:Y:S04]  /*1a4e0*/  @!P3 LDG.E.U16 R25, desc[UR10][R4.64] ;  /* 0x0000000a0419b981 */ /* 0x0002e8000c1e1500 */
[----:B------:R-:W1:Y:S04]  /*1a4f0*/  LDL R4, [R1+0xa50] ;  /* 0x000a500001047983 */ /* 0x000e680000100800 */
[----:B------:R-:W1:Y:S01]  /*1a500*/  LDL R5, [R1+0xa54] ;  /* 0x000a540001057983 */ /* 0x000e620000100800 */
[----:B0-----:R-:W-:Y:S02]  /*1a510*/  PRMT R15, RZ, 0x7610, R15 ;  /* 0x00007610ff0f7816 */ /* 0x001fe4000000000f */
[----:B-1----:R-:W-:-:S04]  /*1a520*/  @!P3 LOP3.LUT R5, R5, R4, RZ, 0x3c, !PT ;  /* 0x000000040505b212 */ /* 0x002fc800078e3cff */
[----:B------:R-:W-:-:S04]  /*1a530*/  @!P3 LOP3.LUT R4, R5, R4, RZ, 0x3c, !PT ;  /* 0x000000040504b212 */ /* 0x000fc800078e3cff */
[----:B------:R-:W-:-:S05]  /*1a540*/  @!P3 LOP3.LUT R5, R5, R4, RZ, 0x3c, !PT ;  /* 0x000000040505b212 */ /* 0x000fca00078e3cff */
[----:B------:R-:W2:Y:S04]  /*1a550*/  @!P3 LDG.E.U16 R15, desc[UR10][R4.64] ;  /* 0x0000000a040fb981 */ /* 0x000ea8000c1e1500 */
[----:B--2---:R0:W-:Y:S04]  /*1a560*/  STL [R1+0xa4], R15 ;  /* 0x0000a40f01007387 */ /* 0x0041e80000100800 */
[----:B0-----:R-:W2:Y:S04]  /*1a570*/  LDL.LU R15, [R1+0x13a0] ;  /* 0x0013a000010f7983 */ /* 0x001ea80000300800 */
[----:B------:R-:W2:Y:S04]  /*1a580*/  LDL R4, [R1+0xa30] ;  /* 0x000a300001047983 */ /* 0x000ea80000100800 */
[----:B------:R-:W2:Y:S01]  /*1a590*/  LDL R5, [R1+0xa34] ;  /* 0x000a340001057983 */ /* 0x000ea20000100800 */
[----:B------:R-:W-:-:S02]  /*1a5a0*/  PRMT R11, RZ, 0x7610, R11 ;  /* 0x00007610ff0b7816 */ /* 0x000fc4000000000b */
[----:B--2---:R-:W-:-:S04]  /*1a5b0*/  @!P3 LOP3.LUT R5, R5, R4, RZ, 0x3c, !PT ;  /* 0x000000040505b212 */ /* 0x004fc800078e3cff */
        /* <DEDUP_REMOVED lines=158> */
[----:B------:R-:W3:Y:S04]  /*1afa0*/  LDL R4, [R1+0x7f0] ;  /* 0x0007f00001047983 */ /* 0x000ee80000100800 */
[----:B------:R-:W3:Y:S01]  /*1afb0*/  LDL R5, [R1+0x7f4] ;  /* 0x0007f40001057983 */ /* 0x000ee20000100800 */
[----:B--2---:R-:W-:-:S02]  /*1afc0*/  PRMT R15, RZ, 0x7610, R15 ;  /* 0x00007610ff0f7816 */ /* 0x004fc4000000000f */
[----:B---3--:R-:W-:-:S04]  /*1afd0*/  @!P3 LOP3.LUT R5, R5, R4, RZ, 0x3c, !PT ;  /* 0x000000040505b212 */ /* 0x008fc800078e3cff */
        /* <DEDUP_REMOVED lines=11> */
[----:B------:R0:W2:Y:S04]  /*1b090*/  @!P3 LDG.E.U16 R15, desc[UR10][R4.64] ;  /* 0x0000000a040fb981 */ /* 0x0000a8000c1e1500 */
[----:B------:R-:W0:Y:S04]  /*1b0a0*/  LDL R4, [R1+0x7b0] ;  /* 0x0007b00001047983 */ /* 0x000e280000100800 */
[----:B------:R-:W0:Y:S01]  /*1b0b0*/  LDL R5, [R1+0x7b4] ;  /* 0x0007b40001057983 */ /* 0x000e220000100800 */
[----:B------:R-:W-:Y:S02]  /*1b0c0*/  PRMT R11, RZ, 0x7610, R11 ;  /* 0x00007610ff0b7816 */ /* 0x000fe4000000000b */
[----:B0-----:R-:W-:-:S04]  /*1b0d0*/  @!P3 LOP3.LUT R5, R5, R4, RZ, 0x3c, !PT ;  /* 0x000000040505b212 */ /* 0x001fc800078e3cff */
[----:B------:R-:W-:-:S04]  /*1b0e0*/  @!P3 LOP3.LUT R4, R5, R4, RZ, 0x3c, !PT ;  /* 0x000000040504b212 */ /* 0x000fc800078e3cff */
[----:B------:R-:W-:-:S05]  /*1b0f0*/  @!P3 LOP3.LUT R5, R5, R4, RZ, 0x3c, !PT ;  /* 0x000000040505b212 */ /* 0x000fca00078e3cff */
[----:B------:R-:W3:Y:S04]  /*1b100*/  @!P3 LDG.E.U16 R11, desc[UR10][R4.64] ;  /* 0x0000000a040bb981 */ /* 0x000ee8000c1e1500 */
[----:B--2---:R0:W-:Y:S04]  /*1b110*/  STL [R1+0x54], R15 ;  /* 0x0000540f01007387 */ /* 0x0041e80000100800 */
[----:B0-----:R-:W2:Y:S04]  /*1b120*/  LDL R15, [R1+0x714] ;  /* 0x00071400010f7983 */ /* 0x001ea80000100800 */
[----:B---3--:R0:W-:Y:S04]  /*1b130*/  STL [R1+0x50], R11 ;  /* 0x0000500b01007387 */ /* 0x0081e80000100800 */
[----:B0-----:R-:W3:Y:S04]  /*1b140*/  LDL.LU R11, [R1+0x1350] ;  /* 0x00135000010b7983 */ /* 0x001ee80000300800 */
        /* <DEDUP_REMOVED lines=33> */
[----:B------:R-:W2:Y:S01]  /*1b360*/  @!P3 LDG.E.U16 R8, desc[UR10][R4.64] ;  /* 0x0000000a0408b981 */ /* 0x000ea2000c1e1500 */
[----:B---3--:R-:W-:-:S03]  /*1b370*/  PRMT R11, RZ, 0x7610, R11 ;  /* 0x00007610ff0b7816 */ /* 0x008fc6000000000b */
[----:B--2---:R0:W-:Y:S04]  /*1b380*/  STL [R1+0x40], R8 ;  /* 0x0000400801007387 */ /* 0x0041e80000100800 */
[----:B0-----:R-:W2:Y:S04]  /*1b390*/  LDL.LU R8, [R1+0x1340] ;  /* 0x0013400001087983 */ /* 0x001ea80000300800 */
[----:B------:R-:W3:Y:S01]  /*1b3a0*/  LDL R5, [R1+0x710] ;  /* 0x0007100001057983 */ /* 0x000ee20000100800 */
[----:B------:R-:W-:Y:S01]  /*1b3b0*/  @!P3 IMAD.MOV.U32 R4, RZ, RZ, R15 ;  /* 0x000000ffff04b224 */ /* 0x000fe200078e000f */
[----:B------:R-:W-:-:S02]  /*1b3c0*/  PRMT R6, RZ, 0x7610, R6 ;  /* 0x00007610ff067816 */ /* 0x000fc40000000006 */
[----:B------:R-:W2:Y:S04]  /*1b3d0*/  LDL R15, [R1+0x650] ;  /* 0x00065000010f7983 */ /* 0x000ea80000100800 */
[----:B---3--:R0:W3:Y:S04]  /*1b3e0*/  @!P3 LDG.E.U16 R11, desc[UR10][R4.64] ;  /* 0x0000000a040bb981 */ /* 0x0080e8000c1e1500 */
[----:B------:R-:W0:Y:S04]  /*1b3f0*/  LDL R4, [R1+0x6f0] ;  /* 0x0006f00001047983 */ /* 0x000e280000100800 */
[----:B------:R-:W0:Y:S02]  /*1b400*/  LDL R5, [R1+0x6f4] ;  /* 0x0006f40001057983 */ /* 0x000e240000100800 */
[----:B0-----:R-:W-:-:S04]  /*1b410*/  @!P3 LOP3.LUT R5, R5, R4, RZ, 0x3c, !PT ;  /* 0x000000040505b212 */ /* 0x001fc800078e3cff */
[----:B------:R-:W-:-:S04]  /*1b420*/  @!P3 LOP3.LUT R4, R5, R4, RZ, 0x3c, !PT ;  /* 0x000000040504b212 */ /* 0x000fc800078e3cff */
[----:B------:R-:W-:-:S05]  /*1b430*/  @!P3 LOP3.LUT R5, R5, R4, RZ, 0x3c, !PT ;  /* 0x000000040505b212 */ /* 0x000fca00078e3cff */
[----:B------:R-:W2:Y:S04]  /*1b440*/  @!P3 LDG.E.U16 R6, desc[UR10][R4.64] ;  /* 0x0000000a0406b981 */ /* 0x000ea8000c1e1500 */
[----:B---3--:R0:W-:Y:S04]  /*1b450*/  STL [R1+0x3c], R11 ;  /* 0x00003c0b01007387 */ /* 0x0081e80000100800 */
[----:B0-----:R-:W3:Y:S04]  /*1b460*/  LDL R11, [R1+0x654] ;  /* 0x00065400010b7983 */ /* 0x001ee80000100800 */
        /* <DEDUP_REMOVED lines=32> */
[----:B------:R-:W-:Y:S02]  /*1b670*/  PRMT R27, RZ, 0x7610, R27 ;  /* 0x00007610ff1b7816 */ /* 0x000fe4000000001b */
[----:B--2---:R-:W-:-:S04]  /*1b680*/  @!P3 LOP3.LUT R5, R5, R4, RZ, 0x3c, !PT ;  /* 0x000000040505b212 */ /* 0x004fc800078e3cff */
[----:B------:R-:W-:-:S04]  /*1b690*/  @!P3 LOP3.LUT R4, R5, R4, RZ, 0x3c, !PT ;  /* 0x000000040504b212 */ /* 0x000fc800078e3cff */
[----:B------:R-:W-:-:S05]  /*1b6a0*/  @!P3 LOP3.LUT R5, R5, R4, RZ, 0x3c, !PT ;  /* 0x000000040505b212 */ /* 0x000fca00078e3cff */
[----:B------:R3:W2:Y:S02]  /*1b6b0*/  @!P3 LDG.E.U16 R7, desc[UR10][R4.64] ;  /* 0x0000000a0407b981 */ /* 0x0006a4000c1e1500 */
[----:B---3--:R-:W-:Y:S02]  /*1b6c0*/  @!P3 IMAD.MOV.U32 R4, RZ, RZ, R11 ;  /* 0x000000ffff04b224 */ /* 0x008fe400078e000b */
[----:B------:R-:W-:-:S05]  /*1b6d0*/  @!P3 IMAD.MOV.U32 R5, RZ, RZ, R15 ;  /* 0x000000ffff05b224 */ /* 0x000fca00078e000f */
[----:B------:R-:W3:Y:S04]  /*1b6e0*/  @!P3 LDG.E.U16 R27, desc[UR10][R4.64] ;  /* 0x0000000a041bb981 */ /* 0x000ee8000c1e1500 */
[----:B--2---:R0:W-:Y:S04]  /*1b6f0*/  STL [R1+0x28], R7 ;  /* 0x0000280701007387 */ /* 0x0041e80000100800 */
[----:B------:R-:W2:Y:S04]  /*1b700*/  LDL R15, [R1+0x5b0] ;  /* 0x0005b000010f7983 */ /* 0x000ea80000100800 */
[----:B------:R-:W2:Y:S04]  /*1b710*/  LDL R11, [R1+0x5b4] ;  /* 0x0005b400010b7983 */ /* 0x000ea80000100800 */
        /* <DEDUP_REMOVED lines=27> */
[----:B------:R-:W2:Y:S01]  /*1b8d0*/  @!P3 LDG.E.U16 R12, desc[UR10][R4.64] ;  /* 0x0000000a040cb981 */ /* 0x000ea2000c1e1500 */
[----:B------:R-:W-:-:S03]  /*1b8e0*/  PRMT R13, RZ, 0x7610, R13 ;  /* 0x00007610ff0d7816 */ /* 0x000fc6000000000d */
[----:B--2---:R0:W-:Y:S04]  /*1b8f0*/  STL [R1+0x18], R12 ;  /* 0x0000180c01007387 */ /* 0x0041e80000100800 */
[----:B0-----:R-:W2:Y:S04]  /*1b900*/  LDL.LU R12, [R1+0x1324] ;  /* 0x00132400010c7983 */ /* 0x001ea80000300800 */
[----:B------:R-:W2:Y:S01]  /*1b910*/  LDL R5, [R1+0x5d0] ;  /* 0x0005d00001057983 */ /* 0x000ea20000100800 */
[----:B------:R-:W-:Y:S01]  /*1b920*/  @!P3 IMAD.MOV.U32 R4, RZ, RZ, R7 ;  /* 0x000000ffff04b224 */ /* 0x000fe200078e0007 */
[----:B------:R-:W-:-:S02]  /*1b930*/  PRMT R10, RZ, 0x7610, R10 ;  /* 0x00007610ff0a7816 */ /* 0x000fc4000000000a */
[----:B------:R-:W3:Y:S04]  /*1b940*/  LDL R7, [R1+0x554] ;  /* 0x0005540001077983 */ /* 0x000ee80000100800 */
[----:B--2---:R0:W2:Y:S02]  /*1b950*/  @!P3 LDG.E.U16 R13, desc[UR10][R4.64] ;  /* 0x0000000a040db981 */ /* 0x0040a4000c1e1500 */
[----:B0-----:R-:W-:Y:S02]  /*1b960*/  @!P3 IMAD.MOV.U32 R4, RZ, RZ, R11 ;  /* 0x000000ffff04b224 */ /* 0x001fe400078e000b */
[----:B------:R-:W-:-:S05]  /*1b970*/  @!P3 IMAD.MOV.U32 R5, RZ, RZ, R15 ;  /* 0x000000ffff05b224 */ /* 0x000fca00078e000f */
[----:B------:R0:W3:Y:S04]  /*1b980*/  @!P3 LDG.E.U16 R10, desc[UR10][R4.64] ;  /* 0x0000000a040ab981 */ /* 0x0000e8000c1e1500 */
[----:B--2---:R1:W-:Y:S04]  /*1b990*/  STL [R1+0x14], R13 ;  /* 0x0000140d01007387 */ /* 0x0043e80000100800 */
[----:B-1----:R-:W2:Y:S04]  /*1b9a0*/  LDL.LU R13, [R1+0x1320] ;  /* 0x00132000010d7983 */ /* 0x002ea80000300800 */
[----:B------:R-:W2:Y:S01]  /*1b9b0*/  LDL R5, [R1+0x590] ;  /* 0x0005900001057983 */ /* 0x000ea20000100800 */
[----:B------:R-:W-:Y:S01]  /*1b9c0*/  PRMT R8, RZ, 0x7610, R8 ;  /* 0x00007610ff087816 */ /* 0x000fe20000000008 */
[----:B0-----:R-:W-:-:S02]  /*1b9d0*/  @!P3 IMAD.MOV.U32 R4, RZ, RZ, R9 ;  /* 0x000000ffff04b224 */ /* 0x001fc400078e0009 */
[----:B------:R-:W4:Y:S04]  /*1b9e0*/  LDL R15, [R1+0x534] ;  /* 0x00053400010f7983 */ /* 0x000f280000100800 */
[----:B------:R-:W4:Y:S04]  /*1b9f0*/  LDL R11, [R1+0x510] ;  /* 0x00051000010b7983 */ /* 0x000f280000100800 */
[----:B---3--:R0:W-:Y:S01]  /*1ba00*/  STL [R1+0x10], R10 ;  /* 0x0000100a01007387 */ /* 0x0081e20000100800 */
[----:B------:R-:W-:-:S03]  /*1ba10*/  PRMT R17, RZ, 0x7610, R17 ;  /* 0x00007610ff117816 */ /* 0x000fc60000000011 */
[----:B------:R-:W3:Y:S04]  /*1ba20*/  LDL R9, [R1+0x4f0] ;  /* 0x0004f00001097983 */ /* 0x000ee80000100800 */
[----:B0-----:R-:W3:Y:S04]  /*1ba30*/  LDL R10, [R1+0x514] ;  /* 0x00051400010a7983 */ /* 0x001ee80000100800 */
[----:B--2---:R0:W2:Y:S04]  /*1ba40*/  @!P3 LDG.E.U16 R8, desc[UR10][R4.64] ;  /* 0x0000000a0408b981 */ /* 0x0040a8000c1e1500 */
[----:B------:R-:W0:Y:S04]  /*1ba50*/  LDL R4, [R1+0x570] ;  /* 0x0005700001047983 */ /* 0x000e280000100800 */
[----:B------:R-:W0:Y:S02]  /*1ba60*/  LDL R5, [R1+0x574] ;  /* 0x0005740001057983 */ /* 0x000e240000100800 */
        /* <DEDUP_REMOVED lines=8> */
[----:B------:R-:W2:Y:S01]  /*1baf0*/  LDL R5, [R1+0x550] ;  /* 0x0005500001057983 */ /* 0x000ea20000100800 */
[----:B------:R-:W-:Y:S01]  /*1bb00*/  PRMT R6, RZ, 0x7610, R6 ;  /* 0x00007610ff067816 */ /* 0x000fe20000000006 */
[----:B------:R-:W-:-:S02]  /*1bb10*/  @!P3 IMAD.MOV.U32 R4, RZ, RZ, R7 ;  /* 0x000000ffff04b224 */ /* 0x000fc400078e0007 */
[----:B------:R-:W3:Y:S04]  /*1bb20*/  LDL R7, [R1+0x4d0] ;  /* 0x0004d00001077983 */ /* 0x000ee80000100800 */
[----:B--2---:R4:W2:Y:S04]  /*1bb30*/  @!P3 LDG.E.U16 R6, desc[UR10][R4.64] ;  /* 0x0000000a0406b981 */ /* 0x0048a8000c1e1500 */
[----:B------:R-:W3:Y:S01]  /*1bb40*/  LDL R5, [R1+0x530] ;  /* 0x0005300001057983 */ /* 0x000ee20000100800 */
[----:B------:R-:W-:Y:S01]  /*1bb50*/  PRMT R14, RZ, 0x7610, R14 ;  /* 0x00007610ff0e7816 */ /* 0x000fe2000000000e */
[----:B----4-:R-:W-:Y:S01]  /*1bb60*/  @!P3 IMAD.MOV.U32 R4, RZ, RZ, R15 ;  /* 0x000000ffff04b224 */ /* 0x010fe200078e000f */
[----:B------:R-:W-:Y:S01]  /*1bb70*/  PRMT R29, RZ, 0x7610, R29 ;  /* 0x00007610ff1d7816 */ /* 0x000fe2000000001d */
[----:B--2---:R0:W-:Y:S04]  /*1bb80*/  STL [R1+0x4], R6 ;  /* 0x0000040601007387 */ /* 0x0041e80000100800 */
[----:B0-----:R-:W2:Y:S04]  /*1bb90*/  LDL R6, [R1+0x4d4] ;  /* 0x0004d40001067983 */ /* 0x001ea80000100800 */
[----:B---3--:R0:W3:Y:S02]  /*1bba0*/  @!P3 LDG.E.U16 R14, desc[UR10][R4.64] ;  /* 0x0000000a040eb981 */ /* 0x0080e4000c1e1500 */
[----:B0-----:R-:W-:-:S02]  /*1bbb0*/  @!P3 IMAD.MOV.U32 R4, RZ, RZ, R10 ;  /* 0x000000ffff04b224 */ /* 0x001fc400078e000a */
[----:B------:R-:W-:-:S05]  /*1bbc0*/  @!P3 IMAD.MOV.U32 R5, RZ, RZ, R11 ;  /* 0x000000ffff05b224 */ /* 0x000fca00078e000b */
[----:B------:R0:W4:Y:S01]  /*1bbd0*/  @!P3 LDG.E.U16 R29, desc[UR10][R4.64] ;  /* 0x0000000a041db981 */ /* 0x000122000c1e1500 */
[----:B------:R-:W-:Y:S02]  /*1bbe0*/  PRMT R28, RZ, 0x7610, R28 ;  /* 0x00007610ff1c7816 */ /* 0x000fe4000000001c */
[----:B------:R-:W-:Y:S01]  /*1bbf0*/  PRMT R27, RZ, 0x7610, R27 ;  /* 0x00007610ff1b7816 */ /* 0x000fe2000000001b */
[----:B0-----:R-:W-:Y:S02]  /*1bc00*/  @!P3 IMAD.MOV.U32 R4, RZ, RZ, R8 ;  /* 0x000000ffff04b224 */ /* 0x001fe400078e0008 */
[----:B------:R-:W-:-:S05]  /*1bc10*/  @!P3 IMAD.MOV.U32 R5, RZ, RZ, R9 ;  /* 0x000000ffff05b224 */ /* 0x000fca00078e0009 */
[----:B------:R0:W3:Y:S02]  /*1bc20*/  @!P3 LDG.E.U16 R28, desc[UR10][R4.64] ;  /* 0x0000000a041cb981 */ /* 0x0000e4000c1e1500 */
[----:B0-----:R-:W-:Y:S02]  /*1bc30*/  @!P3 IMAD.MOV.U32 R5, RZ, RZ, R7 ;  /* 0x000000ffff05b224 */ /* 0x001fe400078e0007 */
[----:B--2---:R-:W-:-:S05]  /*1bc40*/  @!P3 IMAD.MOV.U32 R4, RZ, RZ, R6 ;  /* 0x000000ffff04b224 */ /* 0x004fca00078e0006 */
[----:B------:R-:W2:Y:S04]  /*1bc50*/  @!P3 LDG.E.U16 R27, desc[UR10][R4.64] ;  /* 0x0000000a041bb981 */ /* 0x000ea8000c1e1500 */
[----:B----4-:R-:W-:Y:S04]  /*1bc60*/  STL [R1+0x1264], R29 ;  /* 0x0012641d01007387 */ /* 0x010fe80000100800 */
[----:B------:R-:W4:Y:S04]  /*1bc70*/  LDL R9, [R1+0x4b0] ;  /* 0x0004b00001097983 */ /* 0x000f280000100800 */
[----:B------:R-:W4:Y:S04]  /*1bc80*/  LDL R8, [R1+0x4b4] ;  /* 0x0004b40001087983 */ /* 0x000f280000100800 */
[----:B---3--:R-:W-:Y:S04]  /*1bc90*/  STL [R1+0x1260], R28 ;  /* 0x0012601c01007387 */ /* 0x008fe80000100800 */
[----:B------:R-:W-:Y:S04]  /*1bca0*/  STL [R1+0x1268], R28 ;  /* 0x0012681c01007387 */ /* 0x000fe80000100800 */
[----:B------:R0:W-:Y:S04]  /*1bcb0*/  STL [R1+0x12e8], R28 ;  /* 0x0012e81c01007387 */ /* 0x0001e80000100800 */
[----:B------:R-:W3:Y:S04]  /*1bcc0*/  LDL R7, [R1+0x490] ;  /* 0x0004900001077983 */ /* 0x000ee80000100800 */
[----:B------:R-:W3:Y:S01]  /*1bcd0*/  LDL R6, [R1+0x494] ;  /* 0x0004940001067983 */ /* 0x000ee20000100800 */
[----:B------:R-:W-:-:S03]  /*1bce0*/  PRMT R26, RZ, 0x7610, R26 ;  /* 0x00007610ff1a7816 */ /* 0x000fc6000000001a */
[----:B--2---:R-:W-:Y:S04]  /*1bcf0*/  STL [R1+0x126c], R27 ;  /* 0x00126c1b01007387 */ /* 0x004fe80000100800 */
        /* <DEDUP_REMOVED lines=8> */
[----:B----4-:R-:W-:-:S03]  /*1bd80*/  @!P3 IMAD.MOV.U32 R4, RZ, RZ, R8 ;  /* 0x000000ffff04b224 */ /* 0x010fc600078e0008 */
[----:B------:R-:W-:Y:S01]  /*1bd90*/  STL [R1+0x12c8], R27 ;  /* 0x0012c81b01007387 */ /* 0x000fe20000100800 */
[----:B------:R-:W-:-:S03]  /*1bda0*/  @!P3 IMAD.MOV.U32 R5, RZ, RZ, R9 ;  /* 0x000000ffff05b224 */ /* 0x000fc600078e0009 */
[----:B------:R-:W-:Y:S04]  /*1bdb0*/  STL [R1+0x12cc], R27 ;  /* 0x0012cc1b01007387 */ /* 0x000fe80000100800 */
[----:B------:R-:W2:Y:S04]  /*1bdc0*/  LDL R11, [R1+0x470] ;  /* 0x00047000010b7983 */ /* 0x000ea80000100800 */
[----:B------:R1:W-:Y:S04]  /*1bdd0*/  STL [R1], R14 ;  /* 0x0000000e01007387 */ /* 0x0003e80000100800 */
[----:B------:R-:W4:Y:S04]  /*1bde0*/  LDL R10, [R1+0x474] ;  /* 0x00047400010a7983 */ /* 0x000f280000100800 */
[----:B------:R0:W4:Y:S02]  /*1bdf0*/  @!P3 LDG.E.U16 R26, desc[UR10][R4.64] ;  /* 0x0000000a041ab981 */ /* 0x000124000c1e1500 */
[----:B0-----:R-:W-:-:S02]  /*1be00*/  PRMT R4, RZ, 0x7610, R4 ;  /* 0x00007610ff047816 */ /* 0x001fc40000000004 */
[----:B------:R-:W-:-:S04]  /*1be10*/  PRMT R5, RZ, 0x7610, R5 ;  /* 0x00007610ff057816 */ /* 0x000fc80000000005 */
[----:B---3--:R2:W3:Y:S02]  /*1be20*/  @!P3 LDG.E.U16 R4, desc[UR10][R6.64] ;  /* 0x0000000a0604b981 */ /* 0x0084e4000c1e1500 */
[----:B--2---:R-:W-:Y:S02]  /*1be30*/  @!P3 IMAD.MOV.U32 R7, RZ, RZ, R11 ;  /* 0x000000ffff07b224 */ /* 0x004fe400078e000b */
[----:B----4-:R-:W-:Y:S01]  /*1be40*/  @!P3 IMAD.MOV.U32 R6, RZ, RZ, R10 ;  /* 0x000000ffff06b224 */ /* 0x010fe200078e000a */
[----:B------:R-:W-:Y:S04]  /*1be50*/  STL [R1+0x125c], R26 ;  /* 0x00125c1a01007387 */ /* 0x000fe80000100800 */
[----:B------:R-:W-:Y:S04]  /*1be60*/  STL [R1+0x1270], R26 ;  /* 0x0012701a01007387 */ /* 0x000fe80000100800 */
[----:B------:R0:W2:Y:S04]  /*1be70*/  @!P3 LDG.E.U16 R5, desc[UR10][R6.64] ;  /* 0x0000000a0605b981 */ /* 0x0000a8000c1e1500 */
[----:B------:R-:W-:Y:S04]  /*1be80*/  STL [R1+0x1274], R26 ;  /* 0x0012741a01007387 */ /* 0x000fe80000100800 */
[----:B------:R-:W-:Y:S04]  /*1be90*/  STL [R1+0x12a8], R26 ;  /* 0x0012a81a01007387 */ /* 0x000fe80000100800 */
[----:B------:R-:W-:Y:S04]  /*1bea0*/  STL [R1+0x12ac], R26 ;  /* 0x0012ac1a01007387 */ /* 0x000fe80000100800 */
[----:B------:R-:W-:Y:S04]  /*1beb0*/  STL [R1+0x12d0], R26 ;  /* 0x0012d01a01007387 */ /* 0x000fe80000100800 */
[----:B------:R-:W-:Y:S04]  /*1bec0*/  STL [R1+0x12d4], R26 ;  /* 0x0012d41a01007387 */ /* 0x000fe80000100800 */
[----:B------:R-:W4:Y:S04]  /*1bed0*/  LDL R9, [R1+0x450] ;  /* 0x0004500001097983 */ /* 0x000f280000100800 */
[----:B------:R-:W4:Y:S04]  /*1bee0*/  LDL R8, [R1+0x454] ;  /* 0x0004540001087983 */ /* 0x000f280000100800 */
[----:B---3--:R-:W-:Y:S01]  /*1bef0*/  STL [R1+0x1258], R4 ;  /* 0x0012580401007387 */ /* 0x008fe20000100800 */
[----:B0-----:R-:W-:-:S03]  /*1bf00*/  PRMT R6, RZ, 0x7610, R6 ;  /* 0x00007610ff067816 */ /* 0x001fc60000000006 */
[----:B------:R-:W-:Y:S04]  /*1bf10*/  STL [R1+0x1278], R4 ;  /* 0x0012780401007387 */ /* 0x000fe80000100800 */
[----:B------:R-:W-:Y:S04]  /*1bf20*/  STL [R1+0x127c], R4 ;  /* 0x00127c0401007387 */ /* 0x000fe80000100800 */
[----:B------:R-:W3:Y:S04]  /*1bf30*/  LDL R28, [R1+0x434] ;  /* 0x00043400011c7983 */ /* 0x000ee80000100800 */
[----:B--2---:R-:W-:Y:S04]  /*1bf40*/  STL [R1+0x1254], R5 ;  /* 0x0012540501007387 */ /* 0x004fe80000100800 */
[----:B------:R-:W-:Y:S04]  /*1bf50*/  STL [R1+0x1280], R5 ;  /* 0x0012800501007387 */ /* 0x000fe80000100800 */
[----:B------:R-:W-:Y:S04]  /*1bf60*/  STL [R1+0x12b0], R5 ;  /* 0x0012b00501007387 */ /* 0x000fe80000100800 */
[----:B------:R-:W-:Y:S04]  /*1bf70*/  STL [R1+0x12b4], R5 ;  /* 0x0012b40501007387 */ /* 0x000fe80000100800 */
[----:B------:R-:W-:Y:S04]  /*1bf80*/  STL [R1+0x12b8], R5 ;  /* 0x0012b80501007387 */ /* 0x000fe80000100800 */
[----:B------:R-:W-:Y:S04]  /*1bf90*/  STL [R1+0x12d8], R5 ;  /* 0x0012d80501007387 */ /* 0x000fe80000100800 */
[----:B------:R-:W-:Y:S04]  /*1bfa0*/  STL [R1+0x12dc], R5 ;  /* 0x0012dc0501007387 */ /* 0x000fe80000100800 */
[----:B----4-:R3:W2:Y:S01]  /*1bfb0*/  @!P3 LDG.E.U16 R6, desc[UR10][R8.64] ;  /* 0x0000000a0806b981 */ /* 0x0106a2000c1e1500 */
[----:B------:R-:W-:-:S03]  /*1bfc0*/  PRMT R7, RZ, 0x7610, R7 ;  /* 0x00007610ff077816 */ /* 0x000fc60000000007 */
[----:B------:R-:W4:Y:S04]  /*1bfd0*/  LDL R11, [R1+0x410] ;  /* 0x00041000010b7983 */ /* 0x000f280000100800 */
[----:B------:R-:W4:Y:S04]  /*1bfe0*/  LDL R10, [R1+0x414] ;  /* 0x00041400010a7983 */ /* 0x000f280000100800 */
[----:B------:R-:W2:Y:S01]  /*1bff0*/  LDL R9, [R1+0x430] ;  /* 0x0004300001097983 */ /* 0x000ea20000100800 */
[----:B---3--:R-:W-:-:S03]  /*1c000*/  @!P3 IMAD.MOV.U32 R8, RZ, RZ, R28 ;  /* 0x000000ffff08b224 */ /* 0x008fc600078e001c */
[----:B------:R-:W3:Y:S04]  /*1c010*/  LDL R15, [R1+0x3d0] ;  /* 0x0003d000010f7983 */ /* 0x000ee80000100800 */
[----:B-1----:R-:W3:Y:S04]  /*1c020*/  LDL R14, [R1+0x3d4] ;  /* 0x0003d400010e7983 */ /* 0x002ee80000100800 */
[----:B--2---:R0:W2:Y:S04]  /*1c030*/  @!P3 LDG.E.U16 R7, desc[UR10][R8.64] ;  /* 0x0000000a0807b981 */ /* 0x0040a8000c1e1500 */
[----:B------:R-:W-:Y:S04]  /*1c040*/  STL [R1+0x1250], R6 ;  /* 0x0012500601007387 */ /* 0x000fe80000100800 */
[----:B------:R-:W-:Y:S01]  /*1c050*/  STL [R1+0x1284], R6 ;  /* 0x0012840601007387 */ /* 0x000fe20000100800 */
[----:B0-----:R-:W-:-:S03]  /*1c060*/  PRMT R8, RZ, 0x7610, R8 ;  /* 0x00007610ff087816 */ /* 0x001fc60000000008 */
[----:B------:R-:W-:Y:S04]  /*1c070*/  STL [R1+0x1288], R6 ;  /* 0x0012880601007387 */ /* 0x000fe80000100800 */
[----:B------:R-:W-:Y:S04]  /*1c080*/  STL [R1+0x12bc], R6 ;  /* 0x0012bc0601007387 */ /* 0x000fe80000100800 */
[----:B------:R-:W-:Y:S04]  /*1c090*/  STL [R1+0x12c0], R6 ;  /* 0x0012c00601007387 */ /* 0x000fe80000100800 */
[----:B------:R-:W-:Y:S04]  /*1c0a0*/  STL [R1+0x12e0], R6 ;  /* 0x0012e00601007387 */ /* 0x000fe80000100800 */
[----:B------:R-:W-:Y:S04]  /*1c0b0*/  STL [R1+0x12e4], R6 ;  /* 0x0012e40601007387 */ /* 0x000fe80000100800 */
[----:B------:R-:W3:Y:S04]  /*1c0c0*/  LDL R28, [R1+0x394] ;  /* 0x00039400011c7983 */ /* 0x000ee80000100800 */
[----:B----4-:R0:W4:Y:S04]  /*1c0d0*/  @!P3 LDG.E.U16 R8, desc[UR10][R10.64] ;  /* 0x0000000a0a08b981 */ /* 0x010128000c1e1500 */
[----:B--2---:R-:W-:Y:S04]  /*1c0e0*/  STL [R1+0x12ec], R7 ;  /* 0x0012ec0701007387 */ /* 0x004fe80000100800 */
[----:B------:R-:W-:Y:S04]  /*1c0f0*/  STL [R1+0x12f0], R7 ;  /* 0x0012f00701007387 */ /* 0x000fe80000100800 */
[----:B------:R-:W-:Y:S04]  /*1c100*/  STL [R1+0x12f4], R7 ;  /* 0x0012f40701007387 */ /* 0x000fe80000100800 */
[----:B------:R-:W0:Y:S04]  /*1c110*/  LDL R10, [R1+0x3f0] ;  /* 0x0003f000010a7983 */ /* 0x000e280000100800 */
[----:B------:R-:W0:Y:S01]  /*1c120*/  LDL R11, [R1+0x3f4] ;  /* 0x0003f400010b7983 */ /* 0x000e220000100800 */
[----:B------:R-:W-:-:S02]  /*1c130*/  PRMT R12, RZ, 0x7610, R12 ;  /* 0x00007610ff0c7816 */ /* 0x000fc4000000000c */
[----:B0-----:R-:W-:-:S04]  /*1c140*/  @!P3 LOP3.LUT R11, R11, R10, RZ, 0x3c, !PT ;  /* 0x0000000a0b0bb212 */ /* 0x001fc800078e3cff */
[----:B------:R-:W-:-:S04]  /*1c150*/  @!P3 LOP3.LUT R10, R11, R10, RZ, 0x3c, !PT ;  /* 0x0000000a0b0ab212 */ /* 0x000fc800078e3cff */
[----:B------:R-:W-:-:S05]  /*1c160*/  @!P3 LOP3.LUT R11, R11, R10, RZ, 0x3c, !PT ;  /* 0x0000000a0b0bb212 */ /* 0x000fca00078e3cff */
[----:B------:R0:W2:Y:S02]  /*1c170*/  @!P3 LDG.E.U16 R12, desc[UR10][R10.64] ;  /* 0x0000000a0a0cb981 */ /* 0x0000a4000c1e1500 */
[----:B0-----:R-:W-:-:S06]  /*1c180*/  PRMT R11, RZ, 0x7610, R11 ;  /* 0x00007610ff0b7816 */ /* 0x001fcc000000000b */
[----:B---3--:R-:W3:Y:S04]  /*1c190*/  @!P3 LDG.E.U16 R11, desc[UR10][R14.64] ;  /* 0x0000000a0e0bb981 */ /* 0x008ee8000c1e1500 */
        /* <DEDUP_REMOVED lines=8> */
[----:B------:R0:W2:Y:S04]  /*1c220*/  @!P3 LDG.E.U16 R10, desc[UR10][R14.64] ;  /* 0x0000000a0e0ab981 */ /* 0x0000a8000c1e1500 */
[----:B------:R-:W3:Y:S01]  /*1c230*/  LDL R15, [R1+0x390] ;  /* 0x00039000010f7983 */ /* 0x000ee20000100800 */
[----:B------:R-:W-:Y:S01]  /*1c240*/  PRMT R9, RZ, 0x7610, R9 ;  /* 0x00007610ff097816 */ /* 0x000fe20000000009 */
[----:B0-----:R-:W-:Y:S01]  /*1c250*/  @!P3 IMAD.MOV.U32 R14, RZ, RZ, R28 ;  /* 0x000000ffff0eb224 */ /* 0x001fe200078e001c */
[----:B------:R-:W-:Y:S01]  /*1c260*/  PRMT R13, RZ, 0x7610, R13 ;  /* 0x00007610ff0d7816 */ /* 0x000fe2000000000d */
[----:B------:R-:W2:Y:S04]  /*1c270*/  LDL R28, [R1+0xaec] ;  /* 0x000aec00011c7983 */ /* 0x000ea80000100800 */
[----:B---3--:R0:W3:Y:S04]  /*1c280*/  @!P3 LDG.E.U16 R9, desc[UR10][R14.64] ;  /* 0x0000000a0e09b981 */ /* 0x0080e8000c1e1500 */
[----:B------:R-:W0:Y:S04]  /*1c290*/  LDL R14, [R1+0x370] ;  /* 0x00037000010e7983 */ /* 0x000e280000100800 */
[----:B------:R-:W0:Y:S02]  /*1c2a0*/  LDL R15, [R1+0x374] ;  /* 0x00037400010f7983 */ /* 0x000e240000100800 */
[----:B0-----:R-:W-:-:S04]  /*1c2b0*/  @!P3 LOP3.LUT R15, R15, R14, RZ, 0x3c, !PT ;  /* 0x0000000e0f0fb212 */ /* 0x001fc800078e3cff */
        /* <DEDUP_REMOVED lines=34> */
[----:B------:R-:W2:Y:S01]  /*1c4e0*/  @!P3 LDG.E.U16 R0, desc[UR10][R14.64] ;  /* 0x0000000a0e00b981 */ /* 0x000ea2000c1e1500 */
[----:B------:R-:W-:-:S03]  /*1c4f0*/  PRMT R4, RZ, 0x7610, R4 ;  /* 0x00007610ff047816 */ /* 0x000fc60000000004 */
        /* <DEDUP_REMOVED lines=41> */
[----:B------:R3:W2:Y:S04]  /*1c790*/  @!P3 LDG.E.U16 R20, desc[UR10][R14.64] ;  /* 0x0000000a0e14b981 */ /* 0x0006a8000c1e1500 */
[----:B------:R0:W-:Y:S01]  /*1c7a0*/  STS.U16 [R0+UR5+0x10100], R3 ;  /* 0x0101000300007988 */ /* 0x0001e20008000405 */
[----:B---3--:R-:W-:Y:S02]  /*1c7b0*/  @!P3 IMAD.MOV.U32 R14, RZ, RZ, R4 ;  /* 0x000000ffff0eb224 */ /* 0x008fe400078e0004 */
[----:B------:R-:W-:Y:S01]  /*1c7c0*/  @!P3 IMAD.MOV.U32 R15, RZ, RZ, R28 ;  /* 0x000000ffff0fb224 */ /* 0x000fe200078e001c */
[----:B0-----:R-:W-:-:S06]  /*1c7d0*/  PRMT R3, RZ, 0x7610, R3 ;  /* 0x00007610ff037816 */ /* 0x001fcc0000000003 */
[----:B------:R0:W3:Y:S04]  /*1c7e0*/  @!P3 LDG.E.U16 R3, desc[UR10][R14.64] ;  /* 0x0000000a0e03b981 */ /* 0x0000e8000c1e1500 */
[----:B--2---:R1:W-:Y:S04]  /*1c7f0*/  STL [R1+0x164], R20 ;  /* 0x0001641401007387 */ /* 0x0043e80000100800 */
[----:B-1----:R-:W2:Y:S04]  /*1c800*/  LDL.LU R20, [R1+0x1300] ;  /* 0x0013000001147983 */ /* 0x002ea80000300800 */
[----:B------:R-:W0:Y:S04]  /*1c810*/  LDL R14, [R1+0xa08] ;  /* 0x000a0800010e7983 */ /* 0x000e280000100800 */
[----:B------:R-:W0:Y:S01]  /*1c820*/  LDL R15, [R1+0xa0c] ;  /* 0x000a0c00010f7983 */ /* 0x000e220000100800 */
[----:B------:R-:W-:-:S03]  /*1c830*/  PRMT R22, RZ, 0x7610, R22 ;  /* 0x00007610ff167816 */ /* 0x000fc60000000016 */
[----:B------:R-:W2:Y:S01]  /*1c840*/  LDL R28, [R1+0x9a8] ;  /* 0x0009a800011c7983 */ /* 0x000ea20000100800 */
[----:B0-----:R-:W-:-:S04]  /*1c850*/  @!P3 LOP3.LUT R15, R15, R14, RZ, 0x3c, !PT ;  /* 0x0000000e0f0fb212 */ /* 0x001fc800078e3cff */
[----:B------:R-:W-:-:S04]  /*1c860*/  @!P3 LOP3.LUT R14, R15, R14, RZ, 0x3c, !PT ;  /* 0x0000000e0f0eb212 */ /* 0x000fc800078e3cff */
[----:B------:R-:W-:-:S05]  /*1c870*/  @!P3 LOP3.LUT R15, R15, R14, RZ, 0x3c, !PT ;  /* 0x0000000e0f0fb212 */ /* 0x000fca00078e3cff */
[----:B------:R-:W2:Y:S04]  /*1c880*/  @!P3 LDG.E.U16 R22, desc[UR10][R14.64] ;  /* 0x0000000a0e16b981 */ /* 0x000ea8000c1e1500 */
[----:B---3--:R0:W-:Y:S04]  /*1c890*/  STL [R1+0x160], R3 ;  /* 0x0001600301007387 */ /* 0x0081e80000100800 */
[----:B0-----:R-:W3:Y:S04]  /*1c8a0*/  LDL R3, [R1+0x9ac] ;  /* 0x0009ac0001037983 */ /* 0x001ee80000100800 */
[----:B------:R-:W3:Y:S04]  /*1c8b0*/  LDL.LU R4, [R1+0xa4] ;  /* 0x0000a40001047983 */ /* 0x000ee80000300800 */
        /* <DEDUP_REMOVED lines=17> */
[----:B0-----:R-:W2:Y:S04]  /*1c9d0*/  LDL.LU R29, [R1+0x9c] ;  /* 0x00009c00011d7983 */ /* 0x001ea80000300800 */
[----:B---3--:R0:W-:Y:S04]  /*1c9e0*/  STL [R1+0x154], R2 ;  /* 0x0001540201007387 */ /* 0x0081e80000100800 */
[----:B0-----:R-:W3:Y:S01]  /*1c9f0*/  LDL.LU R2, [R1+0x12f8] ;  /* 0x0012f80001027983 */ /* 0x001ee20000300800 */
[----:B------:R-:W-:-:S03]  /*1ca00*/  PRMT R27, RZ, 0x7610, R27 ;  /* 0x00007610ff1b7816 */ /* 0x000fc6000000001b */
[----:B---3--:R0:W-:Y:S02]  /*1ca10*/  STS.U16 [R0+UR5], R2 ;  /* 0x0000000200007988 */ /* 0x0081e40008000405 */
[----:B0-----:R-:W-:Y:S02]  /*1ca20*/  @!P3 IMAD.MOV.U32 R2, RZ, RZ, R3 ;  /* 0x000000ffff02b224 */ /* 0x001fe400078e0003 */
[----:B------:R-:W-:-:S05]  /*1ca30*/  @!P3 IMAD.MOV.U32 R3, RZ, RZ, R28 ;  /* 0x000000ffff03b224 */ /* 0x000fca00078e001c */
[----:B------:R-:W3:Y:S04]  /*1ca40*/  @!P3 LDG.E.U16 R27, desc[UR10][R2.64] ;  /* 0x0000000a021bb981 */ /* 0x000ee8000c1e1500 */
[----:B------:R-:W2:Y:S04]  /*1ca50*/  LDL R2, [R1+0x988] ;  /* 0x0009880001027983 */ /* 0x000ea80000100800 */
[----:B------:R-:W2:Y:S01]  /*1ca60*/  LDL R3, [R1+0x98c] ;  /* 0x00098c0001037983 */ /* 0x000ea20000100800 */
[----:B------:R-:W-:-:S03]  /*1ca70*/  PRMT R6, RZ, 0x7610, R6 ;  /* 0x00007610ff067816 */ /* 0x000fc60000000006 */
[----:B---3--:R0:W-:Y:S04]  /*1ca80*/  STL [R1+0x150], R27 ;  /* 0x0001501b01007387 */ /* 0x0081e80000100800 */
[----:B0-----:R-:W3:Y:S01]  /*1ca90*/  LDL R27, [R1+0x92c] ;  /* 0x00092c00011b7983 */ /* 0x001ee20000100800 */
[----:B--2---:R-:W-:-:S03]  /*1caa0*/  @!P3 LOP3.LUT R3, R3, R2, RZ, 0x3c, !PT ;  /* 0x000000020303b212 */ /* 0x004fc600078e3cff */
[----:B------:R-:W2:Y:S01]  /*1cab0*/  LDL.LU R28, [R1+0x94] ;  /* 0x00009400011c7983 */ /* 0x000ea20000300800 */
[----:B------:R-:W-:-:S04]  /*1cac0*/  @!P3 LOP3.LUT R2, R3, R2, RZ, 0x3c, !PT ;  /* 0x000000020302b212 */ /* 0x000fc800078e3cff */
[----:B------:R-:W-:-:S05]  /*1cad0*/  @!P3 LOP3.LUT R3, R3, R2, RZ, 0x3c, !PT ;  /* 0x000000020303b212 */ /* 0x000fca00078e3cff */
[----:B------:R-:W2:Y:S04]  /*1cae0*/  @!P3 LDG.E.U16 R6, desc[UR10][R2.64] ;  /* 0x0000000a0206b981 */ /* 0x000ea8000c1e1500 */
[----:B------:R-:W3:Y:S04]  /*1caf0*/  LDL R2, [R1+0x968] ;  /* 0x0009680001027983 */ /* 0x000ee80000100800 */
[----:B------:R-:W3:Y:S01]  /*1cb00*/  LDL R3, [R1+0x96c] ;  /* 0x00096c0001037983 */ /* 0x000ee20000100800 */
[----:B------:R-:W-:-:S03]  /*1cb10*/  PRMT R5, RZ, 0x7610, R5 ;  /* 0x00007610ff057816 */ /* 0x000fc60000000005 */
[----:B--2---:R0:W-:Y:S04]  /*1cb20*/  STL [R1+0x14c], R6 ;  /* 0x00014c0601007387 */ /* 0x0041e80000100800 */
[----:B0-----:R-:W2:Y:S01]  /*1cb30*/  LDL.LU R6, [R1+0x90] ;  /* 0x0000900001067983 */ /* 0x001ea20000300800 */
[----:B---3--:R-:W-:-:S04]  /*1cb40*/  @!P3 LOP3.LUT R3, R3, R2, RZ, 0x3c, !PT ;  /* 0x000000020303b212 */ /* 0x008fc800078e3cff */
[----:B------:R-:W-:-:S04]  /*1cb50*/  @!P3 LOP3.LUT R2, R3, R2, RZ, 0x3c, !PT ;  /* 0x000000020302b212 */ /* 0x000fc800078e3cff */
[----:B------:R-:W-:-:S05]  /*1cb60*/  @!P3 LOP3.LUT R3, R3, R2, RZ, 0x3c, !PT ;  /* 0x000000020303b212 */ /* 0x000fca00078e3cff */
[----:B------:R-:W3:Y:S04]  /*1cb70*/  @!P3 LDG.E.U16 R5, desc[UR10][R2.64] ;  /* 0x0000000a0205b981 */ /* 0x000ee8000c1e1500 */
[----:B------:R-:W2:Y:S04]  /*1cb80*/  LDL R2, [R1+0x948] ;  /* 0x0009480001027983 */ /* 0x000ea80000100800 */
[----:B------:R-:W2:Y:S01]  /*1cb90*/  LDL R3, [R1+0x94c] ;  /* 0x00094c0001037983 */ /* 0x000ea20000100800 */
[----:B------:R-:W-:-:S03]  /*1cba0*/  PRMT R26, RZ, 0x7610, R26 ;  /* 0x00007610ff1a7816 */ /* 0x000fc6000000001a */
[----:B------:R0:W-:Y:S04]  /*1cbb0*/  STS.U16 [R0+UR5+0xc00], R4 ;  /* 0x000c000400007988 */ /* 0x0001e80008000405 */
[----:B0-----:R-:W4:Y:S04]  /*1cbc0*/  LDL R4, [R1+0x8ec] ;  /* 0x0008ec0001047983 */ /* 0x001f280000100800 */
[----:B---3--:R0:W-:Y:S04]  /*1cbd0*/  STL [R1+0x148], R5 ;  /* 0x0001480501007387 */ /* 0x0081e80000100800 */
[----:B0-----:R-:W3:Y:S01]  /*1cbe0*/  LDL.LU R5, [R1+0x8c] ;  /* 0x00008c0001057983 */ /* 0x001ee20000300800 */
[----:B--2---:R-:W-:-:S04]  /*1cbf0*/  @!P3 LOP3.LUT R3, R3, R2, RZ, 0x3c, !PT ;  /* 0x000000020303b212 */ /* 0x004fc800078e3cff */
[----:B------:R-:W-:-:S04]  /*1cc00*/  @!P3 LOP3.LUT R2, R3, R2, RZ, 0x3c, !PT ;  /* 0x000000020302b212 */ /* 0x000fc800078e3cff */
[----:B------:R-:W-:-:S05]  /*1cc10*/  @!P3 LOP3.LUT R3, R3, R2, RZ, 0x3c, !PT ;  /* 0x000000020303b212 */ /* 0x000fca00078e3cff */
[----:B------:R0:W2:Y:S04]  /*1cc20*/  @!P3 LDG.E.U16 R26, desc[UR10][R2.64] ;  /* 0x0000000a021ab981 */ /* 0x0000a8000c1e1500 */
[----:B------:R-:W2:Y:S04]  /*1cc30*/  LDL.LU R2, [R1+0xa0] ;  /* 0x0000a00001027983 */ /* 0x000ea80000300800 */
[----:B------:R-:W3:Y:S01]  /*1cc40*/  LDL R3, [R1+0x928] ;  /* 0x0009280001037983 */ /* 0x000ee20000100800 */
[----:B------:R-:W-:-:S03]  /*1cc50*/  PRMT R7, RZ, 0x7610, R7 ;  /* 0x00007610ff077816 */ /* 0x000fc60000000007 */
[----:B--2---:R0:W-:Y:S02]  /*1cc60*/  STS.U16 [R0+UR5+0x1000], R2 ;  /* 0x0010000200007988 */ /* 0x0041e40008000405 */
[----:B0-----:R-:W-:-:S05]  /*1cc70*/  @!P3 IMAD.MOV.U32 R2, RZ, RZ, R27 ;  /* 0x000000ffff02b224 */ /* 0x001fca00078e001b */
[----:B---3--:R-:W2:Y:S04]  /*1cc80*/  @!P3 LDG.E.U16 R7, desc[UR10][R2.64] ;  /* 0x0000000a0207b981 */ /* 0x008ea8000c1e1500 */
[----:B------:R0:W-:Y:S04]  /*1cc90*/  STL [R1+0x144], R26 ;  /* 0x0001441a01007387 */ /* 0x0001e80000100800 */
[----:B0-----:R-:W3:Y:S04]  /*1cca0*/  LDL.LU R26, [R1+0x88] ;  /* 0x00008800011a7983 */ /* 0x001ee80000300800 */
[----:B------:R-:W3:Y:S04]  /*1ccb0*/  LDL.LU R27, [R1+0x84] ;  /* 0x00008400011b7983 */ /* 0x000ee80000300800 */
        /* <DEDUP_REMOVED lines=9> */
[----:B------:R0:W-:Y:S04]  /*1cd50*/  STS.U16 [R0+UR5+0x1400], R29 ;  /* 0x0014001d00007988 */ /* 0x0001e80008000405 */
[----:B0-----:R-:W3:Y:S04]  /*1cd60*/  LDL.LU R29, [R1+0x80] ;  /* 0x00008000011d7983 */ /* 0x001ee80000300800 */
[----:B--2---:R0:W-:Y:S04]  /*1cd70*/  STL [R1+0x13c], R7 ;  /* 0x00013c0701007387 */ /* 0x0041e80000100800 */
[----:B0-----:R-:W2:Y:S04]  /*1cd80*/  LDL.LU R7, [R1+0x12f0] ;  /* 0x0012f00001077983 */ /* 0x001ea80000300800 */
[----:B------:R-:W3:Y:S04]  /*1cd90*/  LDL.LU R2, [R1+0x98] ;  /* 0x0000980001027983 */ /* 0x000ee80000300800 */
[----:B------:R-:W4:Y:S01]  /*1cda0*/  LDL R3, [R1+0x8e8] ;  /* 0x0008e80001037983 */ /* 0x000f220000100800 */
[----:B--2---:R-:W-:-:S03]  /*1cdb0*/  PRMT R7, RZ, 0x7610, R7 ;  /* 0x00007610ff077816 */ /* 0x004fc60000000007 */
[----:B---3--:R4:W-:Y:S02]  /*1cdc0*/  STS.U16 [R0+UR5+0x1800], R2 ;  /* 0x0018000200007988 */ /* 0x0089e40008000405 */
[----:B----4-:R-:W-:Y:S02]  /*1cdd0*/  @!P3 IMAD.MOV.U32 R2, RZ, RZ, R4 ;  /* 0x000000ffff02b224 */ /* 0x010fe400078e0004 */
[----:B------:R-:W2:Y:S04]  /*1cde0*/  LDL.LU R4, [R1+0x7c] ;  /* 0x00007c0001047983 */ /* 0x000ea80000300800 */
[----:B------:R-:W3:Y:S04]  /*1cdf0*/  @!P3 LDG.E.U16 R7, desc[UR10][R2.64] ;  /* 0x0000000a0207b981 */ /* 0x000ee8000c1e1500 */
[----:B------:R-:W-:Y:S04]  /*1ce00*/  STS.U16 [R0+UR5+0x1c00], R28 ;  /* 0x001c001c00007988 */ /* 0x000fe80008000405 */
[----:B---3--:R0:W-:Y:S04]  /*1ce10*/  STL [R1+0x138], R7 ;  /* 0x0001380701007387 */ /* 0x0081e80000100800 */
[----:B0-----:R-:W3:Y:S04]  /*1ce20*/  LDL.LU R7, [R1+0x12ec] ;  /* 0x0012ec0001077983 */ /* 0x001ee80000300800 */
[----:B------:R-:W4:Y:S04]  /*1ce30*/  LDL R2, [R1+0x8c8] ;  /* 0x0008c80001027983 */ /* 0x000f280000100800 */
[----:B------:R-:W4:Y:S04]  /*1ce40*/  LDL R3, [R1+0x8cc] ;  /* 0x0008cc0001037983 */ /* 0x000f280000100800 */
[----:B------:R-:W2:Y:S01]  /*1ce50*/  LDL.LU R28, [R1+0x12e8] ;  /* 0x0012e800011c7983 */ /* 0x000ea20000300800 */
[----:B----4-:R-:W-:-:S04]  /*1ce60*/  @!P3 LOP3.LUT R3, R3, R2, RZ, 0x3c, !PT ;  /* 0x000000020303b212 */ /* 0x010fc800078e3cff */
[C---:B------:R-:W-:Y:S02]  /*1ce70*/  @!P3 LOP3.LUT R2, R3.reuse, R2, RZ, 0x3c, !PT ;  /* 0x000000020302b212 */ /* 0x040fe400078e3cff */
[----:B--2---:R-:W-:Y:S02]  /*1ce80*/  PRMT R28, RZ, 0x7610, R28 ;  /* 0x00007610ff1c7816 */ /* 0x004fe4000000001c */
[----:B------:R-:W-:-:S05]  /*1ce90*/  @!P3 LOP3.LUT R3, R3, R2, RZ, 0x3c, !PT ;  /* 0x000000020303b212 */ /* 0x000fca00078e3cff */
[----:B------:R-:W2:Y:S04]  /*1cea0*/  @!P3 LDG.E.U16 R28, desc[UR10][R2.64] ;  /* 0x0000000a021cb981 */ /* 0x000ea8000c1e1500 */
[----:B------:R-:W-:Y:S04]  /*1ceb0*/  STS.U16 [R0+UR5+0x2000], R6 ;  /* 0x0020000600007988 */ /* 0x000fe80008000405 */
[----:B------:R-:W4:Y:S04]  /*1cec0*/  LDL R2, [R1+0x8a8] ;  /* 0x0008a80001027983 */ /* 0x000f280000100800 */
[----:B------:R-:W4:Y:S04]  /*1ced0*/  LDL R3, [R1+0x8ac] ;  /* 0x0008ac0001037983 */ /* 0x000f280000100800 */
[----:B--2---:R0:W-:Y:S04]  /*1cee0*/  STL [R1+0x134], R28 ;  /* 0x0001341c01007387 */ /* 0x0041e80000100800 */
[----:B0-----:R-:W2:Y:S04]  /*1cef0*/  LDL.LU R28, [R1+0x78] ;  /* 0x00007800011c7983 */ /* 0x001ea80000300800 */
[----:B------:R-:W2:Y:S01]  /*1cf00*/  LDL.LU R6, [R1+0x12e4] ;  /* 0x0012e40001067983 */ /* 0x000ea20000300800 */
[----:B----4-:R-:W-:-:S04]  /*1cf10*/  @!P3 LOP3.LUT R3, R3, R2, RZ, 0x3c, !PT ;  /* 0x000000020303b212 */ /* 0x010fc800078e3cff */
[----:B------:R-:W-:-:S04]  /*1cf20*/  @!P3 LOP3.LUT R2, R3, R2, RZ, 0x3c, !PT ;  /* 0x000000020302b212 */ /* 0x000fc800078e3cff */
[----:B------:R-:W-:Y:S02]  /*1cf30*/  @!P3 LOP3.LUT R3, R3, R2, RZ, 0x3c, !PT ;  /* 0x000000020303b212 */ /* 0x000fe400078e3cff */
[----:B--2---:R-:W-:-:S06]  /*1cf40*/  PRMT R6, RZ, 0x7610, R6 ;  /* 0x00007610ff067816 */ /* 0x004fcc0000000006 */
[----:B------:R-:W2:Y:S04]  /*1cf50*/  @!P3 LDG.E.U16 R6, desc[UR10][R2.64] ;  /* 0x0000000a0206b981 */ /* 0x000ea8000c1e1500 */
[----:B------:R-:W-:Y:S04]  /*1cf60*/  STS.U16 [R0+UR5+0x2400], R5 ;  /* 0x0024000500007988 */ /* 0x000fe80008000405 */
[----:B--2---:R0:W-:Y:S04]  /*1cf70*/  STL [R1+0x130], R6 ;  /* 0x0001300601007387 */ /* 0x0041e80000100800 */
[----:B0-----:R-:W2:Y:S04]  /*1cf80*/  LDL.LU R6, [R1+0x12e0] ;  /* 0x0012e00001067983 */ /* 0x001ea80000300800 */
        /* <DEDUP_REMOVED lines=19> */
[----:B--2---:R0:W-:Y:S04]  /*1d0c0*/  STL [R1+0x128], R26 ;  /* 0x0001281a01007387 */ /* 0x0041e80000100800 */
[----:B0-----:R-:W2:Y:S04]  /*1d0d0*/  LDL.LU R26, [R1+0x12d0] ;  /* 0x0012d000011a7983 */ /* 0x001ea80000300800 */
[----:B------:R-:W4:Y:S04]  /*1d0e0*/  LDL R2, [R1+0x848] ;  /* 0x0008480001027983 */ /* 0x000f280000100800 */
[----:B------:R-:W4:Y:S01]  /*1d0f0*/  LDL R3, [R1+0x84c] ;  /* 0x00084c0001037983 */ /* 0x000f220000100800 */
[----:B------:R-:W-:-:S03]  /*1d100*/  PRMT R5, RZ, 0x7610, R5 ;  /* 0x00007610ff057816 */ /* 0x000fc60000000005 */
[----:B------:R0:W-:Y:S04]  /*1d110*/  STS.U16 [R0+UR5+0x2c00], R27 ;  /* 0x002c001b00007988 */ /* 0x0001e80008000405 */
[----:B0-----:R-:W2:Y:S01]  /*1d120*/  LDL.LU R27, [R1+0x12cc] ;  /* 0x0012cc00011b7983 */ /* 0x001ea20000300800 */
[----:B----4-:R-:W-:-:S04]  /*1d130*/  @!P3 LOP3.LUT R3, R3, R2, RZ, 0x3c, !PT ;  /* 0x000000020303b212 */ /* 0x010fc800078e3cff */
[----:B------:R-:W-:-:S04]  /*1d140*/  @!P3 LOP3.LUT R2, R3, R2, RZ, 0x3c, !PT ;  /* 0x000000020302b212 */ /* 0x000fc800078e3cff */
[----:B------:R-:W-:-:S05]  /*1d150*/  @!P3 LOP3.LUT R3, R3, R2, RZ, 0x3c, !PT ;  /* 0x000000020303b212 */ /* 0x000fca00078e3cff */
[----:B------:R0:W4:Y:S04]  /*1d160*/  @!P3 LDG.E.U16 R5, desc[UR10][R2.64] ;  /* 0x0000000a0205b981 */ /* 0x000128000c1e1500 */
[----:B------:R-:W0:Y:S04]  /*1d170*/  LDL R2, [R1+0x828] ;  /* 0x0008280001027983 */ /* 0x000e280000100800 */
[----:B------:R-:W0:Y:S01]  /*1d180*/  LDL R3, [R1+0x82c] ;  /* 0x00082c0001037983 */ /* 0x000e220000100800 */
[----:B--2---:R-:W-:Y:S02]  /*1d190*/  PRMT R27, RZ, 0x7610, R27 ;  /* 0x00007610ff1b7816 */ /* 0x004fe4000000001b */
[----:B0-----:R-:W-:-:S04]  /*1d1a0*/  @!P3 LOP3.LUT R3, R3, R2, RZ, 0x3c, !PT ;  /* 0x000000020303b212 */ /* 0x001fc800078e3cff */
[----:B------:R-:W-:-:S04]  /*1d1b0*/  @!P3 LOP3.LUT R2, R3, R2, RZ, 0x3c, !PT ;  /* 0x000000020302b212 */ /* 0x000fc800078e3cff */
[----:B------:R-:W-:-:S05]  /*1d1c0*/  @!P3 LOP3.LUT R3, R3, R2, RZ, 0x3c, !PT ;  /* 0x000000020303b212 */ /* 0x000fca00078e3cff */
[----:B------:R-:W2:Y:S04]  /*1d1d0*/  @!P3 LDG.E.U16 R27, desc[UR10][R2.64] ;  /* 0x0000000a021bb981 */ /* 0x000ea8000c1e1500 */
[----:B------:R0:W-:Y:S04]  /*1d1e0*/  STS.U16 [R0+UR5+0x3000], R29 ;  /* 0x0030001d00007988 */ /* 0x0001e80008000405 */
[----:B0-----:R-:W3:Y:S04]  /*1d1f0*/  LDL R29, [R1+0x7cc] ;  /* 0x0007cc00011d7983 */ /* 0x001ee80000100800 */
[----:B----4-:R0:W-:Y:S04]  /*1d200*/  STL [R1+0x124], R5 ;  /* 0x0001240501007387 */ /* 0x0101e80000100800 */
[----:B0-----:R-:W4:Y:S04]  /*1d210*/  LDL.LU R5, [R1+0x68] ;  /* 0x0000680001057983 */ /* 0x001f280000300800 */
        /* <DEDUP_REMOVED lines=16> */
[----:B------:R0:W-:Y:S04]  /*1d320*/  STS.U16 [R0+UR5+0x3400], R4 ;  /* 0x0034000400007988 */ /* 0x0001e80008000405 */
[----:B------:R-:W-:Y:S04]  /*1d330*/  STS.U16 [R0+UR5+0x3800], R28 ;  /* 0x0038001c00007988 */ /* 0x000fe80008000405 */
[----:B0-----:R-:W4:Y:S04]  /*1d340*/  LDL R4, [R1+0x7ac] ;  /* 0x0007ac0001047983 */ /* 0x001f280000100800 */
[----:B--2---:R0:W-:Y:S04]  /*1d350*/  STL [R1+0x11c], R26 ;  /* 0x00011c1a01007387 */ /* 0x0041e80000100800 */
[----:B0-----:R-:W2:Y:S04]  /*1d360*/  LDL.LU R26, [R1+0x60] ;  /* 0x00006000011a7983 */ /* 0x001ea80000300800 */
[----:B------:R-:W2:Y:S04]  /*1d370*/  LDL R28, [R1+0x78c] ;  /* 0x00078c00011c7983 */ /* 0x000ea80000100800 */
[----:B---3--:R0:W-:Y:S04]  /*1d380*/  STL [R1+0x118], R27 ;  /* 0x0001181b01007387 */ /* 0x0081e80000100800 */
[----:B0-----:R-:W3:Y:S04]  /*1d390*/  LDL.LU R27, [R1+0x12c4] ;  /* 0x0012c400011b7983 */ /* 0x001ee80000300800 */
[----:B------:R-:W2:Y:S04]  /*1d3a0*/  LDL.LU R2, [R1+0x74] ;  /* 0x0000740001027983 */ /* 0x000ea80000300800 */
[----:B------:R-:W4:Y:S01]  /*1d3b0*/  LDL R3, [R1+0x7c8] ;  /* 0x0007c80001037983 */ /* 0x000f220000100800 */
[----:B---3--:R-:W-:-:S03]  /*1d3c0*/  PRMT R27, RZ, 0x7610, R27 ;  /* 0x00007610ff1b7816 */ /* 0x008fc6000000001b */
[----:B--2---:R0:W-:Y:S02]  /*1d3d0*/  STS.U16 [R0+UR5+0x3c00], R2 ;  /* 0x003c000200007988 */ /* 0x0041e40008000405 */
[----:B0-----:R-:W-:-:S05]  /*1d3e0*/  @!P3 IMAD.MOV.U32 R2, RZ, RZ, R29 ;  /* 0x000000ffff02b224 */ /* 0x001fca00078e001d */
[----:B----4-:R0:W2:Y:S04]  /*1d3f0*/  @!P3 LDG.E.U16 R27, desc[UR10][R2.64] ;  /* 0x0000000a021bb981 */ /* 0x0100a8000c1e1500 */
[----:B------:R-:W3:Y:S04]  /*1d400*/  LDL.LU R2, [R1+0x70] ;  /* 0x0000700001027983 */ /* 0x000ee80000300800 */
[----:B------:R-:W4:Y:S01]  /*1d410*/  LDL R3, [R1+0x7a8] ;  /* 0x0007a80001037983 */ /* 0x000f220000100800 */
[----:B------:R-:W-:-:S03]  /*1d420*/  PRMT R6, RZ, 0x7610, R6 ;  /* 0x00007610ff067816 */ /* 0x000fc60000000006 */
[----:B------:R-:W2:Y:S04]  /*1d430*/  LDL R29, [R1+0x74c] ;  /* 0x00074c00011d7983 */ /* 0x000ea80000100800 */
[----:B---3--:R0:W-:Y:S02]  /*1d440*/  STS.U16 [R0+UR5+0x4000], R2 ;  /* 0x0040000200007988 */ /* 0x0081e40008000405 */
[----:B0-----:R-:W-:-:S05]  /*1d450*/  @!P3 IMAD.MOV.U32 R2, RZ, RZ, R4 ;  /* 0x000000ffff02b224 */ /* 0x001fca00078e0004 */
[----:B----4-:R-:W3:Y:S04]  /*1d460*/  @!P3 LDG.E.U16 R6, desc[UR10][R2.64] ;  /* 0x0000000a0206b981 */ /* 0x010ee8000c1e1500 */
[----:B--2---:R0:W-:Y:S04]  /*1d470*/  STL [R1+0x114], R27 ;  /* 0x0001141b01007387 */ /* 0x0041e80000100800 */
[----:B0-----:R-:W2:Y:S04]  /*1d480*/  LDL.LU R27, [R1+0x58] ;  /* 0x00005800011b7983 */ /* 0x001ea80000300800 */
[----:B------:R-:W4:Y:S04]  /*1d490*/  LDL.LU R4, [R1+0x54] ;  /* 0x0000540001047983 */ /* 0x000f280000300800 */
[----:B---3--:R0:W-:Y:S04]  /*1d4a0*/  STL [R1+0x110], R6 ;  /* 0x0001100601007387 */ /* 0x0081e80000100800 */
[----:B0-----:R-:W3:Y:S04]  /*1d4b0*/  LDL.LU R6, [R1+0x12c0] ;  /* 0x0012c00001067983 */ /* 0x001ee80000300800 */
[----:B------:R-:W2:Y:S04]  /*1d4c0*/  LDL.LU R2, [R1+0x6c] ;  /* 0x00006c0001027983 */ /* 0x000ea80000300800 */
[----:B------:R-:W4:Y:S01]  /*1d4d0*/  LDL R3, [R1+0x788] ;  /* 0x0007880001037983 */ /* 0x000f220000100800 */
[----:B---3--:R-:W-:-:S03]  /*1d4e0*/  PRMT R6, RZ, 0x7610, R6 ;  /* 0x00007610ff067816 */ /* 0x008fc60000000006 */
[----:B--2---:R0:W-:Y:S02]  /*1d4f0*/  STS.U16 [R0+UR5+0x4400], R2 ;  /* 0x0044000200007988 */ /* 0x0041e40008000405 */
[----:B0-----:R-:W-:Y:S02]  /*1d500*/  @!P3 IMAD.MOV.U32 R2, RZ, RZ, R28 ;  /* 0x000000ffff02b224 */ /* 0x001fe400078e001c */
[----:B------:R-:W2:Y:S04]  /*1d510*/  LDL R28, [R1+0x70c] ;  /* 0x00070c00011c7983 */ /* 0x000ea80000100800 */
[----:B----4-:R-:W3:Y:S04]  /*1d520*/  @!P3 LDG.E.U16 R6, desc[UR10][R2.64] ;  /* 0x0000000a0206b981 */ /* 0x010ee8000c1e1500 */
        /* <DEDUP_REMOVED lines=13> */
[----:B------:R-:W4:Y:S04]  /*1d600*/  LDL.LU R2, [R1+0x64] ;  /* 0x0000640001027983 */ /* 0x000f280000300800 */
[----:B------:R-:W3:Y:S01]  /*1d610*/  LDL R3, [R1+0x748] ;  /* 0x0007480001037983 */ /* 0x000ee20000100800 */
[----:B--2---:R-:W-:-:S03]  /*1d620*/  PRMT R5, RZ, 0x7610, R5 ;  /* 0x00007610ff057816 */ /* 0x004fc60000000005 */
[----:B----4-:R0:W-:Y:S02]  /*1d630*/  STS.U16 [R0+UR5+0x4c00], R2 ;  /* 0x004c000200007988 */ /* 0x0101e40008000405 */
[----:B0-----:R-:W-:Y:S02]  /*1d640*/  @!P3 IMAD.MOV.U32 R2, RZ, RZ, R29 ;  /* 0x000000ffff02b224 */ /* 0x001fe400078e001d */
[----:B------:R-:W2:Y:S04]  /*1d650*/  LDL.LU R29, [R1+0x4c] ;  /* 0x00004c00011d7983 */ /* 0x000ea80000300800 */
[----:B---3--:R-:W3:Y:S04]  /*1d660*/  @!P3 LDG.E.U16 R5, desc[UR10][R2.64] ;  /* 0x0000000a0205b981 */ /* 0x008ee8000c1e1500 */
        /* <DEDUP_REMOVED lines=17> */
[----:B0-----:R-:W-:Y:S01]  /*1d780*/  @!P3 IMAD.MOV.U32 R2, RZ, RZ, R28 ;  /* 0x000000ffff02b224 */ /* 0x001fe200078e001c */
[----:B---3--:R-:W-:Y:S01]  /*1d790*/  PRMT R5, RZ, 0x7610, R5 ;  /* 0x00007610ff057816 */ /* 0x008fe20000000005 */
[----:B------:R-:W2:Y:S04]  /*1d7a0*/  LDL R28, [R1+0x6a8] ;  /* 0x0006a800011c7983 */ /* 0x000ea80000100800 */
[----:B------:R-:W3:Y:S04]  /*1d7b0*/  @!P3 LDG.E.U16 R26, desc[UR10][R2.64] ;  /* 0x0000000a021ab981 */ /* 0x000ee8000c1e1500 */
[----:B------:R-:W4:Y:S04]  /*1d7c0*/  LDL R2, [R1+0x6e8] ;  /* 0x0006e80001027983 */ /* 0x000f280000100800 */
[----:B------:R-:W4:Y:S04]  /*1d7d0*/  LDL R3, [R1+0x6ec] ;  /* 0x0006ec0001037983 */ /* 0x000f280000100800 */
[----:B------:R-:W-:Y:S04]  /*1d7e0*/  STS.U16 [R0+UR5+0x5800], R27 ;  /* 0x0058001b00007988 */ /* 0x000fe80008000405 */
[----:B---3--:R0:W-:Y:S04]  /*1d7f0*/  STL [R1+0xfc], R26 ;  /* 0x0000fc1a01007387 */ /* 0x0081e80000100800 */
[----:B0-----:R-:W3:Y:S01]  /*1d800*/  LDL R26, [R1+0x6ac] ;  /* 0x0006ac00011a7983 */ /* 0x001ee20000100800 */
[----:B----4-:R-:W-:-:S03]  /*1d810*/  @!P3 LOP3.LUT R3, R3, R2, RZ, 0x3c, !PT ;  /* 0x000000020303b212 */ /* 0x010fc600078e3cff */
[----:B------:R-:W4:Y:S01]  /*1d820*/  LDL.LU R27, [R1+0x12a4] ;  /* 0x0012a400011b7983 */ /* 0x000f220000300800 */
[----:B------:R-:W-:-:S04]  /*1d830*/  @!P3 LOP3.LUT R2, R3, R2, RZ, 0x3c, !PT ;  /* 0x000000020302b212 */ /* 0x000fc800078e3cff */
[----:B------:R-:W-:-:S05]  /*1d840*/  @!P3 LOP3.LUT R3, R3, R2, RZ, 0x3c, !PT ;  /* 0x000000020303b212 */ /* 0x000fca00078e3cff */
[----:B------:R-:W2:Y:S04]  /*1d850*/  @!P3 LDG.E.U16 R5, desc[UR10][R2.64] ;  /* 0x0000000a0205b981 */ /* 0x000ea8000c1e1500 */
[----:B------:R-:W3:Y:S04]  /*1d860*/  LDL R2, [R1+0x6c8] ;  /* 0x0006c80001027983 */ /* 0x000ee80000100800 */
[----:B------:R-:W3:Y:S04]  /*1d870*/  LDL R3, [R1+0x6cc] ;  /* 0x0006cc0001037983 */ /* 0x000ee80000100800 */
[----:B------:R0:W-:Y:S04]  /*1d880*/  STS.U16 [R0+UR5+0x400], R24 ;  /* 0x0004001800007988 */ /* 0x0001e80008000405 */
[----:B------:R1:W-:Y:S01]  /*1d890*/  STS.U16 [R0+UR5+0x5c00], R4 ;  /* 0x005c000400007988 */ /* 0x0003e20008000405 */
[----:B0-----:R-:W-:-:S03]  /*1d8a0*/  PRMT R24, RZ, 0x7610, R24 ;  /* 0x00007610ff187816 */ /* 0x001fc60000000018 */
[----:B--2---:R0:W-:Y:S04]  /*1d8b0*/  STL [R1+0xf8], R5 ;  /* 0x0000f80501007387 */ /* 0x0041e80000100800 */
[----:B-1----:R-:W2:Y:S04]  /*1d8c0*/  LDL R4, [R1+0x68c] ;  /* 0x00068c0001047983 */ /* 0x002ea80000100800 */
[----:B0-----:R-:W2:Y:S01]  /*1d8d0*/  LDL R5, [R1+0x688] ;  /* 0x0006880001057983 */ /* 0x001ea20000100800 */
[----:B---3--:R-:W-:-:S04]  /*1d8e0*/  @!P3 LOP3.LUT R3, R3, R2, RZ, 0x3c, !PT ;  /* 0x000000020303b212 */ /* 0x008fc800078e3cff */
[----:B------:R-:W-:-:S04]  /*1d8f0*/  @!P3 LOP3.LUT R2, R3, R2, RZ, 0x3c, !PT ;  /* 0x000000020302b212 */ /* 0x000fc800078e3cff */
[----:B------:R-:W-:-:S05]  /*1d900*/  @!P3 LOP3.LUT R3, R3, R2, RZ, 0x3c, !PT ;  /* 0x000000020303b212 */ /* 0x000fca00078e3cff */
[----:B------:R0:W3:Y:S04]  /*1d910*/  @!P3 LDG.E.U16 R24, desc[UR10][R2.64] ;  /* 0x0000000a0218b981 */ /* 0x0000e8000c1e1500 */
[----:B------:R-:W2:Y:S01]  /*1d920*/  LDL.LU R3, [R1+0x50] ;  /* 0x0000500001037983 */ /* 0x000ea20000300800 */
[----:B0-----:R-:W-:-:S03]  /*1d930*/  @!P3 IMAD.MOV.U32 R2, RZ, RZ, R26 ;  /* 0x000000ffff02b224 */ /* 0x001fc600078e001a */
[----:B------:R0:W-:Y:S02]  /*1d940*/  STS.U16 [R0+UR5+0x10600], R22 ;  /* 0x0106001600007988 */ /* 0x0001e40008000405 */
[----:B0-----:R-:W-:Y:S02]  /*1d950*/  PRMT R22, RZ, 0x7610, R22 ;  /* 0x00007610ff167816 */ /* 0x001fe40000000016 */
[----:B--2---:R0:W-:Y:S02]  /*1d960*/  STS.U16 [R0+UR5+0x6000], R3 ;  /* 0x0060000300007988 */ /* 0x0041e40008000405 */
[----:B0-----:R-:W-:-:S05]  /*1d970*/  @!P3 IMAD.MOV.U32 R3, RZ, RZ, R28 ;  /* 0x000000ffff03b224 */ /* 0x001fca00078e001c */
[----:B------:R0:W2:Y:S04]  /*1d980*/  @!P3 LDG.E.U16 R22, desc[UR10][R2.64] ;  /* 0x0000000a0216b981 */ /* 0x0000a8000c1e1500 */
[----:B---3--:R-:W-:Y:S04]  /*1d990*/  STL [R1+0x11d4], R24 ;  /* 0x0011d41801007387 */ /* 0x008fe80000100800 */
[----:B------:R-:W-:Y:S01]  /*1d9a0*/  STL [R1+0x11d8], R24 ;  /* 0x0011d81801007387 */ /* 0x000fe20000100800 */
[----:B0-----:R-:W-:-:S03]  /*1d9b0*/  @!P3 IMAD.MOV.U32 R2, RZ, RZ, R4 ;  /* 0x000000ffff02b224 */ /* 0x001fc600078e0004 */
[----:B------:R0:W-:Y:S01]  /*1d9c0*/  STS.U16 [R0+UR5+0x10400], R20 ;  /* 0x0104001400007988 */ /* 0x0001e20008000405 */
[----:B------:R-:W-:-:S03]  /*1d9d0*/  @!P3 IMAD.MOV.U32 R3, RZ, RZ, R5 ;  /* 0x000000ffff03b224 */ /* 0x000fc600078e0005 */
[----:B------:R-:W-:Y:S04]  /*1d9e0*/  STL [R1+0x11dc], R24 ;  /* 0x0011dc1801007387 */ /* 0x000fe80000100800 */
[----:B------:R-:W-:Y:S01]  /*1d9f0*/  STL [R1+0x11e0], R24 ;  /* 0x0011e01801007387 */ /* 0x000fe20000100800 */
[----:B0-----:R-:W-:-:S03]  /*1da00*/  PRMT R20, RZ, 0x7610, R20 ;  /* 0x00007610ff147816 */ /* 0x001fc60000000014 */
[----:B------:R-:W3:Y:S04]  /*1da10*/  LDL.LU R28, [R1+0x44] ;  /* 0x00004400011c7983 */ /* 0x000ee80000300800 */
[----:B------:R0:W-:Y:S04]  /*1da20*/  STS.U16 [R0+UR5+0x6400], R29 ;  /* 0x0064001d00007988 */ /* 0x0001e80008000405 */
[----:B------:R-:W3:Y:S04]  /*1da30*/  @!P3 LDG.E.U16 R20, desc[UR10][R2.64] ;  /* 0x0000000a0214b981 */ /* 0x000ee8000c1e1500 */
[----:B--2---:R-:W-:Y:S04]  /*1da40*/  STL [R1+0x11e4], R22 ;  /* 0x0011e41601007387 */ /* 0x004fe80000100800 */
[----:B------:R-:W-:Y:S04]  /*1da50*/  STL [R1+0x11e8], R22 ;  /* 0x0011e81601007387 */ /* 0x000fe80000100800 */
[----:B0-----:R-:W2:Y:S04]  /*1da60*/  LDL R29, [R1+0x66c] ;  /* 0x00066c00011d7983 */ /* 0x001ea80000100800 */
[----:B------:R-:W2:Y:S04]  /*1da70*/  LDL R4, [R1+0x64c] ;  /* 0x00064c0001047983 */ /* 0x000ea80000100800 */
[----:B------:R-:W2:Y:S04]  /*1da80*/  LDL.LU R26, [R1+0x40] ;  /* 0x00004000011a7983 */ /* 0x000ea80000300800 */
[----:B------:R-:W2:Y:S04]  /*1da90*/  LDL.LU R5, [R1+0x3c] ;  /* 0x00003c0001057983 */ /* 0x000ea80000300800 */
[----:B------:R-:W2:Y:S04]  /*1daa0*/  LDL.LU R2, [R1+0x48] ;  /* 0x0000480001027983 */ /* 0x000ea80000300800 */
[----:B------:R-:W4:Y:S04]  /*1dab0*/  LDL R3, [R1+0x668] ;  /* 0x0006680001037983 */ /* 0x000f280000100800 */
[----:B------:R0:W-:Y:S04]  /*1dac0*/  STS.U16 [R0+UR5+0x10200], R18 ;  /* 0x0102001200007988 */ /* 0x0001e80008000405 */
[----:B---3--:R-:W-:Y:S04]  /*1dad0*/  STL [R1+0x11ec], R20 ;  /* 0x0011ec1401007387 */ /* 0x008fe80000100800 */
[----:B------:R-:W-:Y:S01]  /*1dae0*/  STL [R1+0x11f0], R20 ;  /* 0x0011f01401007387 */ /* 0x000fe20000100800 */
[----:B0-----:R-:W-:-:S03]  /*1daf0*/  PRMT R18, RZ, 0x7610, R18 ;  /* 0x00007610ff127816 */ /* 0x001fc60000000012 */
        /* <DEDUP_REMOVED lines=9> */
[----:B--2---:R0:W-:Y:S02]  /*1db90*/  STS.U16 [R0+UR5+0x6800], R2 ;  /* 0x0068000200007988 */ /* 0x0041e40008000405 */
[----:B0-----:R-:W-:-:S02]  /*1dba0*/  @!P3 IMAD.MOV.U32 R2, RZ, RZ, R29 ;  /* 0x000000ffff02b224 */ /* 0x001fc400078e001d */
[----:B------:R-:W2:Y:S04]  /*1dbb0*/  LDL.LU R29, [R1+0x38] ;  /* 0x00003800011d7983 */ /* 0x000ea80000300800 */
[----:B----4-:R0:W3:Y:S04]  /*1dbc0*/  @!P3 LDG.E.U16 R18, desc[UR10][R2.64] ;  /* 0x0000000a0212b981 */ /* 0x0100e8000c1e1500 */
[----:B------:R-:W4:Y:S01]  /*1dbd0*/  LDL R3, [R1+0x648] ;  /* 0x0006480001037983 */ /* 0x000f220000100800 */
[----:B0-----:R-:W-:-:S03]  /*1dbe0*/  @!P3 IMAD.MOV.U32 R2, RZ, RZ, R4 ;  /* 0x000000ffff02b224 */ /* 0x001fc600078e0004 */
[----:B------:R0:W-:Y:S04]  /*1dbf0*/  STS.U16 [R0+UR5+0x10000], R16 ;  /* 0x0100001000007988 */ /* 0x0001e80008000405 */
[----:B------:R1:W-:Y:S01]  /*1dc00*/  STS.U16 [R0+UR5+0x6c00], R28 ;  /* 0x006c001c00007988 */ /* 0x0003e20008000405 */
[----:B0-----:R-:W-:-:S03]  /*1dc10*/  PRMT R16, RZ, 0x7610, R16 ;  /* 0x00007610ff107816 */ /* 0x001fc60000000010 */
[----:B---3--:R-:W-:Y:S04]  /*1dc20*/  STL [R1+0x11f8], R18 ;  /* 0x0011f81201007387 */ /* 0x008fe80000100800 */
[----:B------:R-:W-:Y:S04]  /*1dc30*/  STL [R1+0x11fc], R18 ;  /* 0x0011fc1201007387 */ /* 0x000fe80000100800 */
[----:B------:R-:W-:Y:S04]  /*1dc40*/  STL [R1+0x1200], R18 ;  /* 0x0012001201007387 */ /* 0x000fe80000100800 */
[----:B------:R-:W-:Y:S04]  /*1dc50*/  STL [R1+0x1204], R18 ;  /* 0x0012041201007387 */ /* 0x000fe80000100800 */
[----:B------:R-:W-:Y:S04]  /*1dc60*/  STL [R1+0x1208], R18 ;  /* 0x0012081201007387 */ /* 0x000fe80000100800 */
[----:B------:R-:W-:Y:S04]  /*1dc70*/  STL [R1+0x120c], R18 ;  /* 0x00120c1201007387 */ /* 0x000fe80000100800 */
[----:B-1----:R-:W3:Y:S04]  /*1dc80*/  LDL.LU R28, [R1+0x30] ;  /* 0x00003000011c7983 */ /* 0x002ee80000300800 */
[----:B------:R-:W2:Y:S04]  /*1dc90*/  LDL.LU R4, [R1+0x2c] ;  /* 0x00002c0001047983 */ /* 0x000ea80000300800 */
[----:B----4-:R0:W4:Y:S04]  /*1dca0*/  @!P3 LDG.E.U16 R16, desc[UR10][R2.64] ;  /* 0x0000000a0210b981 */ /* 0x010128000c1e1500 */
[----:B------:R-:W0:Y:S04]  /*1dcb0*/  LDL R2, [R1+0x628] ;  /* 0x0006280001027983 */ /* 0x000e280000100800 */
[----:B------:R-:W0:Y:S01]  /*1dcc0*/  LDL R3, [R1+0x62c] ;  /* 0x00062c0001037983 */ /* 0x000e220000100800 */
[----:B------:R-:W-:-:S02]  /*1dcd0*/  PRMT R27, RZ, 0x7610, R27 ;  /* 0x00007610ff1b7816 */ /* 0x000fc4000000001b */
[----:B0-----:R-:W-:-:S04]  /*1dce0*/  @!P3 LOP3.LUT R3, R3, R2, RZ, 0x3c, !PT ;  /* 0x000000020303b212 */ /* 0x001fc800078e3cff */
[----:B------:R-:W-:-:S04]  /*1dcf0*/  @!P3 LOP3.LUT R2, R3, R2, RZ, 0x3c, !PT ;  /* 0x000000020302b212 */ /* 0x000fc800078e3cff */
[----:B------:R-:W-:-:S05]  /*1dd00*/  @!P3 LOP3.LUT R3, R3, R2, RZ, 0x3c, !PT ;  /* 0x000000020303b212 */ /* 0x000fca00078e3cff */
[----:B------:R-:W2:Y:S04]  /*1dd10*/  @!P3 LDG.E.U16 R27, desc[UR10][R2.64] ;  /* 0x0000000a021bb981 */ /* 0x000ea8000c1e1500 */
[----:B----4-:R-:W-:Y:S04]  /*1dd20*/  STL [R1+0x1210], R16 ;  /* 0x0012101001007387 */ /* 0x010fe80000100800 */
[----:B------:R-:W-:Y:S04]  /*1dd30*/  STL [R1+0x1214], R16 ;  /* 0x0012141001007387 */ /* 0x000fe80000100800 */
[----:B------:R-:W-:Y:S04]  /*1dd40*/  STL [R1+0x1218], R16 ;  /* 0x0012181001007387 */ /* 0x000fe80000100800 */
[----:B------:R-:W-:Y:S04]  /*1dd50*/  STL [R1+0x121c], R16 ;  /* 0x00121c1001007387 */ /* 0x000fe80000100800 */
[----:B------:R0:W-:Y:S04]  /*1dd60*/  STL [R1+0x1220], R16 ;  /* 0x0012201001007387 */ /* 0x0001e80000100800 */
[----:B------:R1:W-:Y:S04]  /*1dd70*/  STS.U16 [R0+UR5+0x7000], R26 ;  /* 0x0070001a00007988 */ /* 0x0003e80008000405 */
[----:B0-----:R-:W4:Y:S04]  /*1dd80*/  LDL.LU R16, [R1+0x34] ;  /* 0x0000340001107983 */ /* 0x001f280000300800 */
[----:B-1----:R-:W3:Y:S04]  /*1dd90*/  LDL.LU R26, [R1+0x28] ;  /* 0x00002800011a7983 */ /* 0x002ee80000300800 */
        /* <DEDUP_REMOVED lines=10> */
[----:B0-----:R-:W3:Y:S04]  /*1de40*/  LDL R5, [R1+0x5ac] ;  /* 0x0005ac0001057983 */ /* 0x001ee80000100800 */
        /* <DEDUP_REMOVED lines=20> */
[----:B----4-:R0:W-:Y:S04]  /*1df90*/  STS.U16 [R0+UR5+0x7c00], R16 ;  /* 0x007c001000007988 */ /* 0x0101e80008000405 */
[----:B0-----:R-:W3:Y:S04]  /*1dfa0*/  LDL.LU R16, [R1+0x1c] ;  /* 0x00001c0001107983 */ /* 0x001ee80000300800 */
[----:B--2---:R0:W-:Y:S04]  /*1dfb0*/  STL [R1+0xe8], R27 ;  /* 0x0000e81b01007387 */ /* 0x0041e80000100800 */
[----:B0-----:R-:W2:Y:S04]  /*1dfc0*/  LDL.LU R27, [R1+0x1294] ;  /* 0x00129400011b7983 */ /* 0x001ea80000300800 */
[----:B------:R-:W4:Y:S01]  /*1dfd0*/  LDL R3, [R1+0x5a8] ;  /* 0x0005a80001037983 */ /* 0x000f220000100800 */
[----:B------:R-:W-:Y:S01]  /*1dfe0*/  @!P3 IMAD.MOV.U32 R2, RZ, RZ, R5 ;  /* 0x000000ffff02b224 */ /* 0x000fe200078e0005 */
[----:B--2---:R-:W-:-:S06]  /*1dff0*/  PRMT R27, RZ, 0x7610, R27 ;  /* 0x00007610ff1b7816 */ /* 0x004fcc000000001b */
[----:B----4-:R-:W2:Y:S04]  /*1e000*/  @!P3 LDG.E.U16 R27, desc[UR10][R2.64] ;  /* 0x0000000a021bb981 */ /* 0x010ea8000c1e1500 */
[----:B------:R0:W-:Y:S04]  /*1e010*/  STS.U16 [R0+UR5+0x8000], R28 ;  /* 0x0080001c00007988 */ /* 0x0001e80008000405 */
[----:B0-----:R-:W4:Y:S04]  /*1e020*/  LDL R28, [R1+0x54c] ;  /* 0x00054c00011c7983 */ /* 0x001f280000100800 */
        /* <DEDUP_REMOVED lines=15> */
[----:B------:R-:W3:Y:S04]  /*1e120*/  LDL R3, [R1+0x56c] ;  /* 0x00056c0001037983 */ /* 0x000ee80000100800 */
[----:B------:R0:W-:Y:S04]  /*1e130*/  STS.U16 [R0+UR5+0x8800], R26 ;  /* 0x0088001a00007988 */ /* 0x0001e80008000405 */
[----:B0-----:R-:W4:Y:S01]  /*1e140*/  LDL.LU R26, [R1+0x10] ;  /* 0x00001000011a7983 */ /* 0x001f220000300800 */
[----:B--2---:R-:W-:-:S02]  /*1e150*/  PRMT R27, RZ, 0x7610, R27 ;  /* 0x00007610ff1b7816 */ /* 0x004fc4000000001b */
[----:B---3--:R-:W-:-:S04]  /*1e160*/  @!P3 LOP3.LUT R3, R3, R2, RZ, 0x3c, !PT ;  /* 0x000000020303b212 */ /* 0x008fc800078e3cff */
[----:B------:R-:W-:-:S04]  /*1e170*/  @!P3 LOP3.LUT R2, R3, R2, RZ, 0x3c, !PT ;  /* 0x000000020302b212 */ /* 0x000fc800078e3cff */
[----:B------:R-:W-:-:S05]  /*1e180*/  @!P3 LOP3.LUT R3, R3, R2, RZ, 0x3c, !PT ;  /* 0x000000020303b212 */ /* 0x000fca00078e3cff */
[----:B------:R4:W2:Y:S04]  /*1e190*/  @!P3 LDG.E.U16 R27, desc[UR10][R2.64] ;  /* 0x0000000a021bb981 */ /* 0x0008a8000c1e1500 */
[----:B------:R-:W3:Y:S04]  /*1e1a0*/  LDL.LU R2, [R1+0x24] ;  /* 0x0000240001027983 */ /* 0x000ee80000300800 */
[----:B------:R-:W2:Y:S01]  /*1e1b0*/  LDL R3, [R1+0x548] ;  /* 0x0005480001037983 */ /* 0x000ea20000100800 */
[----:B------:R-:W-:-:S03]  /*1e1c0*/  PRMT R6, RZ, 0x7610, R6 ;  /* 0x00007610ff067816 */ /* 0x000fc60000000006 */
[----:B---3--:R4:W-:Y:S02]  /*1e1d0*/  STS.U16 [R0+UR5+0x8c00], R2 ;  /* 0x008c000200007988 */ /* 0x0089e40008000405 */
[----:B----4-:R-:W-:-:S05]  /*1e1e0*/  @!P3 IMAD.MOV.U32 R2, RZ, RZ, R28 ;  /* 0x000000ffff02b224 */ /* 0x010fca00078e001c */
[----:B--2---:R-:W2:Y:S04]  /*1e1f0*/  @!P3 LDG.E.U16 R6, desc[UR10][R2.64] ;  /* 0x0000000a0206b981 */ /* 0x004ea8000c1e1500 */
[----:B------:R0:W-:Y:S04]  /*1e200*/  STL [R1+0xdc], R27 ;  /* 0x0000dc1b01007387 */ /* 0x0001e80000100800 */
[----:B0-----:R-:W3:Y:S04]  /*1e210*/  LDL.LU R27, [R1+0xc] ;  /* 0x00000c00011b7983 */ /* 0x001ee80000300800 */
[----:B------:R-:W4:Y:S04]  /*1e220*/  LDL.LU R28, [R1+0x8] ;  /* 0x00000800011c7983 */ /* 0x000f280000300800 */
        /* <DEDUP_REMOVED lines=13> */
[----:B------:R-:W2:Y:S04]  /*1e300*/  LDL R2, [R1+0x508] ;  /* 0x0005080001027983 */ /* 0x000ea80000100800 */
[----:B------:R-:W2:Y:S01]  /*1e310*/  LDL R3, [R1+0x50c] ;  /* 0x00050c0001037983 */ /* 0x000ea20000100800 */
[----:B------:R-:W-:-:S03]  /*1e320*/  PRMT R15, RZ, 0x7610, R15 ;  /* 0x00007610ff0f7816 */ /* 0x000fc6000000000f */
[----:B------:R0:W-:Y:S04]  /*1e330*/  STS.U16 [R0+UR5+0x9400], R16 ;  /* 0x0094001000007988 */ /* 0x0001e80008000405 */
[----:B0-----:R-:W3:Y:S01]  /*1e340*/  LDL.LU R16, [R1] ;  /* 0x0000000001107983 */ /* 0x001ee20000300800 */
[----:B--2---:R-:W-:-:S04]  /*1e350*/  @!P3 LOP3.LUT R3, R3, R2, RZ, 0x3c, !PT ;  /* 0x000000020303b212 */ /* 0x004fc800078e3cff */
[----:B------:R-:W-:-:S04]  /*1e360*/  @!P3 LOP3.LUT R2, R3, R2, RZ, 0x3c, !PT ;  /* 0x000000020302b212 */ /* 0x000fc800078e3cff */
[----:B------:R-:W-:-:S05]  /*1e370*/  @!P3 LOP3.LUT R3, R3, R2, RZ, 0x3c, !PT ;  /* 0x000000020303b212 */ /* 0x000fca00078e3cff */
[----:B------:R-:W2:Y:S04]  /*1e380*/  @!P3 LDG.E.U16 R15, desc[UR10][R2.64] ;  /* 0x0000000a020fb981 */ /* 0x000ea8000c1e1500 */
[----:B------:R-:W3:Y:S04]  /*1e390*/  LDL R2, [R1+0x4e8] ;  /* 0x0004e80001027983 */ /* 0x000ee80000100800 */
[----:B------:R-:W3:Y:S01]  /*1e3a0*/  LDL R3, [R1+0x4ec] ;  /* 0x0004ec0001037983 */ /* 0x000ee20000100800 */
[----:B------:R-:W-:-:S03]  /*1e3b0*/  PRMT R14, RZ, 0x7610, R14 ;  /* 0x00007610ff0e7816 */ /* 0x000fc6000000000e */
[----:B------:R0:W-:Y:S04]  /*1e3c0*/  STS.U16 [R0+UR5+0x9800], R5 ;  /* 0x0098000500007988 */ /* 0x0001e80008000405 */
[----:B------:R1:W-:Y:S04]  /*1e3d0*/  STS.U16 [R0+UR5+0x9c00], R4 ;  /* 0x009c000400007988 */ /* 0x0003e80008000405 */
[----:B--2---:R-:W-:Y:S04]  /*1e3e0*/  STL [R1+0x1224], R15 ;  /* 0x0012240f01007387 */ /* 0x004fe80000100800 */
[----:B0-----:R-:W2:Y:S01]  /*1e3f0*/  LDL.LU R5, [R1+0x1280] ;  /* 0x0012800001057983 */ /* 0x001ea20000300800 */
[----:B---3--:R-:W-:-:S04]  /*1e400*/  @!P3 LOP3.LUT R3, R3, R2, RZ, 0x3c, !PT ;  /* 0x000000020303b212 */ /* 0x008fc800078e3cff */
[----:B------:R-:W-:-:S04]  /*1e410*/  @!P3 LOP3.LUT R2, R3, R2, RZ, 0x3c, !PT ;  /* 0x000000020302b212 */ /* 0x000fc800078e3cff */
[----:B------:R-:W-:-:S05]  /*1e420*/  @!P3 LOP3.LUT R3, R3, R2, RZ, 0x3c, !PT ;  /* 0x000000020303b212 */ /* 0x000fca00078e3cff */
[----:B------:R0:W3:Y:S04]  /*1e430*/  @!P3 LDG.E.U16 R14, desc[UR10][R2.64] ;  /* 0x0000000a020eb981 */ /* 0x0000e8000c1e1500 */
[----:B------:R-:W0:Y:S04]  /*1e440*/  LDL R2, [R1+0x4c8] ;  /* 0x0004c80001027983 */ /* 0x000e280000100800 */
[----:B------:R-:W0:Y:S04]  /*1e450*/  LDL R3, [R1+0x4cc] ;  /* 0x0004cc0001037983 */ /* 0x000e280000100800 */
[----:B-1----:R-:W2:Y:S01]  /*1e460*/  LDL.LU R4, [R1+0x127c] ;  /* 0x00127c0001047983 */ /* 0x002ea20000300800 */
[----:B0-----:R-:W-:-:S04]  /*1e470*/  @!P3 LOP3.LUT R3, R3, R2, RZ, 0x3c, !PT ;  /* 0x000000020303b212 */ /* 0x001fc800078e3cff */
[C---:B------:R-:W-:Y:S02]  /*1e480*/  @!P3 LOP3.LUT R2, R3.reuse, R2, RZ, 0x3c, !PT ;  /* 0x000000020302b212 */ /* 0x040fe400078e3cff */
[----:B--2---:R-:W-:Y:S02]  /*1e490*/  PRMT R4, RZ, 0x7610, R4 ;  /* 0x00007610ff047816 */ /* 0x004fe40000000004 */
[----:B------:R-:W-:-:S05]  /*1e4a0*/  @!P3 LOP3.LUT R3, R3, R2, RZ, 0x3c, !PT ;  /* 0x000000020303b212 */ /* 0x000fca00078e3cff */
[----:B------:R-:W2:Y:S04]  /*1e4b0*/  @!P3 LDG.E.U16 R4, desc[UR10][R2.64] ;  /* 0x0000000a0204b981 */ /* 0x000ea8000c1e1500 */
[----:B------:R-:W-:Y:S04]  /*1e4c0*/  STS.U16 [R0+UR5+0xa000], R26 ;  /* 0x00a0001a00007988 */ /* 0x000fe80008000405 */
[----:B--2---:R0:W-:Y:S04]  /*1e4d0*/  STL [R1+0xd0], R4 ;  /* 0x0000d00401007387 */ /* 0x0041e80000100800 */
[----:B0-----:R-:W2:Y:S04]  /*1e4e0*/  LDL.LU R4, [R1+0x1278] ;  /* 0x0012780001047983 */ /* 0x001ea80000300800 */
[----:B------:R-:W2:Y:S04]  /*1e4f0*/  LDL R2, [R1+0x4a8] ;  /* 0x0004a80001027983 */ /* 0x000ea80000100800 */
[----:B------:R-:W2:Y:S04]  /*1e500*/  LDL R3, [R1+0x4ac] ;  /* 0x0004ac0001037983 */ /* 0x000ea80000100800 */
[----:B------:R-:W3:Y:S01]  /*1e510*/  LDL.LU R26, [R1+0x1274] ;  /* 0x00127400011a7983 */ /* 0x000ee20000300800 */
[----:B--2---:R-:W-:-:S04]  /*1e520*/  @!P3 LOP3.LUT R3, R3, R2, RZ, 0x3c, !PT ;  /* 0x000000020303b212 */ /* 0x004fc800078e3cff */
[C---:B------:R-:W-:Y:S02]  /*1e530*/  @!P3 LOP3.LUT R2, R3.reuse, R2, RZ, 0x3c, !PT ;  /* 0x000000020302b212 */ /* 0x040fe400078e3cff */
[----:B---3--:R-:W-:Y:S02]  /*1e540*/  PRMT R26, RZ, 0x7610, R26 ;  /* 0x00007610ff1a7816 */ /* 0x008fe4000000001a */
[----:B------:R-:W-:-:S05]  /*1e550*/  @!P3 LOP3.LUT R3, R3, R2, RZ, 0x3c, !PT ;  /* 0x000000020303b212 */ /* 0x000fca00078e3cff */
[----:B------:R-:W2:Y:S04]  /*1e560*/  @!P3 LDG.E.U16 R26, desc[UR10][R2.64] ;  /* 0x0000000a021ab981 */ /* 0x000ea8000c1e1500 */
[----:B--2---:R0:W-:Y:S04]  /*1e570*/  STL [R1+0xcc], R26 ;  /* 0x0000cc1a01007387 */ /* 0x0041e80000100800 */
[----:B0-----:R-:W2:Y:S04]  /*1e580*/  LDL.LU R26, [R1+0x1270] ;  /* 0x00127000011a7983 */ /* 0x001ea80000300800 */
[----:B------:R-:W3:Y:S04]  /*1e590*/  LDL R2, [R1+0x488] ;  /* 0x0004880001027983 */ /* 0x000ee80000100800 */
[----:B------:R-:W3:Y:S04]  /*1e5a0*/  LDL R3, [R1+0x48c] ;  /* 0x00048c0001037983 */ /* 0x000ee80000100800 */
[----:B------:R0:W-:Y:S04]  /*1e5b0*/  STS.U16 [R0+UR5+0x10300], R19 ;  /* 0x0103001300007988 */ /* 0x0001e80008000405 */
[----:B------:R1:W-:Y:S01]  /*1e5c0*/  STS.U16 [R0+UR5+0xa400], R27 ;  /* 0x00a4001b00007988 */ /* 0x0003e20008000405 */
[----:B0-----:R-:W-:-:S03]  /*1e5d0*/  PRMT R19, RZ, 0x7610, R19 ;  /* 0x00007610ff137816 */ /* 0x001fc60000000013 */
[----:B-1----:R-:W2:Y:S01]  /*1e5e0*/  LDL.LU R27, [R1+0x126c] ;  /* 0x00126c00011b7983 */ /* 0x002ea20000300800 */
[----:B---3--:R-:W-:-:S04]  /*1e5f0*/  @!P3 LOP3.LUT R3, R3, R2, RZ, 0x3c, !PT ;  /* 0x000000020303b212 */ /* 0x008fc800078e3cff */
[----:B------:R-:W-:-:S04]  /*1e600*/  @!P3 LOP3.LUT R2, R3, R2, RZ, 0x3c, !PT ;  /* 0x000000020302b212 */ /* 0x000fc800078e3cff */
[----:B------:R-:W-:-:S05]  /*1e610*/  @!P3 LOP3.LUT R3, R3, R2, RZ, 0x3c, !PT ;  /* 0x000000020303b212 */ /* 0x000fca00078e3cff */
[----:B------:R0:W3:Y:S04]  /*1e620*/  @!P3 LDG.E.U16 R19, desc[UR10][R2.64] ;  /* 0x0000000a0213b981 */ /* 0x0000e8000c1e1500 */
[----:B------:R-:W0:Y:S04]  /*1e630*/  LDL R2, [R1+0x468] ;  /* 0x0004680001027983 */ /* 0x000e280000100800 */
[----:B------:R-:W0:Y:S04]  /*1e640*/  LDL R3, [R1+0x46c] ;  /* 0x00046c0001037983 */ /* 0x000e280000100800 */
[----:B------:R1:W-:Y:S04]  /*1e650*/  STS.U16 [R0+UR5+0x10500], R21 ;  /* 0x0105001500007988 */ /* 0x0003e80008000405 */
[----:B----4-:R4:W-:Y:S01]  /*1e660*/  STS.U16 [R0+UR5+0xa800], R28 ;  /* 0x00a8001c00007988 */ /* 0x0109e20008000405 */
[----:B-1----:R-:W-:-:S03]  /*1e670*/  PRMT R21, RZ, 0x7610, R21 ;  /* 0x00007610ff157816 */ /* 0x002fc60000000015 */
[----:B----4-:R-:W4:Y:S01]  /*1e680*/  LDL.LU R28, [R1+0x1268] ;  /* 0x00126800011c7983 */ /* 0x010f220000300800 */
[----:B0-----:R-:W-:-:S04]  /*1e690*/  @!P3 LOP3.LUT R3, R3, R2, RZ, 0x3c, !PT ;  /* 0x000000020303b212 */ /* 0x001fc800078e3cff */
[----:B------:R-:W-:-:S04]  /*1e6a0*/  @!P3 LOP3.LUT R2, R3, R2, RZ, 0x3c, !PT ;  /* 0x000000020302b212 */ /* 0x000fc800078e3cff */
[----:B------:R-:W-:-:S05]  /*1e6b0*/  @!P3 LOP3.LUT R3, R3, R2, RZ, 0x3c, !PT ;  /* 0x000000020303b212 */ /* 0x000fca00078e3cff */
[----:B------:R0:W2:Y:S04]  /*1e6c0*/  @!P3 LDG.E.U16 R21, desc[UR10][R2.64] ;  /* 0x0000000a0215b981 */ /* 0x0000a8000c1e1500 */
[----:B------:R-:W0:Y:S04]  /*1e6d0*/  LDL R2, [R1+0x448] ;  /* 0x0004480001027983 */ /* 0x000e280000100800 */
[----:B------:R-:W0:Y:S04]  /*1e6e0*/  LDL R3, [R1+0x44c] ;  /* 0x00044c0001037983 */ /* 0x000e280000100800 */
[----:B------:R1:W-:Y:S04]  /*1e6f0*/  STS.U16 [R0+UR5+0x10700], R23 ;  /* 0x0107001700007988 */ /* 0x0003e80008000405 */
[----:B------:R3:W-:Y:S01]  /*1e700*/  STS.U16 [R0+UR5+0xac00], R29 ;  /* 0x00ac001d00007988 */ /* 0x0007e20008000405 */
[----:B-1----:R-:W-:-:S03]  /*1e710*/  PRMT R23, RZ, 0x7610, R23 ;  /* 0x00007610ff177816 */ /* 0x002fc60000000017 */
[----:B---3--:R-:W3:Y:S01]  /*1e720*/  LDL.LU R29, [R1+0x1264] ;  /* 0x00126400011d7983 */ /* 0x008ee20000300800 */
[----:B0-----:R-:W-:-:S04]  /*1e730*/  @!P3 LOP3.LUT R3, R3, R2, RZ, 0x3c, !PT ;  /* 0x000000020303b212 */ /* 0x001fc800078e3cff */
[----:B------:R-:W-:-:S04]  /*1e740*/  @!P3 LOP3.LUT R2, R3, R2, RZ, 0x3c, !PT ;  /* 0x000000020302b212 */ /* 0x000fc800078e3cff */
[----:B------:R-:W-:-:S05]  /*1e750*/  @!P3 LOP3.LUT R3, R3, R2, RZ, 0x3c, !PT ;  /* 0x000000020303b212 */ /* 0x000fca00078e3cff */
[----:B------:R0:W2:Y:S04]  /*1e760*/  @!P3 LDG.E.U16 R23, desc[UR10][R2.64] ;  /* 0x0000000a0217b981 */ /* 0x0000a8000c1e1500 */
[----:B------:R-:W0:Y:S04]  /*1e770*/  LDL R2, [R1+0x428] ;  /* 0x0004280001027983 */ /* 0x000e280000100800 */
[----:B------:R-:W0:Y:S04]  /*1e780*/  LDL R3, [R1+0x42c] ;  /* 0x00042c0001037983 */ /* 0x000e280000100800 */
[----:B------:R1:W-:Y:S02]  /*1e790*/  STS.U16 [R0+UR5+0x800], R25 ;  /* 0x0008001900007988 */ /* 0x0003e40008000405 */
[----:B-1----:R-:W-:-:S02]  /*1e7a0*/  PRMT R25, RZ, 0x7610, R25 ;  /* 0x00007610ff197816 */ /* 0x002fc40000000019 */
[----:B0-----:R-:W-:-:S04]  /*1e7b0*/  @!P3 LOP3.LUT R3, R3, R2, RZ, 0x3c, !PT ;  /* 0x000000020303b212 */ /* 0x001fc800078e3cff */
[----:B------:R-:W-:-:S04]  /*1e7c0*/  @!P3 LOP3.LUT R2, R3, R2, RZ, 0x3c, !PT ;  /* 0x000000020302b212 */ /* 0x000fc800078e3cff */
[----:B------:R-:W-:-:S05]  /*1e7d0*/  @!P3 LOP3.LUT R3, R3, R2, RZ, 0x3c, !PT ;  /* 0x000000020303b212 */ /* 0x000fca00078e3cff */
[----:B------:R0:W2:Y:S04]  /*1e7e0*/  @!P3 LDG.E.U16 R25, desc[UR10][R2.64] ;  /* 0x0000000a0219b981 */ /* 0x0000a8000c1e1500 */
[----:B------:R-:W0:Y:S04]  /*1e7f0*/  LDL R2, [R1+0x408] ;  /* 0x0004080001027983 */ /* 0x000e280000100800 */
[----:B------:R-:W0:Y:S01]  /*1e800*/  LDL R3, [R1+0x40c] ;  /* 0x00040c0001037983 */ /* 0x000e220000100800 */
[----:B----4-:R-:W-:Y:S02]  /*1e810*/  PRMT R28, RZ, 0x7610, R28 ;  /* 0x00007610ff1c7816 */ /* 0x010fe4000000001c */
[----:B0-----:R-:W-:-:S04]  /*1e820*/  @!P3 LOP3.LUT R3, R3, R2, RZ, 0x3c, !PT ;  /* 0x000000020303b212 */ /* 0x001fc800078e3cff */
[----:B------:R-:W-:-:S04]  /*1e830*/  @!P3 LOP3.LUT R2, R3, R2, RZ, 0x3c, !PT ;  /* 0x000000020302b212 */ /* 0x000fc800078e3cff */
[----:B------:R-:W-:-:S05]  /*1e840*/  @!P3 LOP3.LUT R3, R3, R2, RZ, 0x3c, !PT ;  /* 0x000000020303b212 */ /* 0x000fca00078e3cff */
[----:B------:R-:W4:Y:S04]  /*1e850*/  @!P3 LDG.E.U16 R28, desc[UR10][R2.64] ;  /* 0x0000000a021cb981 */ /* 0x000f28000c1e1500 */
[----:B------:R0:W-:Y:S04]  /*1e860*/  STS.U16 [R0+UR5+0xb000], R16 ;  /* 0x00b0001000007988 */ /* 0x0001e80008000405 */
[----:B0-----:R-:W2:Y:S04]  /*1e870*/  LDL R16, [R1+0x3ac] ;  /* 0x0003ac0001107983 */ /* 0x001ea80000100800 */
[----:B----4-:R0:W-:Y:S04]  /*1e880*/  STL [R1+0xc8], R28 ;  /* 0x0000c81c01007387 */ /* 0x0101e80000100800 */
[----:B0-----:R-:W4:Y:S04]  /*1e890*/  LDL.LU R28, [R1+0x1260] ;  /* 0x00126000011c7983 */ /* 0x001f280000300800 */
[----:B------:R-:W2:Y:S04]  /*1e8a0*/  LDL R2, [R1+0x3e8] ;  /* 0x0003e80001027983 */ /* 0x000ea80000100800 */
[----:B------:R-:W2:Y:S04]  /*1e8b0*/  LDL R3, [R1+0x3ec] ;  /* 0x0003ec0001037983 */ /* 0x000ea80000100800 */
[----:B---3--:R0:W-:Y:S02]  /*1e8c0*/  STS.U16 [R0+UR5+0xb400], R29 ;  /* 0x00b4001d00007988 */ /* 0x0081e40008000405 */
[----:B0-----:R-:W-:-:S02]  /*1e8d0*/  PRMT R29, RZ, 0x7610, R29 ;  /* 0x00007610ff1d7816 */ /* 0x001fc4000000001d */
        /* <DEDUP_REMOVED lines=10> */
[----:B------:R-:W3:Y:S01]  /*1e980*/  @!P3 LDG.E.U16 R26, desc[UR10][R2.64] ;  /* 0x0000000a021ab981 */ /* 0x000ee2000c1e1500 */
[----:B------:R-:W-:-:S03]  /*1e990*/  PRMT R4, RZ, 0x7610, R4 ;  /* 0x00007610ff047816 */ /* 0x000fc60000000004 */
[----:B---3--:R0:W-:Y:S04]  /*1e9a0*/  STL [R1+0xc4], R26 ;  /* 0x0000c41a01007387 */ /* 0x0081e80000100800 */
[----:B0-----:R-:W3:Y:S04]  /*1e9b0*/  LDL.LU R26, [R1+0x125c] ;  /* 0x00125c00011a7983 */ /* 0x001ee80000300800 */
[----:B------:R-:W2:Y:S01]  /*1e9c0*/  LDL R3, [R1+0x3a8] ;  /* 0x0003a80001037983 */ /* 0x000ea20000100800 */
[----:B------:R-:W-:-:S03]  /*1e9d0*/  @!P3 IMAD.MOV.U32 R2, RZ, RZ, R16 ;  /* 0x000000ffff02b224 */ /* 0x000fc600078e0010 */
[----:B------:R-:W3:Y:S04]  /*1e9e0*/  LDL R16, [R1+0xaa4] ;  /* 0x000aa40001107983 */ /* 0x000ee80000100800 */
[----:B--2---:R-:W2:Y:S04]  /*1e9f0*/  @!P3 LDG.E.U16 R4, desc[UR10][R2.64] ;  /* 0x0000000a0204b981 */ /* 0x004ea8000c1e1500 */
        /* <DEDUP_REMOVED lines=27> */
[----:B------:R-:W4:Y:S01]  /*1ebb0*/  LDL R3, [R1+0x330] ;  /* 0x0003300001037983 */ /* 0x000f220000100800 */
[----:B------:R-:W-:Y:S01]  /*1ebc0*/  PRMT R15, RZ, 0x7610, R15 ;  /* 0x00007610ff0f7816 */ /* 0x000fe2000000000f */
[----:B---3--:R-:W-:Y:S02]  /*1ebd0*/  @!P3 IMAD.MOV.U32 R2, RZ, RZ, R16 ;  /* 0x000000ffff02b224 */ /* 0x008fe400078e0010 */
[----:B--2---:R0:W-:Y:S01]  /*1ebe0*/  STL [R1+0xa4], R18 ;  /* 0x0000a41201007387 */ /* 0x0041e20000100800 */
[----:B------:R-:W-:-:S03]  /*1ebf0*/  PRMT R12, RZ, 0x7610, R12 ;  /* 0x00007610ff0c7816 */ /* 0x000fc6000000000c */
[----:B------:R-:W2:Y:S04]  /*1ec00*/  LDL R16, [R1+0x314] ;  /* 0x0003140001107983 */ /* 0x000ea80000100800 */
[----:B----4-:R1:W3:Y:S04]  /*1ec10*/  @!P3 LDG.E.U16 R15, desc[UR10][R2.64] ;  /* 0x0000000a020fb981 */ /* 0x0102e8000c1e1500 */
[----:B0-----:R-:W4:Y:S04]  /*1ec20*/  LDL R18, [R1+0xae8] ;  /* 0x000ae80001127983 */ /* 0x001f280000100800 */
[----:B------:R-:W1:Y:S04]  /*1ec30*/  LDL R2, [R1+0x320] ;  /* 0x0003200001027983 */ /* 0x000e680000100800 */
[----:B------:R-:W1:Y:S02]  /*1ec40*/  LDL R3, [R1+0xac4] ;  /* 0x000ac40001037983 */ /* 0x000e640000100800 */
[----:B-1----:R-:W-:-:S04]  /*1ec50*/  @!P3 LOP3.LUT R3, R3, R2, RZ, 0x3c, !PT ;  /* 0x000000020303b212 */ /* 0x002fc800078e3cff */
        /* <DEDUP_REMOVED lines=18> */
[----:B----4-:R-:W-:-:S03]  /*1ed80*/  @!P3 IMAD.MOV.U32 R2, RZ, RZ, R18 ;  /* 0x000000ffff02b224 */ /* 0x010fc600078e0012 */
[----:B------:R0:W-:Y:S04]  /*1ed90*/  STS.U16 [R0+UR5+0xc400], R4 ;  /* 0x00c4000400007988 */ /* 0x0001e80008000405 */
[----:B------:R-:W4:Y:S04]  /*1eda0*/  LDL R18, [R1+0xa64] ;  /* 0x000a640001127983 */ /* 0x000f280000100800 */
[----:B--2---:R3:W2:Y:S01]  /*1edb0*/  @!P3 LDG.E.U16 R24, desc[UR10][R2.64] ;  /* 0x0000000a0218b981 */ /* 0x0046a2000c1e1500 */
[----:B0-----:R-:W-:Y:S01]  /*1edc0*/  PRMT R4, RZ, 0x7610, R4 ;  /* 0x00007610ff047816 */ /* 0x001fe20000000004 */
[----:B---3--:R-:W-:-:S02]  /*1edd0*/  @!P3 IMAD.MOV.U32 R2, RZ, RZ, R15 ;  /* 0x000000ffff02b224 */ /* 0x008fc400078e000f */
[----:B------:R-:W-:-:S05]  /*1ede0*/  @!P3 IMAD.MOV.U32 R3, RZ, RZ, R16 ;  /* 0x000000ffff03b224 */ /* 0x000fca00078e0010 */
[----:B------:R-:W3:Y:S04]  /*1edf0*/  @!P3 LDG.E.U16 R4, desc[UR10][R2.64] ;  /* 0x0000000a0204b981 */ /* 0x000ee8000c1e1500 */
[----:B--2---:R0:W-:Y:S04]  /*1ee00*/  STL [R1+0x94], R24 ;  /* 0x0000941801007387 */ /* 0x0041e80000100800 */
[----:B0-----:R-:W2:Y:S04]  /*1ee10*/  LDL.LU R24, [R1+0xbc] ;  /* 0x0000bc0001187983 */ /* 0x001ea80000300800 */
[----:B------:R-:W2:Y:S04]  /*1ee20*/  LDL R2, [R1+0x304] ;  /* 0x0003040001027983 */ /* 0x000ea80000100800 */
[----:B------:R-:W2:Y:S01]  /*1ee30*/  LDL R3, [R1+0xa7c] ;  /* 0x000a7c0001037983 */ /* 0x000ea20000100800 */
[----:B------:R-:W-:-:S03]  /*1ee40*/  PRMT R22, RZ, 0x7610, R22 ;  /* 0x00007610ff167816 */ /* 0x000fc60000000016 */
[----:B------:R-:W4:Y:S04]  /*1ee50*/  LDL R16, [R1+0xa44] ;  /* 0x000a440001107983 */ /* 0x000f280000100800 */
[----:B---3--:R0:W-:Y:S04]  /*1ee60*/  STL [R1+0x90], R4 ;  /* 0x0000900401007387 */ /* 0x0081e80000100800 */
[----:B0-----:R-:W3:Y:S04]  /*1ee70*/  LDL R4, [R1+0xa24] ;  /* 0x000a240001047983 */ /* 0x001ee80000100800 */
[----:B------:R-:W3:Y:S01]  /*1ee80*/  LDL.LU R15, [R1+0xc0] ;  /* 0x0000c000010f7983 */ /* 0x000ee20000300800 */
[----:B--2---:R-:W-:-:S04]  /*1ee90*/  @!P3 LOP3.LUT R3, R3, R2, RZ, 0x3c, !PT ;  /* 0x000000020303b212 */ /* 0x004fc800078e3cff */
[----:B------:R-:W-:-:S04]  /*1eea0*/  @!P3 LOP3.LUT R2, R3, R2, RZ, 0x3c, !PT ;  /* 0x000000020302b212 */ /* 0x000fc800078e3cff */
[----:B------:R-:W-:-:S05]  /*1eeb0*/  @!P3 LOP3.LUT R3, R3, R2, RZ, 0x3c, !PT ;  /* 0x000000020303b212 */ /* 0x000fca00078e3cff */
[----:B------:R4:W2:Y:S04]  /*1eec0*/  @!P3 LDG.E.U16 R22, desc[UR10][R2.64] ;  /* 0x0000000a0216b981 */ /* 0x0008a8000c1e1500 */
[----:B------:R-:W3:Y:S01]  /*1eed0*/  LDL R3, [R1+0xa60] ;  /* 0x000a600001037983 */ /* 0x000ee20000100800 */
[----:B----4-:R-:W-:-:S03]  /*1eee0*/  @!P3 IMAD.MOV.U32 R2, RZ, RZ, R18 ;  /* 0x000000ffff02b224 */ /* 0x010fc600078e0012 */
[----:B------:R0:W-:Y:S02]  /*1eef0*/  STS.U16 [R0+UR5+0xe000], R10 ;  /* 0x00e0000a00007988 */ /* 0x0001e40008000405 */
[----:B0-----:R-:W-:Y:S02]  /*1ef00*/  PRMT R10, RZ, 0x7610, R10 ;  /* 0x00007610ff0a7816 */ /* 0x001fe4000000000a */
[----:B--2---:R0:W-:Y:S01]  /*1ef10*/  STL [R1+0x8c], R22 ;  /* 0x00008c1601007387 */ /* 0x0041e20000100800 */
[----:B------:R-:W-:-:S03]  /*1ef20*/  PRMT R20, RZ, 0x7610, R20 ;  /* 0x00007610ff147816 */ /* 0x000fc60000000014 */
[----:B------:R-:W2:Y:S04]  /*1ef30*/  LDL R18, [R1+0x9e0] ;  /* 0x0009e00001127983 */ /* 0x000ea80000100800 */
[----:B---3--:R1:W3:Y:S04]  /*1ef40*/  @!P3 LDG.E.U16 R10, desc[UR10][R2.64] ;  /* 0x0000000a020ab981 */ /* 0x0082e8000c1e1500 */
[----:B0-----:R-:W4:Y:S04]  /*1ef50*/  LDL R22, [R1+0xa04] ;  /* 0x000a040001167983 */ /* 0x001f280000100800 */
[----:B------:R-:W2:Y:S01]  /*1ef60*/  LDL R3, [R1+0xa40] ;  /* 0x000a400001037983 */ /* 0x000ea20000100800 */
[----:B-1----:R-:W-:-:S05]  /*1ef70*/  @!P3 IMAD.MOV.U32 R2, RZ, RZ, R16 ;  /* 0x000000ffff02b224 */ /* 0x002fca00078e0010 */
[----:B--2---:R-:W2:Y:S04]  /*1ef80*/  @!P3 LDG.E.U16 R20, desc[UR10][R2.64] ;  /* 0x0000000a0214b981 */ /* 0x004ea8000c1e1500 */
[----:B---3--:R0:W-:Y:S04]  /*1ef90*/  STL [R1+0x88], R10 ;  /* 0x0000880a01007387 */ /* 0x0081e80000100800 */
[----:B0-----:R-:W3:Y:S04]  /*1efa0*/  LDL R10, [R1+0x9e4] ;  /* 0x0009e400010a7983 */ /* 0x001ee80000100800 */
[----:B------:R-:W3:Y:S04]  /*1efb0*/  LDL.LU R16, [R1+0x170] ;  /* 0x0001700001107983 */ /* 0x000ee80000300800 */
[----:B--2---:R0:W-:Y:S04]  /*1efc0*/  STL [R1+0x84], R20 ;  /* 0x0000841401007387 */ /* 0x0041e80000100800 */
[----:B0-----:R-:W2:Y:S04]  /*1efd0*/  LDL.LU R20, [R1+0x1244] ;  /* 0x0012440001147983 */ /* 0x001ea80000300800 */
[----:B------:R-:W3:Y:S04]  /*1efe0*/  LDL.LU R2, [R1+0xb0] ;  /* 0x0000b00001027983 */ /* 0x000ee80000300800 */
[----:B------:R-:W4:Y:S01]  /*1eff0*/  LDL R3, [R1+0xa20] ;  /* 0x000a200001037983 */ /* 0x000f220000100800 */
[----:B--2---:R-:W-:-:S03]  /*1f000*/  PRMT R20, RZ, 0x7610, R20 ;  /* 0x00007610ff147816 */ /* 0x004fc60000000014 */
[----:B---3--:R0:W-:Y:S02]  /*1f010*/  STS.U16 [R0+UR5+0xf000], R2 ;  /* 0x00f0000200007988 */ /* 0x0081e40008000405 */
[----:B0-----:R-:W-:Y:S02]  /*1f020*/  @!P3 IMAD.MOV.U32 R2, RZ, RZ, R4 ;  /* 0x000000ffff02b224 */ /* 0x001fe400078e0004 */
[----:B------:R-:W2:Y:S04]  /*1f030*/  LDL.LU R4, [R1+0x16c] ;  /* 0x00016c0001047983 */ /* 0x000ea80000300800 */
[----:B----4-:R-:W3:Y:S04]  /*1f040*/  @!P3 LDG.E.U16 R20, desc[UR10][R2.64] ;  /* 0x0000000a0214b981 */ /* 0x010ee8000c1e1500 */
[----:B---3--:R0:W-:Y:S04]  /*1f050*/  STL [R1+0x80], R20 ;  /* 0x0000801401007387 */ /* 0x0081e80000100800 */
[----:B0-----:R-:W3:Y:S04]  /*1f060*/  LDL.LU R20, [R1+0x1240] ;  /* 0x0012400001147983 */ /* 0x001ee80000300800 */
[----:B------:R-:W4:Y:S04]  /*1f070*/  LDL.LU R2, [R1+0xb8] ;  /* 0x0000b80001027983 */ /* 0x000f280000300800 */
[----:B------:R-:W2:Y:S01]  /*1f080*/  LDL R3, [R1+0xa00] ;  /* 0x000a000001037983 */ /* 0x000ea20000100800 */
[----:B---3--:R-:W-:-:S03]  /*1f090*/  PRMT R20, RZ, 0x7610, R20 ;  /* 0x00007610ff147816 */ /* 0x008fc60000000014 */
[----:B----4-:R0:W-:Y:S02]  /*1f0a0*/  STS.U16 [R0+UR5+0xf400], R2 ;  /* 0x00f4000200007988 */ /* 0x0101e40008000405 */
[----:B0-----:R-:W-:Y:S02]  /*1f0b0*/  @!P3 IMAD.MOV.U32 R2, RZ, RZ, R22 ;  /* 0x000000ffff02b224 */ /* 0x001fe400078e0016 */
[----:B------:R0:W-:Y:S04]  /*1f0c0*/  STS.U16 [R0+UR5+0xd400], R8 ;  /* 0x00d4000800007988 */ /* 0x0001e80008000405 */
[----:B--2---:R1:W2:Y:S04]  /*1f0d0*/  @!P3 LDG.E.U16 R20, desc[UR10][R2.64] ;  /* 0x0000000a0214b981 */ /* 0x0042a8000c1e1500 */
[----:B------:R-:W3:Y:S01]  /*1f0e0*/  LDL.LU R22, [R1+0x168] ;  /* 0x0001680001167983 */ /* 0x000ee20000300800 */
[----:B0-----:R-:W-:Y:S01]  /*1f0f0*/  PRMT R8, RZ, 0x7610, R8 ;  /* 0x00007610ff087816 */ /* 0x001fe20000000008 */
[----:B-1----:R-:W-:-:S02]  /*1f100*/  @!P3 IMAD.MOV.U32 R2, RZ, RZ, R10 ;  /* 0x000000ffff02b224 */ /* 0x002fc400078e000a */
[----:B------:R-:W-:Y:S01]  /*1f110*/  @!P3 IMAD.MOV.U32 R3, RZ, RZ, R18 ;  /* 0x000000ffff03b224 */ /* 0x000fe200078e0012 */
[----:B------:R-:W-:Y:S04]  /*1f120*/  STS.U16 [R0+UR5+0xf800], R24 ;  /* 0x00f8001800007988 */ /* 0x000fe80008000405 */
[----:B------:R0:W4:Y:S04]  /*1f130*/  @!P3 LDG.E.U16 R8, desc[UR10][R2.64] ;  /* 0x0000000a0208b981 */ /* 0x000128000c1e1500 */
[----:B--2---:R1:W-:Y:S04]  /*1f140*/  STL [R1+0x7c], R20 ;  /* 0x00007c1401007387 */ /* 0x0043e80000100800 */
[----:B-1----:R-:W2:Y:S04]  /*1f150*/  LDL.LU R20, [R1+0x123c] ;  /* 0x00123c0001147983 */ /* 0x002ea80000300800 */
[----:B------:R-:W3:Y:S04]  /*1f160*/  LDL.LU R24, [R1+0x164] ;  /* 0x0001640001187983 */ /* 0x000ee80000300800 */
[----:B------:R-:W0:Y:S04]  /*1f170*/  LDL R2, [R1+0x9c0] ;  /* 0x0009c00001027983 */ /* 0x000e280000100800 */
[----:B------:R-:W0:Y:S01]  /*1f180*/  LDL R3, [R1+0x9c4] ;  /* 0x0009c40001037983 */ /* 0x000e220000100800 */
[----:B------:R-:W1:Y:S01]  /*1f190*/  S2R R18, SR_TID.X ;  /* 0x0000000000127919 */ /* 0x000e620000002100 */
[----:B--2---:R-:W-:-:S02]  /*1f1a0*/  PRMT R20, RZ, 0x7610, R20 ;  /* 0x00007610ff147816 */ /* 0x004fc40000000014 */
[----:B0-----:R-:W-:-:S04]  /*1f1b0*/  @!P3 LOP3.LUT R3, R3, R2, RZ, 0x3c, !PT ;  /* 0x000000020303b212 */ /* 0x001fc800078e3cff */
[----:B------:R-:W-:-:S04]  /*1f1c0*/  @!P3 LOP3.LUT R2, R3, R2, RZ, 0x3c, !PT ;  /* 0x000000020302b212 */ /* 0x000fc800078e3cff */
[----:B------:R-:W-:-:S05]  /*1f1d0*/  @!P3 LOP3.LUT R3, R3, R2, RZ, 0x3c, !PT ;  /* 0x000000020303b212 */ /* 0x000fca00078e3cff */
[----:B------:R-:W2:Y:S01]  /*1f1e0*/  @!P3 LDG.E.U16 R20, desc[UR10][R2.64] ;  /* 0x0000000a0214b981 */ /* 0x000ea2000c1e1500 */
[----:B-1----:R-:W-:-:S03]  /*1f1f0*/  SHF.R.S32.HI R10, RZ, 0x6, R18 ;  /* 0x00000006ff0a7819 */ /* 0x002fc60000011412 */
[----:B------:R0:W-:Y:S04]  /*1f200*/  STS.U16 [R0+UR5+0xfc00], R15 ;  /* 0x00fc000f00007988 */ /* 0x0001e80008000405 */
[----:B------:R-:W-:Y:S01]  /*1f210*/  STL [R1+0xb30], R0 ;  /* 0x000b300001007387 */ /* 0x000fe20000100800 */
[----:B0-----:R-:W-:-:S03]  /*1f220*/  LOP3.LUT R15, R18, 0x3f, RZ, 0xc0, !PT ;  /* 0x0000003f120f7812 */ /* 0x001fc600078ec0ff */
[----:B------:R-:W3:Y:S04]  /*1f230*/  LDL.LU R18, [R1+0x160] ;  /* 0x0001600001127983 */ /* 0x000ee80000300800 */
[----:B----4-:R0:W-:Y:S02]  /*1f240*/  STL [R1+0x78], R8 ;  /* 0x0000780801007387 */ /* 0x0101e40000100800 */
[----:B0-----:R-:W-:Y:S02]  /*1f250*/  IMAD.SHL.U32 R8, R15, 0x2, RZ ;  /* 0x000000020f087824 */ /* 0x001fe400078e00ff */
[----:B------:R-:W4:Y:S04]  /*1f260*/  LDL.LU R15, [R1+0x15c] ;  /* 0x00015c00010f7983 */ /* 0x000f280000300800 */
[----:B--2---:R0:W-:Y:S04]  /*1f270*/  STL [R1+0x74], R20 ;  /* 0x0000741401007387 */ /* 0x0041e80000100800 */
[----:B0-----:R-:W2:Y:S04]  /*1f280*/  LDL.LU R20, [R1+0x1238] ;  /* 0x0012380001147983 */ /* 0x001ea80000300800 */
[----:B------:R-:W3:Y:S04]  /*1f290*/  LDL R2, [R1+0x9a0] ;  /* 0x0009a00001027983 */ /* 0x000ee80000100800 */
[----:B------:R-:W3:Y:S01]  /*1f2a0*/  LDL R3, [R1+0x9a4] ;  /* 0x0009a40001037983 */ /* 0x000ee20000100800 */
[----:B------:R-:W-:-:S02]  /*1f2b0*/  SGXT R10, R10, 0x1 ;  /* 0x000000010a0a781a */ /* 0x000fc40000000200 */
[----:B--2---:R-:W-:Y:S02]  /*1f2c0*/  PRMT R20, RZ, 0x7610, R20 ;  /* 0x00007610ff147816 */ /* 0x004fe40000000014 */
[----:B---3--:R-:W-:-:S04]  /*1f2d0*/  @!P3 LOP3.LUT R3, R3, R2, RZ, 0x3c, !PT ;  /* 0x000000020303b212 */ /* 0x008fc800078e3cff */
[----:B------:R-:W-:-:S04]  /*1f2e0*/  @!P3 LOP3.LUT R2, R3, R2, RZ, 0x3c, !PT ;  /* 0x000000020302b212 */ /* 0x000fc800078e3cff */
[----:B------:R-:W-:-:S05]  /*1f2f0*/  @!P3 LOP3.LUT R3, R3, R2, RZ, 0x3c, !PT ;  /* 0x000000020303b212 */ /* 0x000fca00078e3cff */
[----:B------:R-:W2:Y:S01]  /*1f300*/  @!P3 LDG.E.U16 R20, desc[UR10][R2.64] ;  /* 0x0000000a0214b981 */ /* 0x000ea2000c1e1500 */
[----:B------:R-:W-:-:S04]  /*1f310*/  LOP3.LUT R8, R8, 0x90, R10, 0x78, !PT ;  /* 0x0000009008087812 */ /* 0x000fc800078e780a */
[----:B------:R-:W-:Y:S01]  /*1f320*/  LOP3.LUT R8, R8, 0x20, RZ, 0x3c, !PT ;  /* 0x0000002008087812 */ /* 0x000fe200078e3cff */
[----:B------:R-:W-:Y:S04]  /*1f330*/  STS.U16 [R0+UR5+0xb800], R28 ;  /* 0x00b8001c00007988 */ /* 0x000fe80008000405 */
        /* <DEDUP_REMOVED lines=64> */
[----:B----4-:R1:W-:Y:S04]  /*1f740*/  STS.U16 [R8+UR5+0x1500], R15 ;  /* 0x0015000f08007988 */ /* 0x0103e80008000405 */
[----:B0-----:R-:W2:Y:S04]  /*1f750*/  LDL.LU R20, [R1+0x144] ;  /* 0x0001440001147983 */ /* 0x001ea80000300800 */
[----:B-1----:R-:W4:Y:S04]  /*1f760*/  LDL.LU R15, [R1+0x1224] ;  /* 0x00122400010f7983 */ /* 0x002f280000300800 */
[----:B------:R-:W2:Y:S04]  /*1f770*/  LDL R2, [R1+0x8e0] ;  /* 0x0008e00001027983 */ /* 0x000ea80000100800 */
[----:B------:R-:W2:Y:S04]  /*1f780*/  LDL R3, [R1+0x8e4] ;  /* 0x0008e40001037983 */ /* 0x000ea80000100800 */
[----:B------:R-:W-:Y:S04]  /*1f790*/  STS.U16 [R8+UR5+0x1900], R16 ;  /* 0x0019001008007988 */ /* 0x000fe80008000405 */
[----:B---3--:R0:W-:Y:S04]  /*1f7a0*/  STL [R1+0x5c], R7 ;  /* 0x00005c0701007387 */ /* 0x0081e80000100800 */
[----:B0-----:R-:W3:Y:S04]  /*1f7b0*/  LDL.LU R7, [R1+0x140] ;  /* 0x0001400001077983 */ /* 0x001ee80000300800 */
[----:B------:R-:W3:Y:S01]  /*1f7c0*/  LDL.LU R16, [R1+0x1220] ;  /* 0x0012200001107983 */ /* 0x000ee20000300800 */
[----:B--2---:R-:W-:-:S04]  /*1f7d0*/  @!P3 LOP3.LUT R3, R3, R2, RZ, 0x3c, !PT ;  /* 0x000000020303b212 */ /* 0x004fc800078e3cff */
[----:B------:R-:W-:-:S04]  /*1f7e0*/  @!P3 LOP3.LUT R2, R3, R2, RZ, 0x3c, !PT ;  /* 0x000000020302b212 */ /* 0x000fc800078e3cff */
[----:B------:R-:W-:Y:S02]  /*1f7f0*/  @!P3 LOP3.LUT R3, R3, R2, RZ, 0x3c, !PT ;  /* 0x000000020303b212 */ /* 0x000fe400078e3cff */
[----:B---3--:R-:W-:-:S06]  /*1f800*/  PRMT R16, RZ, 0x7610, R16 ;  /* 0x00007610ff107816 */ /* 0x008fcc0000000010 */
        /* <DEDUP_REMOVED lines=48> */
[----:B------:R-:W3:Y:S01]  /*1fb10*/  LDL R3, [R1+0x844] ;  /* 0x0008440001037983 */ /* 0x000ee20000100800 */
[----:B------:R-:W-:-:S03]  /*1fb20*/  PRMT R13, RZ, 0x7610, R13 ;  /* 0x00007610ff0d7816 */ /* 0x000fc6000000000d */
[----:B------:R0:W-:Y:S04]  /*1fb30*/  STS.U16 [R8+UR5+0x2d00], R20 ;  /* 0x002d001408007988 */ /* 0x0001e80008000405 */
        /* <DEDUP_REMOVED lines=8> */
[----:B------:R-:W-:Y:S04]  /*1fbc0*/  STS.U16 [R8+UR5+0x3100], R7 ;  /* 0x0031000708007988 */ /* 0x000fe80008000405 */
[----:B---3--:R0:W-:Y:S04]  /*1fbd0*/  STL [R1+0x44], R13 ;  /* 0x0000440d01007387 */ /* 0x0081e80000100800 */
[----:B0-----:R-:W3:Y:S01]  /*1fbe0*/  LDL R13, [R1+0x7c4] ;  /* 0x0007c400010d7983 */ /* 0x001ee20000100800 */
[----:B--2---:R-:W-:-:S03]  /*1fbf0*/  @!P3 LOP3.LUT R3, R3, R2, RZ, 0x3c, !PT ;  /* 0x000000020303b212 */ /* 0x004fc600078e3cff */
[----:B------:R-:W2:Y:S01]  /*1fc00*/  LDL.LU R7, [R1+0x128] ;  /* 0x0001280001077983 */ /* 0x000ea20000300800 */
        /* <DEDUP_REMOVED lines=11> */
[----:B------:R1:W-:Y:S04]  /*1fcc0*/  STS.U16 [R8+UR5+0x3500], R4 ;  /* 0x0035000408007988 */ /* 0x0003e80008000405 */
[----:B0-----:R-:W2:Y:S04]  /*1fcd0*/  LDL R11, [R1+0x7a4] ;  /* 0x0007a400010b7983 */ /* 0x001ea80000100800 */
[----:B-1----:R-:W2:Y:S04]  /*1fce0*/  LDL.LU R4, [R1+0x124] ;  /* 0x0001240001047983 */ /* 0x002ea80000300800 */
[----:B---3--:R0:W-:Y:S04]  /*1fcf0*/  STL [R1+0x3c], R18 ;  /* 0x00003c1201007387 */ /* 0x0081e80000100800 */
[----:B0-----:R-:W3:Y:S04]  /*1fd00*/  LDL.LU R18, [R1+0x1204] ;  /* 0x0012040001127983 */ /* 0x001ee80000300800 */
[----:B------:R-:W2:Y:S04]  /*1fd10*/  LDL R2, [R1+0x7e0] ;  /* 0x0007e00001027983 */ /* 0x000ea80000100800 */
[----:B------:R-:W2:Y:S01]  /*1fd20*/  LDL R3, [R1+0x7e4] ;  /* 0x0007e40001037983 */ /* 0x000ea20000100800 */
[----:B---3--:R-:W-:-:S02]  /*1fd30*/  PRMT R18, RZ, 0x7610, R18 ;  /* 0x00007610ff127816 */ /* 0x008fc40000000012 */
[----:B--2---:R-:W-:-:S04]  /*1fd40*/  @!P3 LOP3.LUT R3, R3, R2, RZ, 0x3c, !PT ;  /* 0x000000020303b212 */ /* 0x004fc800078e3cff */
[----:B------:R-:W-:-:S04]  /*1fd50*/  @!P3 LOP3.LUT R2, R3, R2, RZ, 0x3c, !PT ;  /* 0x000000020302b212 */ /* 0x000fc800078e3cff */
[----:B------:R-:W-:-:S05]  /*1fd60*/  @!P3 LOP3.LUT R3, R3, R2, RZ, 0x3c, !PT ;  /* 0x000000020303b212 */ /* 0x000fca00078e3cff */
[----:B------:R-:W2:Y:S04]  /*1fd70*/  @!P3 LDG.E.U16 R18, desc[UR10][R2.64] ;  /* 0x0000000a0212b981 */ /* 0x000ea8000c1e1500 */
[----:B------:R0:W-:Y:S04]  /*1fd80*/  STS.U16 [R8+UR5+0x3900], R22 ;  /* 0x0039001608007988 */ /* 0x0001e80008000405 */
[----:B0-----:R-:W3:Y:S04]  /*1fd90*/  LDL.LU R22, [R1+0x120] ;  /* 0x0001200001167983 */ /* 0x001ee80000300800 */
[----:B--2---:R0:W-:Y:S04]  /*1fda0*/  STL [R1+0x38], R18 ;  /* 0x0000381201007387 */ /* 0x0041e80000100800 */
[----:B0-----:R-:W2:Y:S04]  /*1fdb0*/  LDL.LU R18, [R1+0x1200] ;  /* 0x0012000001127983 */ /* 0x001ea80000300800 */
[----:B------:R-:W3:Y:S01]  /*1fdc0*/  LDL R3, [R1+0x7c0] ;  /* 0x0007c00001037983 */ /* 0x000ee20000100800 */
[----:B------:R-:W-:Y:S01]  /*1fdd0*/  @!P3 IMAD.MOV.U32 R2, RZ, RZ, R13 ;  /* 0x000000ffff02b224 */ /* 0x000fe200078e000d */
[----:B--2---:R-:W-:-:S06]  /*1fde0*/  PRMT R18, RZ, 0x7610, R18 ;  /* 0x00007610ff127816 */ /* 0x004fcc0000000012 */
[----:B---3--:R-:W2:Y:S04]  /*1fdf0*/  @!P3 LDG.E.U16 R18, desc[UR10][R2.64] ;  /* 0x0000000a0212b981 */ /* 0x008ea8000c1e1500 */
[----:B------:R0:W-:Y:S04]  /*1fe00*/  STS.U16 [R8+UR5+0x3d00], R24 ;  /* 0x003d001808007988 */ /* 0x0001e80008000405 */
[----:B0-----:R-:W3:Y:S04]  /*1fe10*/  LDL.LU R24, [R1+0x11c] ;  /* 0x00011c0001187983 */ /* 0x001ee80000300800 */
        /* <DEDUP_REMOVED lines=39> */
[----:B----4-:R0:W-:Y:S04]  /*20090*/  STL [R1+0x28], R10 ;  /* 0x0000280a01007387 */ /* 0x0101e80000100800 */
[----:B------:R1:W-:Y:S04]  /*200a0*/  STS.U16 [R8+UR5+0x4d00], R4 ;  /* 0x004d000408007988 */ /* 0x0003e80008000405 */
[----:B0-----:R-:W4:Y:S04]  /*200b0*/  LDL R10, [R1+0x6e4] ;  /* 0x0006e400010a7983 */ /* 0x001f280000100800 */
[----:B-1----:R-:W3:Y:S04]  /*200c0*/  LDL.LU R4, [R1+0x10c] ;  /* 0x00010c0001047983 */ /* 0x002ee80000300800 */
        /* <DEDUP_REMOVED lines=11> */
[----:B------:R-:W-:Y:S04]  /*20180*/  STS.U16 [R8+UR5+0x5500], R24 ;  /* 0x0055001808007988 */ /* 0x000fe80008000405 */
[----:B--2---:R0:W-:Y:S04]  /*20190*/  STL [R1+0x20], R22 ;  /* 0x0000201601007387 */ /* 0x0041e80000100800 */
[----:B0-----:R-:W2:Y:S04]  /*201a0*/  LDL.LU R22, [R1+0x11e4] ;  /* 0x0011e40001167983 */ /* 0x001ea80000300800 */
[----:B------:R-:W3:Y:S04]  /*201b0*/  LDL R2, [R1+0x700] ;  /* 0x0007000001027983 */ /* 0x000ee80000100800 */
[----:B------:R-:W3:Y:S04]  /*201c0*/  LDL R3, [R1+0x704] ;  /* 0x0007040001037983 */ /* 0x000ee80000100800 */
[----:B------:R-:W2:Y:S01]  /*201d0*/  LDL.LU R24, [R1+0x11e0] ;  /* 0x0011e00001187983 */ /* 0x000ea20000300800 */
[----:B---3--:R-:W-:-:S04]  /*201e0*/  @!P3 LOP3.LUT R3, R3, R2, RZ, 0x3c, !PT ;  /* 0x000000020303b212 */ /* 0x008fc800078e3cff */
[C---:B------:R-:W-:Y:S02]  /*201f0*/  @!P3 LOP3.LUT R2, R3.reuse, R2, RZ, 0x3c, !PT ;  /* 0x000000020302b212 */ /* 0x040fe400078e3cff */
[----:B--2---:R-:W-:Y:S02]  /*20200*/  PRMT R24, RZ, 0x7610, R24 ;  /* 0x00007610ff187816 */ /* 0x004fe40000000018 */
[----:B------:R-:W-:-:S05]  /*20210*/  @!P3 LOP3.LUT R3, R3, R2, RZ, 0x3c, !PT ;  /* 0x000000020303b212 */ /* 0x000fca00078e3cff */
[----:B------:R-:W2:Y:S01]  /*20220*/  @!P3 LDG.E.U16 R24, desc[UR10][R2.64] ;  /* 0x0000000a0218b981 */ /* 0x000ea2000c1e1500 */
[----:B------:R-:W-:-:S03]  /*20230*/  PRMT R9, RZ, 0x7610, R9 ;  /* 0x00007610ff097816 */ /* 0x000fc60000000009 */
[----:B--2---:R0:W-:Y:S04]  /*20240*/  STL [R1+0x1c], R24 ;  /* 0x00001c1801007387 */ /* 0x0041e80000100800 */
[----:B0-----:R-:W2:Y:S04]  /*20250*/  LDL.LU R24, [R1+0x11dc] ;  /* 0x0011dc0001187983 */ /* 0x001ea80000300800 */
[----:B------:R-:W3:Y:S01]  /*20260*/  LDL R3, [R1+0x6e0] ;  /* 0x0006e00001037983 */ /* 0x000ee20000100800 */
[----:B----4-:R-:W-:-:S03]  /*20270*/  @!P3 IMAD.MOV.U32 R2, RZ, RZ, R10 ;  /* 0x000000ffff02b224 */ /* 0x010fc600078e000a */
[----:B------:R0:W-:Y:S04]  /*20280*/  STS.U16 [R8+UR5+0x5900], R13 ;  /* 0x0059000d08007988 */ /* 0x0001e80008000405 */
[----:B0-----:R-:W4:Y:S01]  /*20290*/  LDL.LU R13, [R1+0x100] ;  /* 0x00010000010d7983 */ /* 0x001f220000300800 */
[----:B------:R-:W-:-:S03]  /*202a0*/  PRMT R12, RZ, 0x7610, R12 ;  /* 0x00007610ff0c7816 */ /* 0x000fc6000000000c */
[----:B------:R-:W2:Y:S04]  /*202b0*/  LDL R10, [R1+0x660] ;  /* 0x00066000010a7983 */ /* 0x000ea80000100800 */
[----:B---3--:R-:W3:Y:S04]  /*202c0*/  @!P3 LDG.E.U16 R9, desc[UR10][R2.64] ;  /* 0x0000000a0209b981 */ /* 0x008ee8000c1e1500 */
[----:B------:R-:W2:Y:S04]  /*202d0*/  LDL R2, [R1+0x6c0] ;  /* 0x0006c00001027983 */ /* 0x000ea80000100800 */
[----:B------:R-:W2:Y:S04]  /*202e0*/  LDL R3, [R1+0x6c4] ;  /* 0x0006c40001037983 */ /* 0x000ea80000100800 */
[----:B------:R-:W-:Y:S04]  /*202f0*/  STS.U16 [R8+UR5+0x5d00], R11 ;  /* 0x005d000b08007988 */ /* 0x000fe80008000405 */
        /* <DEDUP_REMOVED lines=10> */
[----:B------:R0:W-:Y:S04]  /*203a0*/  STS.U16 [R8+UR5+0x6100], R7 ;  /* 0x0061000708007988 */ /* 0x0001e80008000405 */
[----:B0-----:R-:W4:Y:S04]  /*203b0*/  LDL R7, [R1+0x644] ;  /* 0x0006440001077983 */ /* 0x001f280000100800 */
[----:B--2---:R0:W-:Y:S04]  /*203c0*/  STL [R1+0x14], R12 ;  /* 0x0000140c01007387 */ /* 0x0041e80000100800 */
[----:B0-----:R-:W2:Y:S01]  /*203d0*/  LDL.LU R12, [R1+0xf8] ;  /* 0x0000f800010c7983 */ /* 0x001ea20000300800 */
[----:B---3--:R-:W-:-:S04]  /*203e0*/  @!P3 LOP3.LUT R3, R3, R2, RZ, 0x3c, !PT ;  /* 0x000000020303b212 */ /* 0x008fc800078e3cff */
[----:B------:R-:W-:-:S04]  /*203f0*/  @!P3 LOP3.LUT R2, R3, R2, RZ, 0x3c, !PT ;  /* 0x000000020302b212 */ /* 0x000fc800078e3cff */
[----:B------:R-:W-:-:S05]  /*20400*/  @!P3 LOP3.LUT R3, R3, R2, RZ, 0x3c, !PT ;  /* 0x000000020303b212 */ /* 0x000fca00078e3cff */
[----:B------:R0:W3:Y:S04]  /*20410*/  @!P3 LDG.E.U16 R5, desc[UR10][R2.64] ;  /* 0x0000000a0205b981 */ /* 0x0000e8000c1e1500 */
[----:B------:R-:W0:Y:S04]  /*20420*/  LDL R2, [R1+0x680] ;  /* 0x0006800001027983 */ /* 0x000e280000100800 */
[----:B------:R-:W0:Y:S01]  /*20430*/  LDL R3, [R1+0x684] ;  /* 0x0006840001037983 */ /* 0x000e220000100800 */
[----:B------:R-:W-:Y:S02]  /*20440*/  PRMT R24, RZ, 0x7610, R24 ;  /* 0x00007610ff187816 */ /* 0x000fe40000000018 */
[----:B0-----:R-:W-:-:S04]  /*20450*/  @!P3 LOP3.LUT R3, R3, R2, RZ, 0x3c, !PT ;  /* 0x000000020303b212 */ /* 0x001fc800078e3cff */
[----:B------:R-:W-:-:S04]  /*20460*/  @!P3 LOP3.LUT R2, R3, R2, RZ, 0x3c, !PT ;  /* 0x000000020302b212 */ /* 0x000fc800078e3cff */
[----:B------:R-:W-:-:S05]  /*20470*/  @!P3 LOP3.LUT R3, R3, R2, RZ, 0x3c, !PT ;  /* 0x000000020303b212 */ /* 0x000fca00078e3cff */
[----:B------:R-:W2:Y:S04]  /*20480*/  @!P3 LDG.E.U16 R24, desc[UR10][R2.64] ;  /* 0x0000000a0218b981 */ /* 0x000ea8000c1e1500 */
[----:B------:R0:W-:Y:S04]  /*20490*/  STS.U16 [R8+UR5+0x6500], R4 ;  /* 0x0065000408007988 */ /* 0x0001e80008000405 */
[----:B---3--:R1:W-:Y:S04]  /*204a0*/  STL [R1+0x10], R5 ;  /* 0x0000100501007387 */ /* 0x0083e80000100800 */
[----:B0-----:R-:W3:Y:S04]  /*204b0*/  LDL R4, [R1+0x624] ;  /* 0x0006240001047983 */ /* 0x001ee80000100800 */
[----:B-1----:R-:W3:Y:S04]  /*204c0*/  LDL R5, [R1+0x620] ;  /* 0x0006200001057983 */ /* 0x002ee80000100800 */
[----:B--2---:R0:W-:Y:S04]  /*204d0*/  STL [R1+0xc], R24 ;  /* 0x00000c1801007387 */ /* 0x0041e80000100800 */
[----:B0-----:R-:W2:Y:S04]  /*204e0*/  LDL.LU R24, [R1+0x11d8] ;  /* 0x0011d80001187983 */ /* 0x001ea80000300800 */
[----:B------:R-:W3:Y:S01]  /*204f0*/  LDL.LU R3, [R1+0x108] ;  /* 0x0001080001037983 */ /* 0x000ee20000300800 */
[----:B------:R-:W-:-:S03]  /*20500*/  @!P3 IMAD.MOV.U32 R2, RZ, RZ, R9 ;  /* 0x000000ffff02b224 */ /* 0x000fc600078e0009 */
[----:B------:R-:W4:Y:S01]  /*20510*/  LDL R9, [R1+0x604] ;  /* 0x0006040001097983 */ /* 0x000f220000100800 */
[----:B--2---:R-:W-:-:S03]  /*20520*/  PRMT R24, RZ, 0x7610, R24 ;  /* 0x00007610ff187816 */ /* 0x004fc60000000018 */
[----:B---3--:R0:W-:Y:S02]  /*20530*/  STS.U16 [R8+UR5+0x6900], R3 ;  /* 0x0069000308007988 */ /* 0x0081e40008000405 */
[----:B0-----:R-:W-:Y:S02]  /*20540*/  @!P3 IMAD.MOV.U32 R3, RZ, RZ, R10 ;  /* 0x000000ffff03b224 */ /* 0x001fe400078e000a */
[----:B------:R-:W2:Y:S04]  /*20550*/  LDL R10, [R1+0x600] ;  /* 0x00060000010a7983 */ /* 0x000ea80000100800 */
[----:B------:R-:W3:Y:S04]  /*20560*/  @!P3 LDG.E.U16 R24, desc[UR10][R2.64] ;  /* 0x0000000a0218b981 */ /* 0x000ee8000c1e1500 */
[----:B---3--:R0:W-:Y:S04]  /*20570*/  STL [R1+0x8], R24 ;  /* 0x0000081801007387 */ /* 0x0081e80000100800 */
[----:B0-----:R-:W3:Y:S04]  /*20580*/  LDL.LU R24, [R1+0x11d4] ;  /* 0x0011d40001187983 */ /* 0x001ee80000300800 */
[----:B------:R-:W2:Y:S04]  /*20590*/  LDL.LU R2, [R1+0x104] ;  /* 0x0001040001027983 */ /* 0x000ea80000300800 */
[----:B------:R-:W3:Y:S01]  /*205a0*/  LDL R3, [R1+0x640] ;  /* 0x0006400001037983 */ /* 0x000ee20000100800 */
[----:B------:R-:W-:-:S03]  /*205b0*/  PRMT R6, RZ, 0x7610, R6 ;  /* 0x00007610ff067816 */ /* 0x000fc60000000006 */
[----:B--2---:R4:W-:Y:S02]  /*205c0*/  STS.U16 [R8+UR5+0x6d00], R2 ;  /* 0x006d000208007988 */ /* 0x0049e40008000405 */
[----:B----4-:R-:W-:Y:S02]  /*205d0*/  @!P3 IMAD.MOV.U32 R2, RZ, RZ, R7 ;  /* 0x000000ffff02b224 */ /* 0x010fe400078e0007 */
[----:B------:R-:W2:Y:S04]  /*205e0*/  LDL R7, [R1+0x5e0] ;  /* 0x0005e00001077983 */ /* 0x000ea80000100800 */
[----:B---3--:R0:W3:Y:S01]  /*205f0*/  @!P3 LDG.E.U16 R6, desc[UR10][R2.64] ;  /* 0x0000000a0206b981 */ /* 0x0080e2000c1e1500 */
[----:B------:R-:W-:Y:S02]  /*20600*/  PRMT R0, RZ, 0x7610, R0 ;  /* 0x00007610ff007816 */ /* 0x000fe40000000000 */
[----:B------:R-:W-:Y:S01]  /*20610*/  PRMT R28, RZ, 0x7610, R28 ;  /* 0x00007610ff1c7816 */ /* 0x000fe2000000001c */
[----:B0-----:R-:W-:-:S02]  /*20620*/  @!P3 IMAD.MOV.U32 R2, RZ, RZ, R4 ;  /* 0x000000ffff02b224 */ /* 0x001fc400078e0004 */
[----:B------:R-:W-:-:S05]  /*20630*/  @!P3 IMAD.MOV.U32 R3, RZ, RZ, R5 ;  /* 0x000000ffff03b224 */ /* 0x000fca00078e0005 */
[----:B------:R0:W4:Y:S04]  /*20640*/  @!P3 LDG.E.U16 R0, desc[UR10][R2.64] ;  /* 0x0000000a0200b981 */ /* 0x000128000c1e1500 */
[----:B---3--:R1:W-:Y:S01]  /*20650*/  STL [R1+0x4], R6 ;  /* 0x0000040601007387 */ /* 0x0083e20000100800 */
[----:B0-----:R-:W-:Y:S02]  /*20660*/  @!P3 IMAD.MOV.U32 R2, RZ, RZ, R9 ;  /* 0x000000ffff02b224 */ /* 0x001fe400078e0009 */
[----:B------:R-:W-:Y:S01]  /*20670*/  @!P3 IMAD.MOV.U32 R3, RZ, RZ, R10 ;  /* 0x000000ffff03b224 */ /* 0x000fe200078e000a */
[----:B------:R-:W-:Y:S01]  /*20680*/  PRMT R26, RZ, 0x7610, R26 ;  /* 0x00007610ff1a7816 */ /* 0x000fe2000000001a */
[----:B------:R-:W3:Y:S04]  /*20690*/  LDL R5, [R1+0x5c0] ;  /* 0x0005c00001057983 */ /* 0x000ee80000100800 */
[----:B------:R2:W3:Y:S04]  /*206a0*/  @!P3 LDG.E.U16 R28, desc[UR10][R2.64] ;  /* 0x0000000a021cb981 */ /* 0x0004e8000c1e1500 */
[----:B-1----:R-:W3:Y:S04]  /*206b0*/  LDL R6, [R1+0x5e4] ;  /* 0x0005e40001067983 */ /* 0x002ee80000100800 */
[----:B------:R-:W3:Y:S01]  /*206c0*/  LDL R4, [R1+0x5c4] ;  /* 0x0005c40001047983 */ /* 0x000ee20000100800 */
[----:B--2---:R-:W-:-:S03]  /*206d0*/  @!P3 IMAD.MOV.U32 R3, RZ, RZ, R7 ;  /* 0x000000ffff03b224 */ /* 0x004fc600078e0007 */
[----:B----4-:R0:W-:Y:S04]  /*206e0*/  STL [R1+0x1158], R0 ;  /* 0x0011580001007387 */ /* 0x0101e80000100800 */
[----:B------:R-:W2:Y:S01]  /*206f0*/  LDL R9, [R1+0x5a4] ;  /* 0x0005a40001097983 */ /* 0x000ea20000100800 */
[----:B---3--:R-:W-:-:S05]  /*20700*/  @!P3 IMAD.MOV.U32 R2, RZ, RZ, R6 ;  /* 0x000000ffff02b224 */ /* 0x008fca00078e0006 */
[----:B------:R1:W3:Y:S04]  /*20710*/  @!P3 LDG.E.U16 R26, desc[UR10][R2.64] ;  /* 0x0000000a021ab981 */ /* 0x0002e8000c1e1500 */
[----:B------:R-:W-:Y:S04]  /*20720*/  STL [R1+0x115c], R28 ;  /* 0x00115c1c01007387 */ /* 0x000fe80000100800 */
[----:B------:R-:W4:Y:S04]  /*20730*/  LDL R10, [R1+0x5a0] ;  /* 0x0005a000010a7983 */ /* 0x000f280000100800 */
[----:B------:R-:W2:Y:S04]  /*20740*/  LDL R7, [R1+0x580] ;  /* 0x0005800001077983 */ /* 0x000ea80000100800 */
[----:B0-----:R-:W2:Y:S01]  /*20750*/  LDL R0, [R1+0x584] ;  /* 0x0005840001007983 */ /* 0x001ea20000100800 */
[----:B-1----:R-:W-:-:S02]  /*20760*/  @!P3 IMAD.MOV.U32 R2, RZ, RZ, R4 ;  /* 0x000000ffff02b224 */ /* 0x002fc400078e0004 */
[----:B------:R-:W-:Y:S01]  /*20770*/  @!P3 IMAD.MOV.U32 R3, RZ, RZ, R5 ;  /* 0x000000ffff03b224 */ /* 0x000fe200078e0005 */
[----:B------:R-:W-:Y:S04]  /*20780*/  STS.U16 [R8+UR5+0x7100], R13 ;  /* 0x0071000d08007988 */ /* 0x000fe80008000405 */
[----:B---3--:R-:W-:Y:S04]  /*20790*/  STL [R1+0x1160], R26 ;  /* 0x0011601a01007387 */ /* 0x008fe80000100800 */
[----:B------:R-:W3:Y:S04]  /*207a0*/  LDL R5, [R1+0x560] ;  /* 0x0005600001057983 */ /* 0x000ee80000100800 */
[----:B------:R-:W3:Y:S04]  /*207b0*/  LDL R4, [R1+0x564] ;  /* 0x0005640001047983 */ /* 0x000ee80000100800 */
[----:B------:R-:W-:Y:S04]  /*207c0*/  STS.U16 [R8+UR5+0x7500], R11 ;  /* 0x0075000b08007988 */ /* 0x000fe80008000405 */
[----:B------:R-:W-:Y:S04]  /*207d0*/  STS.U16 [R8+UR5+0x7900], R12 ;  /* 0x0079000c08007988 */ /* 0x000fe80008000405 */
[----:B------:R0:W-:Y:S04]  /*207e0*/  STS.U16 [R8+UR5+0x7d00], R24 ;  /* 0x007d001808007988 */ /* 0x0001e80008000405 */
[----:B------:R1:W-:Y:S04]  /*207f0*/  STS.U16 [R8+UR5+0x8100], R22 ;  /* 0x0081001608007988 */ /* 0x0003e80008000405 */
[----:B------:R-:W3:Y:S01]  /*20800*/  LDL.LU R6, [R1+0xf4] ;  /* 0x0000f40001067983 */ /* 0x000ee20000300800 */
[----:B0-----:R-:W-:-:S02]  /*20810*/  PRMT R24, RZ, 0x7610, R24 ;  /* 0x00007610ff187816 */ /* 0x001fc40000000018 */
[----:B-1----:R-:W-:-:S04]  /*20820*/  PRMT R22, RZ, 0x7610, R22 ;  /* 0x00007610ff167816 */ /* 0x002fc80000000016 */
[----:B------:R2:W3:Y:S04]  /*20830*/  @!P3 LDG.E.U16 R24, desc[UR10][R2.64] ;  /* 0x0000000a0218b981 */ /* 0x0004e8000c1e1500 */
[----:B------:R0:W-:Y:S01]  /*20840*/  STS.U16 [R8+UR5+0x8500], R20 ;  /* 0x0085001408007988 */ /* 0x0001e20008000405 */
[----:B--2---:R-:W-:Y:S02]  /*20850*/  @!P3 IMAD.MOV.U32 R2, RZ, RZ, R9 ;  /* 0x000000ffff02b224 */ /* 0x004fe400078e0009 */
[----:B----4-:R-:W-:Y:S01]  /*20860*/  @!P3 IMAD.MOV.U32 R3, RZ, RZ, R10 ;  /* 0x000000ffff03b224 */ /* 0x010fe200078e000a */
[----:B0-----:R-:W-:-:S04]  /*20870*/  PRMT R20, RZ, 0x7610, R20 ;  /* 0x00007610ff147816 */ /* 0x001fc80000000014 */
[----:B------:R0:W2:Y:S04]  /*20880*/  @!P3 LDG.E.U16 R22, desc[UR10][R2.64] ;  /* 0x0000000a0216b981 */ /* 0x0000a8000c1e1500 */
[----:B------:R1:W-:Y:S01]  /*20890*/  STS.U16 [R8+UR5+0x8900], R18 ;  /* 0x0089001208007988 */ /* 0x0003e20008000405 */
[----:B0-----:R-:W-:Y:S02]  /*208a0*/  @!P3 IMAD.MOV.U32 R2, RZ, RZ, R0 ;  /* 0x000000ffff02b224 */ /* 0x001fe400078e0000 */
[----:B------:R-:W-:Y:S01]  /*208b0*/  @!P3 IMAD.MOV.U32 R3, RZ, RZ, R7 ;  /* 0x000000ffff03b224 */ /* 0x000fe200078e0007 */
[----:B-1----:R-:W-:-:S04]  /*208c0*/  PRMT R18, RZ, 0x7610, R18 ;  /* 0x00007610ff127816 */ /* 0x002fc80000000012 */
[----:B------:R3:W4:Y:S02]  /*208d0*/  @!P3 LDG.E.U16 R20, desc[UR10][R2.64] ;  /* 0x0000000a0214b981 */ /* 0x000724000c1e1500 */
[----:B---3--:R-:W-:Y:S02]  /*208e0*/  @!P3 IMAD.MOV.U32 R3, RZ, RZ, R5 ;  /* 0x000000ffff03b224 */ /* 0x008fe400078e0005 */
[----:B------:R-:W-:-:S05]  /*208f0*/  @!P3 IMAD.MOV.U32 R2, RZ, RZ, R4 ;  /* 0x000000ffff02b224 */ /* 0x000fca00078e0004 */
[----:B------:R-:W3:Y:S04]  /*20900*/  @!P3 LDG.E.U16 R18, desc[UR10][R2.64] ;  /* 0x0000000a0212b981 */ /* 0x000ee8000c1e1500 */
[----:B------:R-:W-:Y:S04]  /*20910*/  STL [R1+0x1164], R24 ;  /* 0x0011641801007387 */ /* 0x000fe80000100800 */
[----:B------:R-:W3:Y:S04]  /*20920*/  LDL.LU R12, [R1+0xf0] ;  /* 0x0000f000010c7983 */ /* 0x000ee80000300800 */
[----:B--2---:R-:W-:Y:S04]  /*20930*/  STL [R1+0x1168], R22 ;  /* 0x0011681601007387 */ /* 0x004fe80000100800 */
[----:B------:R-:W2:Y:S04]  /*20940*/  LDL R7, [R1+0x540] ;  /* 0x0005400001077983 */ /* 0x000ea80000100800 */
[----:B------:R-:W2:Y:S04]  /*20950*/  LDL R0, [R1+0x544] ;  /* 0x0005440001007983 */ /* 0x000ea80000100800 */
[----:B------:R-:W2:Y:S04]  /*20960*/  LDL.LU R9, [R1+0xec] ;  /* 0x0000ec0001097983 */ /* 0x000ea80000300800 */
[----:B----4-:R-:W-:Y:S04]  /*20970*/  STL [R1+0x116c], R20 ;  /* 0x00116c1401007387 */ /* 0x010fe80000100800 */
[----:B------:R-:W4:Y:S04]  /*20980*/  LDL R5, [R1+0x520] ;  /* 0x0005200001057983 */ /* 0x000f280000100800 */
[----:B------:R-:W4:Y:S04]  /*20990*/  LDL R4, [R1+0x524] ;  /* 0x0005240001047983 */ /* 0x000f280000100800 */
[----:B------:R-:W4:Y:S04]  /*209a0*/  LDL R11, [R1+0x500] ;  /* 0x00050000010b7983 */ /* 0x000f280000100800 */
[----:B------:R-:W4:Y:S04]  /*209b0*/  LDL R8, [R1+0x504] ;  /* 0x0005040001087983 */ /* 0x000f280000100800 */
[----:B------:R-:W4:Y:S04]  /*209c0*/  LDL.LU R10, [R1+0xe8] ;  /* 0x0000e800010a7983 */ /* 0x000f280000300800 */
[----:B---3--:R0:W-:Y:S04]  /*209d0*/  STL [R1+0x1170], R18 ;  /* 0x0011701201007387 */ /* 0x0081e80000100800 */
[----:B0-----:R-:W3:Y:S04]  /*209e0*/  LDL R18, [R1+0xb04] ;  /* 0x000b040001127983 */ /* 0x001ee80000100800 */
[----:B------:R-:W4:Y:S01]  /*209f0*/  LDL.LU R28, [R1+0xe4] ;  /* 0x0000e400011c7983 */ /* 0x000f220000300800 */
[----:B--2---:R-:W-:-:S02]  /*20a00*/  @!P3 IMAD.MOV.U32 R3, RZ, RZ, R7 ;  /* 0x000000ffff03b224 */ /* 0x004fc400078e0007 */
[----:B------:R-:W-:Y:S01]  /*20a10*/  @!P3 IMAD.MOV.U32 R2, RZ, RZ, R0 ;  /* 0x000000ffff02b224 */ /* 0x000fe200078e0000 */
[----:B---3--:R0:W-:Y:S02]  /*20a20*/  STS.U16 [R18+UR5+0x8d00], R16 ;  /* 0x008d001012007988 */ /* 0x0081e40008000405 */
[----:B0-----:R-:W-:-:S06]  /*20a30*/  PRMT R16, RZ, 0x7610, R16 ;  /* 0x00007610ff107816 */ /* 0x001fcc0000000010 */
[----:B------:R0:W2:Y:S02]  /*20a40*/  @!P3 LDG.E.U16 R16, desc[UR10][R2.64] ;  /* 0x0000000a0210b981 */ /* 0x0000a4000c1e1500 */
[----:B0-----:R-:W-:-:S06]  /*20a50*/  PRMT R2, RZ, 0x7610, R2 ;  /* 0x00007610ff027816 */ /* 0x001fcc0000000002 */
[----:B----4-:R0:W3:Y:S01]  /*20a60*/  @!P3 LDG.E.U16 R2, desc[UR10][R4.64] ;  /* 0x0000000a0402b981 */ /* 0x0100e2000c1e1500 */
[----:B------:R-:W-:Y:S01]  /*20a70*/  PRMT R3, RZ, 0x7610, R3 ;  /* 0x00007610ff037816 */ /* 0x000fe20000000003 */
[----:B0-----:R-:W-:Y:S02]  /*20a80*/  @!P3 IMAD.MOV.U32 R4, RZ, RZ, R8 ;  /* 0x000000ffff04b224 */ /* 0x001fe400078e0008 */
[----:B------:R-:W-:-:S05]  /*20a90*/  @!P3 IMAD.MOV.U32 R5, RZ, RZ, R11 ;  /* 0x000000ffff05b224 */ /* 0x000fca00078e000b */
[----:B------:R-:W4:Y:S04]  /*20aa0*/  @!P3 LDG.E.U16 R3, desc[UR10][R4.64] ;  /* 0x0000000a0403b981 */ /* 0x000f28000c1e1500 */
[----:B------:R0:W-:Y:S04]  /*20ab0*/  STS.U16 [R18+UR5+0x9100], R6 ;  /* 0x0091000612007988 */ /* 0x0001e80008000405 */
[----:B--2---:R1:W-:Y:S04]  /*20ac0*/  STL [R1+0x1174], R16 ;  /* 0x0011741001007387 */ /* 0x0043e80000100800 */
[----:B------:R-:W2:Y:S04]  /*20ad0*/  LDL R7, [R1+0x4e0] ;  /* 0x0004e00001077983 */ /* 0x000ea80000100800 */
[----:B0-----:R-:W2:Y:S04]  /*20ae0*/  LDL R6, [R1+0x4e4] ;  /* 0x0004e40001067983 */ /* 0x001ea80000100800 */
[----:B------:R-:W2:Y:S04]  /*20af0*/  LDL.LU R0, [R1+0xe0] ;  /* 0x0000e00001007983 */ /* 0x000ea80000300800 */
[----:B---3--:R-:W-:Y:S04]  /*20b00*/  STL [R1+0x1178], R2 ;  /* 0x0011780201007387 */ /* 0x008fe80000100800 */
[----:B------:R0:W-:Y:S04]  /*20b10*/  STS.U16 [R18+UR5+0x9500], R12 ;  /* 0x0095000c12007988 */ /* 0x0001e80008000405 */
[----:B-1----:R-:W3:Y:S04]  /*20b20*/  LDL R16, [R1+0x4c0] ;  /* 0x0004c00001107983 */ /* 0x002ee80000100800 */
[----:B------:R-:W3:Y:S04]  /*20b30*/  LDL R8, [R1+0x4a4] ;  /* 0x0004a40001087983 */ /* 0x000ee80000100800 */
[----:B0-----:R-:W3:Y:S04]  /*20b40*/  LDL R12, [R1+0x4c4] ;  /* 0x0004c400010c7983 */ /* 0x001ee80000100800 */
[----:B------:R-:W3:Y:S04]  /*20b50*/  LDL.LU R11, [R1+0xdc] ;  /* 0x0000dc00010b7983 */ /* 0x000ee80000300800 */
[----:B----4-:R-:W-:Y:S04]  /*20b60*/  STL [R1+0x117c], R3 ;  /* 0x00117c0301007387 */ /* 0x010fe80000100800 */
[----:B------:R0:W-:Y:S01]  /*20b70*/  STS.U16 [R18+UR5+0x9900], R9 ;  /* 0x0099000912007988 */ /* 0x0001e20008000405 */
[----:B------:R-:W-:-:S02]  /*20b80*/  PRMT R4, RZ, 0x7610, R4 ;  /* 0x00007610ff047816 */ /* 0x000fc40000000004 */
[----:B------:R-:W-:Y:S01]  /*20b90*/  PRMT R5, RZ, 0x7610, R5 ;  /* 0x00007610ff057816 */ /* 0x000fe20000000005 */
[----:B------:R-:W4:Y:S04]  /*20ba0*/  LDL R2, [R1+0x484] ;  /* 0x0004840001027983 */ /* 0x000f280000100800 */
[----:B0-----:R-:W4:Y:S04]  /*20bb0*/  LDL R9, [R1+0x4a0] ;  /* 0x0004a00001097983 */ /* 0x001f280000100800 */
[----:B------:R-:W4:Y:S04]  /*20bc0*/  LDL.LU R13, [R1+0xd8] ;  /* 0x0000d800010d7983 */ /* 0x000f280000300800 */
[----:B--2---:R3:W2:Y:S02]  /*20bd0*/  @!P3 LDG.E.U16 R4, desc[UR10][R6.64] ;  /* 0x0000000a0604b981 */ /* 0x0046a4000c1e1500 */
[----:B---3--:R-:W-:-:S02]  /*20be0*/  @!P3 IMAD.MOV.U32 R7, RZ, RZ, R16 ;  /* 0x000000ffff07b224 */ /* 0x008fc400078e0010 */
[----:B------:R-:W-:-:S05]  /*20bf0*/  @!P3 IMAD.MOV.U32 R6, RZ, RZ, R12 ;  /* 0x000000ffff06b224 */ /* 0x000fca00078e000c */
[----:B------:R0:W3:Y:S02]  /*20c00*/  @!P3 LDG.E.U16 R5, desc[UR10][R6.64] ;  /* 0x0000000a0605b981 */ /* 0x0000e4000c1e1500 */
[----:B0-----:R-:W-:-:S06]  /*20c10*/  PRMT R6, RZ, 0x7610, R6 ;  /* 0x00007610ff067816 */ /* 0x001fcc0000000006 */
[----:B----4-:R0:W4:Y:S04]  /*20c20*/  @!P3 LDG.E.U16 R6, desc[UR10][R8.64] ;  /* 0x0000000a0806b981 */ /* 0x010128000c1e1500 */
[----:B------:R1:W-:Y:S04]  /*20c30*/  STS.U16 [R18+UR5+0x9d00], R10 ;  /* 0x009d000a12007988 */ /* 0x0003e80008000405 */
[----:B--2---:R2:W-:Y:S04]  /*20c40*/  STL [R1+0x1180], R4 ;  /* 0x0011800401007387 */ /* 0x0045e80000100800 */
[----:B-1----:R-:W4:Y:S04]  /*20c50*/  LDL R10, [R1+0x480] ;  /* 0x00048000010a7983 */ /* 0x002f280000100800 */
[----:B------:R-:W4:Y:S04]  /*20c60*/  LDL R3, [R1+0x464] ;  /* 0x0004640001037983 */ /* 0x000f280000100800 */
[----:B--2---:R-:W2:Y:S04]  /*20c70*/  LDL R4, [R1+0x460] ;  /* 0x0004600001047983 */ /* 0x004ea80000100800 */
[----:B------:R-:W2:Y:S04]  /*20c80*/  LDL.LU R12, [R1+0xd4] ;  /* 0x0000d400010c7983 */ /* 0x000ea80000300800 */
[----:B------:R-:W-:Y:S04]  /*20c90*/  STS.U16 [R18+UR5+0xa100], R28 ;  /* 0x00a1001c12007988 */ /* 0x000fe80008000405 */
[----:B------:R1:W-:Y:S04]  /*20ca0*/  STS.U16 [R18+UR5+0xa500], R0 ;  /* 0x00a5000012007988 */ /* 0x0003e80008000405 */
[----:B---3--:R3:W-:Y:S01]  /*20cb0*/  STL [R1+0x1184], R5 ;  /* 0x0011840501007387 */ /* 0x0087e20000100800 */
[----:B------:R-:W-:Y:S01]  /*20cc0*/  PRMT R7, RZ, 0x7610, R7 ;  /* 0x00007610ff077816 */ /* 0x000fe20000000007 */
[----:B0-----:R-:W-:-:S02]  /*20cd0*/  @!P3 IMAD.MOV.U32 R8, RZ, RZ, R2 ;  /* 0x000000ffff08b224 */ /* 0x001fc400078e0002 */
[----:B----4-:R0:W-:Y:S04]  /*20ce0*/  STL [R1+0x1188], R6 ;  /* 0x0011880601007387 */ /* 0x0101e80000100800 */
[----:B-1----:R-:W4:Y:S04]  /*20cf0*/  LDL R0, [R1+0x444] ;  /* 0x0004440001007983 */ /* 0x002f280000100800 */
[----:B---3--:R-:W3:Y:S04]  /*20d00*/  LDL R5, [R1+0x420] ;  /* 0x0004200001057983 */ /* 0x008ee80000100800 */
[----:B0-----:R-:W3:Y:S04]  /*20d10*/  LDL R6, [R1+0x440] ;  /* 0x0004400001067983 */ /* 0x001ee80000100800 */
[----:B------:R-:W3:Y:S04]  /*20d20*/  LDL R2, [R1+0x424] ;  /* 0x0004240001027983 */ /* 0x000ee80000100800 */
[----:B------:R2:W-:Y:S01]  /*20d30*/  STS.U16 [R18+UR5+0xa900], R11 ;  /* 0x00a9000b12007988 */ /* 0x0005e20008000405 */
[----:B------:R-:W-:-:S05]  /*20d40*/  @!P3 IMAD.MOV.U32 R9, RZ, RZ, R10 ;  /* 0x000000ffff09b224 */ /* 0x000fca00078e000a */
[----:B------:R0:W3:Y:S01]  /*20d50*/  @!P3 LDG.E.U16 R7, desc[UR10][R8.64] ;  /* 0x0000000a0807b981 */ /* 0x0000e2000c1e1500 */
[----:B------:R-:W-:Y:S02]  /*20d60*/  @!P3 IMAD.MOV.U32 R10, RZ, RZ, R3 ;  /* 0x000000ffff0ab224 */ /* 0x000fe400078e0003 */
[----:B--2---:R-:W-:Y:S01]  /*20d70*/  @!P3 IMAD.MOV.U32 R11, RZ, RZ, R4 ;  /* 0x000000ffff0bb224 */ /* 0x004fe200078e0004 */
[----:B0-----:R-:W-:-:S06]  /*20d80*/  PRMT R8, RZ, 0x7610, R8 ;  /* 0x00007610ff087816 */ /* 0x001fcc0000000008 */
[----:B------:R4:W2:Y:S01]  /*20d90*/  @!P3 LDG.E.U16 R8, desc[UR10][R10.64] ;  /* 0x0000000a0a08b981 */ /* 0x0008a2000c1e1500 */
[----:B------:R-:W-:-:S03]  /*20da0*/  PRMT R9, RZ, 0x7610, R9 ;  /* 0x00007610ff097816 */ /* 0x000fc60000000009 */
[----:B------:R-:W-:Y:S04]  /*20db0*/  STS.U16 [R18+UR5+0xad00], R13 ;  /* 0x00ad000d12007988 */ /* 0x000fe80008000405 */
[----:B------:R0:W-:Y:S01]  /*20dc0*/  STS.U16 [R18+UR5+0xb100], R12 ;  /* 0x00b1000c12007988 */ /* 0x0001e20008000405 */
[----:B----4-:R-:W-:Y:S02]  /*20dd0*/  @!P3 IMAD.MOV.U32 R10, RZ, RZ, R0 ;  /* 0x000000ffff0ab224 */ /* 0x010fe400078e0000 */
[----:B---3--:R-:W-:-:S05]  /*20de0*/  @!P3 IMAD.MOV.U32 R11, RZ, RZ, R6 ;  /* 0x000000ffff0bb224 */ /* 0x008fca00078e0006 */
[----:B------:R1:W3:Y:S01]  /*20df0*/  @!P3 LDG.E.U16 R9, desc[UR10][R10.64] ;  /* 0x0000000a0a09b981 */ /* 0x0002e2000c1e1500 */
[----:B0-----:R-:W-:Y:S02]  /*20e00*/  @!P3 IMAD.MOV.U32 R12, RZ, RZ, R2 ;  /* 0x000000ffff0cb224 */ /* 0x001fe400078e0002 */
[----:B------:R-:W-:Y:S01]  /*20e10*/  @!P3 IMAD.MOV.U32 R13, RZ, RZ, R5 ;  /* 0x000000ffff0db224 */ /* 0x000fe200078e0005 */
[----:B-1----:R-:W-:-:S06]  /*20e20*/  PRMT R10, RZ, 0x7610, R10 ;  /* 0x00007610ff0a7816 */ /* 0x002fcc000000000a */
[----:B------:R-:W4:Y:S04]  /*20e30*/  @!P3 LDG.E.U16 R10, desc[UR10][R12.64] ;  /* 0x0000000a0c0ab981 */ /* 0x000f28000c1e1500 */
[----:B------:R-:W-:Y:S04]  /*20e40*/  STL [R1+0x118c], R7 ;  /* 0x00118c0701007387 */ /* 0x000fe80000100800 */
[----:B------:R-:W4:Y:S04]  /*20e50*/  LDL.LU R28, [R1+0xd0] ;  /* 0x0000d000011c7983 */ /* 0x000f280000300800 */
[----:B------:R-:W4:Y:S04]  /*20e60*/  LDL R4, [R1+0x400] ;  /* 0x0004000001047983 */ /* 0x000f280000100800 */
[----:B------:R-:W4:Y:S04]  /*20e70*/  LDL R3, [R1+0x404] ;  /* 0x0004040001037983 */ /* 0x000f280000100800 */
[----:B--2---:R-:W-:Y:S04]  /*20e80*/  STL [R1+0x1190], R8 ;  /* 0x0011900801007387 */ /* 0x004fe80000100800 */
[----:B------:R-:W2:Y:S04]  /*20e90*/  LDL.LU R26, [R1+0xcc] ;  /* 0x0000cc00011a7983 */ /* 0x000ea80000300800 */
[----:B------:R-:W2:Y:S04]  /*20ea0*/  LDL R6, [R1+0x3e0] ;  /* 0x0003e00001067983 */ /* 0x000ea80000100800 */
[----:B------:R-:W2:Y:S01]  /*20eb0*/  LDL R0, [R1+0x3e4] ;  /* 0x0003e40001007983 */ /* 0x000ea20000100800 */
[----:B------:R-:W-:-:S03]  /*20ec0*/  PRMT R11, RZ, 0x7610, R11 ;  /* 0x00007610ff0b7816 */ /* 0x000fc6000000000b */
[----:B---3--:R-:W-:Y:S04]  /*20ed0*/  STL [R1+0x1194], R9 ;  /* 0x0011940901007387 */ /* 0x008fe80000100800 */
[----:B------:R-:W3:Y:S04]  /*20ee0*/  LDL R5, [R1+0x3c0] ;  /* 0x0003c00001057983 */ /* 0x000ee80000100800 */
[----:B------:R-:W3:Y:S04]  /*20ef0*/  LDL R2, [R1+0x3c4] ;  /* 0x0003c40001027983 */ /* 0x000ee80000100800 */
[----:B----4-:R-:W-:Y:S04]  /*20f00*/  STL [R1+0x1198], R10 ;  /* 0x0011980a01007387 */ /* 0x010fe80000100800 */
[----:B------:R2:W-:Y:S04]  /*20f10*/  STS.U16 [R18+UR5+0xb500], R15 ;  /* 0x00b5000f12007988 */ /* 0x0005e80008000405 */
[----:B------:R0:W-:Y:S01]  /*20f20*/  STS.U16 [R18+UR5+0xb900], R14 ;  /* 0x00b9000e12007988 */ /* 0x0001e20008000405 */
[----:B------:R-:W-:-:S03]  /*20f30*/  @!P3 IMAD.MOV.U32 R13, RZ, RZ, R4 ;  /* 0x000000ffff0db224 */ /* 0x000fc600078e0004 */
[----:B------:R-:W4:Y:S01]  /*20f40*/  LDL R4, [R1+0x3a0] ;  /* 0x0003a00001047983 */ /* 0x000f220000100800 */
[----:B------:R-:W-:-:S03]  /*20f50*/  @!P3 IMAD.MOV.U32 R12, RZ, RZ, R3 ;  /* 0x000000ffff0cb224 */ /* 0x000fc600078e0003 */
[----:B------:R-:W4:Y:S04]  /*20f60*/  LDL R3, [R1+0x3a4] ;  /* 0x0003a40001037983 */ /* 0x000f280000100800 */
[----:B------:R1:W4:Y:S01]  /*20f70*/  @!P3 LDG.E.U16 R11, desc[UR10][R12.64] ;  /* 0x0000000a0c0bb981 */ /* 0x000322000c1e1500 */
[----:B--2---:R-:W-:Y:S01]  /*20f80*/  @!P3 IMAD.MOV.U32 R15, RZ, RZ, R6 ;  /* 0x000000ffff0fb224 */ /* 0x004fe200078e0006 */
[----:B-1----:R-:W-:Y:S01]  /*20f90*/  PRMT R12, RZ, 0x7610, R12 ;  /* 0x00007610ff0c7816 */ /* 0x002fe2000000000c */
[----:B0-----:R-:W-:-:S05]  /*20fa0*/  @!P3 IMAD.MOV.U32 R14, RZ, RZ, R0 ;  /* 0x000000ffff0eb224 */ /* 0x001fca00078e0000 */
[----:B------:R3:W2:Y:S01]  /*20fb0*/  @!P3 LDG.E.U16 R12, desc[UR10][R14.64] ;  /* 0x0000000a0e0cb981 */ /* 0x0006a2000c1e1500 */
[----:B------:R-:W-:Y:S02]  /*20fc0*/  PRMT R13, RZ, 0x7610, R13 ;  /* 0x00007610ff0d7816 */ /* 0x000fe4000000000d */
[----:B------:R-:W-:Y:S01]  /*20fd0*/  PRMT R17, RZ, 0x7610, R17 ;  /* 0x00007610ff117816 */ /* 0x000fe20000000011 */
[----:B---3--:R-:W-:Y:S02]  /*20fe0*/  @!P3 IMAD.MOV.U32 R15, RZ, RZ, R5 ;  /* 0x000000ffff0fb224 */ /* 0x008fe400078e0005 */
[----:B------:R-:W-:-:S05]  /*20ff0*/  @!P3 IMAD.MOV.U32 R14, RZ, RZ, R2 ;  /* 0x000000ffff0eb224 */ /* 0x000fca00078e0002 */
[----:B------:R4:W3:Y:S02]  /*21000*/  @!P3 LDG.E.U16 R13, desc[UR10][R14.64] ;  /* 0x0000000a0e0db981 */ /* 0x0008e4000c1e1500 */
[----:B----4-:R-:W-:Y:S02]  /*21010*/  @!P3 IMAD.MOV.U32 R15, RZ, RZ, R4 ;  /* 0x000000ffff0fb224 */ /* 0x010fe400078e0004 */
[----:B------:R-:W-:-:S05]  /*21020*/  @!P3 IMAD.MOV.U32 R14, RZ, RZ, R3 ;  /* 0x000000ffff0eb224 */ /* 0x000fca00078e0003 */
[----:B------:R-:W4:Y:S04]  /*21030*/  @!P3 LDG.E.U16 R17, desc[UR10][R14.64] ;  /* 0x0000000a0e11b981 */ /* 0x000f28000c1e1500 */
[----:B------:R-:W-:Y:S04]  /*21040*/  STL [R1+0x119c], R11 ;  /* 0x00119c0b01007387 */ /* 0x000fe80000100800 */
[----:B------:R-:W4:Y:S04]  /*21050*/  LDL R0, [R1+0x384] ;  /* 0x0003840001007983 */ /* 0x000f280000100800 */
[----:B--2---:R-:W-:Y:S04]  /*21060*/  STL [R1+0x11a0], R12 ;  /* 0x0011a00c01007387 */ /* 0x004fe80000100800 */
[----:B------:R-:W2:Y:S04]  /*21070*/  LDL R2, [R1+0x380] ;  /* 0x0003800001027983 */ /* 0x000ea80000100800 */
[----:B------:R-:W2:Y:S04]  /*21080*/  LDL R10, [R1+0x360] ;  /* 0x00036000010a7983 */ /* 0x000ea80000100800 */
[----:B------:R-:W2:Y:S04]  /*21090*/  LDL R9, [R1+0x364] ;  /* 0x0003640001097983 */ /* 0x000ea80000100800 */
[----:B------:R0:W-:Y:S04]  /*210a0*/  STS.U16 [R18+UR5+0xbd00], R28 ;  /* 0x00bd001c12007988 */ /* 0x0001e80008000405 */
[----:B0-----:R-:W2:Y:S04]  /*210b0*/  LDL.LU R28, [R1+0xc8] ;  /* 0x0000c800011c7983 */ /* 0x001ea80000300800 */
[----:B---3--:R-:W-:Y:S04]  /*210c0*/  STL [R1+0x11a4], R13 ;  /* 0x0011a40d01007387 */ /* 0x008fe80000100800 */
[----:B------:R-:W3:Y:S04]  /*210d0*/  LDL R8, [R1+0x340] ;  /* 0x0003400001087983 */ /* 0x000ee80000100800 */
[----:B------:R-:W3:Y:S04]  /*210e0*/  LDL R7, [R1+0x344] ;  /* 0x0003440001077983 */ /* 0x000ee80000100800 */
[----:B------:R-:W3:Y:S04]  /*210f0*/  LDL R6, [R1+0x32c] ;  /* 0x00032c0001067983 */ /* 0x000ee80000100800 */
[----:B------:R-:W3:Y:S04]  /*21100*/  LDL R5, [R1+0xaac] ;  /* 0x000aac0001057983 */ /* 0x000ee80000100800 */
[----:B----4-:R-:W-:Y:S04]  /*21110*/  STL [R1+0x11a8], R17 ;  /* 0x0011a81101007387 */ /* 0x010fe80000100800 */
[----:B------:R-:W4:Y:S04]  /*21120*/  LDL R4, [R1+0x31c] ;  /* 0x00031c0001047983 */ /* 0x000f280000100800 */
[----:B------:R-:W4:Y:S01]  /*21130*/  LDL R3, [R1+0xacc] ;  /* 0x000acc0001037983 */ /* 0x000f220000100800 */
[----:B------:R-:W-:-:S03]  /*21140*/  @!P3 IMAD.MOV.U32 R14, RZ, RZ, R0 ;  /* 0x000000ffff0eb224 */ /* 0x000fc600078e0000 */
[----:B------:R-:W4:Y:S01]  /*21150*/  LDL R0, [R1+0xaf4] ;  /* 0x000af40001007983 */ /* 0x000f220000100800 */
[----:B--2---:R-:W-:-:S03]  /*21160*/  @!P3 IMAD.MOV.U32 R15, RZ, RZ, R2 ;  /* 0x000000ffff0fb224 */ /* 0x004fc600078e0002 */
[----:B------:R-:W2:Y:S04]  /*21170*/  LDL R2, [R1+0xab0] ;  /* 0x000ab00001027983 */ /* 0x000ea80000100800 */
[----:B------:R-:W-:Y:S04]  /*21180*/  STS.U16 [R18+UR5+0xc100], R26 ;  /* 0x00c1001a12007988 */ /* 0x000fe80008000405 */
[----:B------:R0:W-:Y:S04]  /*21190*/  STS.U16 [R18+UR5+0xc500], R19 ;  /* 0x00c5001312007988 */ /* 0x0001e80008000405 */
[----:B------:R1:W-:Y:S01]  /*211a0*/  STS.U16 [R18+UR5+0xc900], R21 ;  /* 0x00c9001512007988 */ /* 0x0003e20008000405 */
[----:B0-----:R-:W-:-:S02]  /*211b0*/  PRMT R19, RZ, 0x7610, R19 ;  /* 0x00007610ff137816 */ /* 0x001fc40000000013 */
[----:B-1----:R-:W-:-:S04]  /*211c0*/  PRMT R21, RZ, 0x7610, R21 ;  /* 0x00007610ff157816 */ /* 0x002fc80000000015 */
[----:B------:R0:W2:Y:S04]  /*211d0*/  @!P3 LDG.E.U16 R19, desc[UR10][R14.64] ;  /* 0x0000000a0e13b981 */ /* 0x0000a8000c1e1500 */
[----:B------:R1:W-:Y:S01]  /*211e0*/  STS.U16 [R18+UR5+0xcd00], R23 ;  /* 0x00cd001712007988 */ /* 0x0003e20008000405 */
[----:B0-----:R-:W-:Y:S02]  /*211f0*/  @!P3 IMAD.MOV.U32 R14, RZ, RZ, R9 ;  /* 0x000000ffff0eb224 */ /* 0x001fe400078e0009 */
[----:B------:R-:W-:Y:S01]  /*21200*/  @!P3 IMAD.MOV.U32 R15, RZ, RZ, R10 ;  /* 0x000000ffff0fb224 */ /* 0x000fe200078e000a */
[----:B-1----:R-:W-:-:S04]  /*21210*/  PRMT R23, RZ, 0x7610, R23 ;  /* 0x00007610ff177816 */ /* 0x002fc80000000017 */
[----:B------:R3:W2:Y:S04]  /*21220*/  @!P3 LDG.E.U16 R21, desc[UR10][R14.64] ;  /* 0x0000000a0e15b981 */ /* 0x0006a8000c1e1500 */
[----:B------:R0:W-:Y:S01]  /*21230*/  STS.U16 [R18+UR5+0xd100], R25 ;  /* 0x00d1001912007988 */ /* 0x0001e20008000405 */
[----:B---3--:R-:W-:Y:S02]  /*21240*/  @!P3 IMAD.MOV.U32 R14, RZ, RZ, R7 ;  /* 0x000000ffff0eb224 */ /* 0x008fe400078e0007 */
[----:B------:R-:W-:Y:S01]  /*21250*/  @!P3 IMAD.MOV.U32 R15, RZ, RZ, R8 ;  /* 0x000000ffff0fb224 */ /* 0x000fe200078e0008 */
[----:B0-----:R-:W-:-:S04]  /*21260*/  PRMT R25, RZ, 0x7610, R25 ;  /* 0x00007610ff197816 */ /* 0x001fc80000000019 */
[----:B------:R0:W3:Y:S01]  /*21270*/  @!P3 LDG.E.U16 R23, desc[UR10][R14.64] ;  /* 0x0000000a0e17b981 */ /* 0x0000e2000c1e1500 */
[----:B------:R-:W-:Y:S01]  /*21280*/  PRMT R27, RZ, 0x7610, R27 ;  /* 0x00007610ff1b7816 */ /* 0x000fe2000000001b */
[----:B0-----:R-:W-:Y:S02]  /*21290*/  @!P3 IMAD.MOV.U32 R14, RZ, RZ, R5 ;  /* 0x000000ffff0eb224 */ /* 0x001fe400078e0005 */
[----:B------:R-:W-:-:S05]  /*212a0*/  @!P3 IMAD.MOV.U32 R15, RZ, RZ, R6 ;  /* 0x000000ffff0fb224 */ /* 0x000fca00078e0006 */
[----:B------:R4:W3:Y:S04]  /*212b0*/  @!P3 LDG.E.U16 R25, desc[UR10][R14.64] ;  /* 0x0000000a0e19b981 */ /* 0x0008e8000c1e1500 */
[----:B------:R-:W-:Y:S04]  /*212c0*/  STS.U16 [R18+UR5+0xd500], R28 ;  /* 0x00d5001c12007988 */ /* 0x000fe80008000405 */
[----:B------:R0:W-:Y:S02]  /*212d0*/  STS.U16 [R18+UR5+0xd900], R29 ;  /* 0x00d9001d12007988 */ /* 0x0001e40008000405 */
[----:B0-----:R-:W-:Y:S01]  /*212e0*/  PRMT R29, RZ, 0x7610, R29 ;  /* 0x00007610ff1d7816 */ /* 0x001fe2000000001d */
[----:B----4-:R-:W-:-:S02]  /*212f0*/  @!P3 IMAD.MOV.U32 R15, RZ, RZ, R4 ;  /* 0x000000ffff0fb224 */ /* 0x010fc400078e0004 */
[----:B------:R-:W-:-:S05]  /*21300*/  @!P3 IMAD.MOV.U32 R14, RZ, RZ, R3 ;  /* 0x000000ffff0eb224 */ /* 0x000fca00078e0003 */
[----:B------:R0:W4:Y:S02]  /*21310*/  @!P3 LDG.E.U16 R27, desc[UR10][R14.64] ;  /* 0x0000000a0e1bb981 */ /* 0x000124000c1e1500 */
[----:B0-----:R-:W-:Y:S02]  /*21320*/  @!P3 IMAD.MOV.U32 R14, RZ, RZ, R0 ;  /* 0x000000ffff0eb224 */ /* 0x001fe400078e0000 */
[----:B--2---:R-:W-:-:S05]  /*21330*/  @!P3 IMAD.MOV.U32 R15, RZ, RZ, R2 ;  /* 0x000000ffff0fb224 */ /* 0x004fca00078e0002 */
[----:B------:R-:W2:Y:S04]  /*21340*/  @!P3 LDG.E.U16 R29, desc[UR10][R14.64] ;  /* 0x0000000a0e1db981 */ /* 0x000ea8000c1e1500 */
[----:B------:R-:W-:Y:S04]  /*21350*/  STL [R1+0x11ac], R19 ;  /* 0x0011ac1301007387 */ /* 0x000fe80000100800 */
[----:B------:R-:W-:Y:S04]  /*21360*/  STL [R1+0x11b0], R21 ;  /* 0x0011b01501007387 */ /* 0x000fe80000100800 */
[----:B---3--:R-:W-:Y:S04]  /*21370*/  STL [R1+0x11b4], R23 ;  /* 0x0011b41701007387 */ /* 0x008fe80000100800 */
[----:B------:R-:W-:Y:S04]  /*21380*/  STL [R1+0x11b8], R25 ;  /* 0x0011b81901007387 */ /* 0x000fe80000100800 */
[----:B----4-:R-:W-:Y:S04]  /*21390*/  STL [R1+0x11bc], R27 ;  /* 0x0011bc1b01007387 */ /* 0x010fe80000100800 */
[----:B------:R-:W3:Y:S04]  /*213a0*/  LDL.LU R8, [R1+0xc4] ;  /* 0x0000c40001087983 */ /* 0x000ee80000300800 */
[----:B------:R-:W4:Y:S04]  /*213b0*/  LDL.LU R7, [R1+0xb4] ;  /* 0x0000b40001077983 */ /* 0x000f280000300800 */
        /* <DEDUP_REMOVED lines=27> */
[----:B0-----:R-:W2:Y:S04]  /*21570*/  LDL R14, [R1+0xb00] ;  /* 0x000b0000010e7983 */ /* 0x001ea80000100800 */
        /* <DEDUP_REMOVED lines=14> */
[----:B0-----:R-:W2:Y:S04]  /*21660*/  LDL.LU R15, [R1+0x70] ;  /* 0x00007000010f7983 */ /* 0x001ea80000300800 */
[----:B--2---:R0:W-:Y:S04]  /*21670*/  STL [R1+0x11c8], R15 ;  /* 0x0011c80f01007387 */ /* 0x0041e80000100800 */
[----:B0-----:R-:W2:Y:S04]  /*21680*/  LDL.LU R15, [R1+0x74] ;  /* 0x00007400010f7983 */ /* 0x001ea80000300800 */
[----:B--2---:R0:W-:Y:S04]  /*21690*/  STL [R1+0x11cc], R15 ;  /* 0x0011cc0f01007387 */ /* 0x0041e80000100800 */
[----:B0-----:R-:W2:Y:S04]  /*216a0*/  LDL.LU R15, [R1+0x78] ;  /* 0x00007800010f7983 */ /* 0x001ea80000300800 */
[----:B---3--:R-:W-:Y:S04]  /*216b0*/  STS.U16 [R18+UR5+0xdd00], R8 ;  /* 0x00dd000812007988 */ /* 0x008fe80008000405 */
[----:B----4-:R-:W-:Y:S04]  /*216c0*/  STS.U16 [R18+UR5+0xe100], R7 ;  /* 0x00e1000712007988 */ /* 0x010fe80008000405 */
[----:B------:R-:W-:Y:S04]  /*216d0*/  STS.U16 [R18+UR5+0xe500], R6 ;  /* 0x00e5000612007988 */ /* 0x000fe80008000405 */
[----:B--2---:R0:W-:Y:S04]  /*216e0*/  STL [R1+0x11d0], R15 ;  /* 0x0011d00f01007387 */ /* 0x0041e80000100800 */
[----:B0-----:R-:W2:Y:S04]  /*216f0*/  LDL.LU R15, [R1+0x7c] ;  /* 0x00007c00010f7983 */ /* 0x001ea80000300800 */
        /* <DEDUP_REMOVED lines=14> */
[----:B------:R0:W-:Y:S04]  /*217e0*/  STS.U16 [R18+UR5+0xe900], R5 ;  /* 0x00e9000512007988 */ /* 0x0001e80008000405 */
[----:B------:R-:W3:Y:S04]  /*217f0*/  LDL.LU R6, [R1+0x34] ;  /* 0x0000340001067983 */ /* 0x000ee80000300800 */
[----:B------:R1:W-:Y:S04]  /*21800*/  STS.U16 [R18+UR5+0xed00], R4 ;  /* 0x00ed000412007988 */ /* 0x0003e80008000405 */
[----:B0-----:R-:W3:Y:S04]  /*21810*/  LDL.LU R5, [R1+0x30] ;  /* 0x0000300001057983 */ /* 0x001ee80000300800 */
[----:B------:R0:W-:Y:S04]  /*21820*/  STS.U16 [R18+UR5+0xf100], R3 ;  /* 0x00f1000312007988 */ /* 0x0001e80008000405 */
[----:B-1----:R-:W3:Y:S04]  /*21830*/  LDL.LU R4, [R1+0x2c] ;  /* 0x00002c0001047983 */ /* 0x002ee80000300800 */
        /* <DEDUP_REMOVED lines=17> */
[----:B0-----:R-:W3:Y:S04]  /*21950*/  LDL.LU R0, [R1+0x4] ;  /* 0x0000040001007983 */ /* 0x001ee80000300800 */
[----:B--2---:R0:W-:Y:S04]  /*21960*/  STS.U16 [R14+UR5+0x1600], R15 ;  /* 0x0016000f0e007988 */ /* 0x0041e80008000405 */
[----:B0-----:R-:W2:Y:S04]  /*21970*/  LDL.LU R15, [R1+0x11d0] ;  /* 0x0011d000010f7983 */ /* 0x001ea80000300800 */
[----:B--2---:R0:W-:Y:S04]  /*21980*/  STS.U16 [R14+UR5+0x1a00], R15 ;  /* 0x001a000f0e007988 */ /* 0x0041e80008000405 */
[----:B0-----:R-:W2:Y:S04]  /*21990*/  LDL.LU R15, [R1+0x11cc] ;  /* 0x0011cc00010f7983 */ /* 0x001ea80000300800 */
[----:B--2---:R0:W-:Y:S04]  /*219a0*/  STS.U16 [R14+UR5+0x1e00], R15 ;  /* 0x001e000f0e007988 */ /* 0x0041e80008000405 */
[----:B0-----:R-:W2:Y:S04]  /*219b0*/  LDL.LU R15, [R1+0x11c8] ;  /* 0x0011c800010f7983 */ /* 0x001ea80000300800 */
[----:B--2---:R0:W-:Y:S04]  /*219c0*/  STS.U16 [R14+UR5+0x2200], R15 ;  /* 0x0022000f0e007988 */ /* 0x0041e80008000405 */
[----:B---3--:R1:W-:Y:S04]  /*219d0*/  STS.U16 [R14+UR5+0x2600], R29 ;  /* 0x0026001d0e007988 */ /* 0x0083e80008000405 */
[----:B----4-:R2:W-:Y:S04]  /*219e0*/  STS.U16 [R14+UR5+0x2a00], R27 ;  /* 0x002a001b0e007988 */ /* 0x0105e80008000405 */
[----:B0-----:R-:W3:Y:S04]  /*219f0*/  LDL.LU R15, [R1+0x11c4] ;  /* 0x0011c400010f7983 */ /* 0x001ee80000300800 */
[----:B-1----:R-:W4:Y:S04]  /*21a00*/  LDL.LU R29, [R1+0x11c0] ;  /* 0x0011c000011d7983 */ /* 0x002f280000300800 */
[----:B--2---:R-:W2:Y:S04]  /*21a10*/  LDL.LU R27, [R1+0x11bc] ;  /* 0x0011bc00011b7983 */ /* 0x004ea80000300800 */
[----:B------:R0:W-:Y:S04]  /*21a20*/  STS.U16 [R14+UR5+0x2e00], R25 ;  /* 0x002e00190e007988 */ /* 0x0001e80008000405 */
[----:B------:R1:W-:Y:S04]  /*21a30*/  STS.U16 [R14+UR5+0x3200], R23 ;  /* 0x003200170e007988 */ /* 0x0003e80008000405 */
[----:B------:R1:W-:Y:S04]  /*21a40*/  STS.U16 [R14+UR5+0x3600], R21 ;  /* 0x003600150e007988 */ /* 0x0003e80008000405 */
[----:B0-----:R-:W2:Y:S04]  /*21a50*/  LDL.LU R25, [R1+0x11b8] ;  /* 0x0011b80001197983 */ /* 0x001ea80000300800 */
[----:B-1----:R-:W2:Y:S04]  /*21a60*/  LDL.LU R23, [R1+0x11b4] ;  /* 0x0011b40001177983 */ /* 0x002ea80000300800 */
[----:B------:R-:W2:Y:S04]  /*21a70*/  LDL.LU R21, [R1+0x11b0] ;  /* 0x0011b00001157983 */ /* 0x000ea80000300800 */
        /* <DEDUP_REMOVED lines=43> */
[----:B0-----:R-:W2:Y:S04]  /*21d30*/  LDL.LU R0, [R1+0x1158] ;  /* 0x0011580001007983 */ /* 0x001ea80000300800 */
[----:B--2---:R0:W-:Y:S04]  /*21d40*/  STS.U16 [R14+UR5+0x9200], R0 ;  /* 0x009200000e007988 */ /* 0x0041e80008000405 */
[----:B0-----:R-:W2:Y:S04]  /*21d50*/  LDL.LU R0, [R1+0xad8] ;  /* 0x000ad80001007983 */ /* 0x001ea80000300800 */
        /* <DEDUP_REMOVED lines=8> */
[----:B------:R1:W-:Y:S04]  /*21de0*/  STS.U16 [R14+UR5+0xb600], R3 ;  /* 0x00b600030e007988 */ /* 0x0003e80008000405 */
[----:B--2---:R2:W-:Y:S04]  /*21df0*/  STL [R1+0x1150], R0 ;  /* 0x0011500001007387 */ /* 0x0045e80000100800 */
[----:B0-----:R-:W3:Y:S04]  /*21e00*/  LDL R2, [R1+0xa88] ;  /* 0x000a880001027983 */ /* 0x001ee80000100800 */
[----:B-1----:R-:W3:Y:S01]  /*21e10*/  LDL R3, [R1+0x310] ;  /* 0x0003100001037983 */ /* 0x002ee20000100800 */
[----:B--2---:R-:W-:-:S03]  /*21e20*/  PRMT R0, RZ, 0x7610, R0 ;  /* 0x00007610ff007816 */ /* 0x004fc60000000000 */
[----:B------:R-:W-:Y:S04]  /*21e30*/  STS.U16 [R14+UR5+0xba00], R4 ;  /* 0x00ba00040e007988 */ /* 0x000fe80008000405 */
[----:B------:R-:W-:Y:S04]  /*21e40*/  STS.U16 [R14+UR5+0xbe00], R5 ;  /* 0x00be00050e007988 */ /* 0x000fe80008000405 */
[----:B------:R-:W-:Y:S04]  /*21e50*/  STS.U16 [R14+UR5+0xc200], R6 ;  /* 0x00c200060e007988 */ /* 0x000fe80008000405 */
[----:B---3--:R-:W2:Y:S04]  /*21e60*/  @!P3 LDG.E.U16 R0, desc[UR10][R2.64] ;  /* 0x0000000a0200b981 */ /* 0x008ea8000c1e1500 */
        /* <DEDUP_REMOVED lines=13> */
[----:B----4-:R0:W-:Y:S04]  /*21f40*/  STS.U16 [R14+UR5+0xfa00], R29 ;  /* 0x00fa001d0e007988 */ /* 0x0101e80008000405 */
[----:B0-----:R-:W3:Y:S04]  /*21f50*/  LDL.LU R14, [R1+0x1154] ;  /* 0x00115400010e7983 */ /* 0x001ee80000300800 */
[----:B--2---:R0:W-:Y:S04]  /*21f60*/  STL [R1+0x98], R0 ;  /* 0x0000980001007387 */ /* 0x0041e80000100800 */
[----:B0-----:R-:W2:Y:S04]  /*21f70*/  LDL.LU R0, [R1+0x1150] ;  /* 0x0011500001007983 */ /* 0x001ea80000300800 */
[----:B------:R-:W4:Y:S04]  /*21f80*/  LDL R2, [R1+0x300] ;  /* 0x0003000001027983 */ /* 0x000f280000100800 */
[----:B------:R-:W4:Y:S01]  /*21f90*/  LDL R3, [R1+0xa78] ;  /* 0x000a780001037983 */ /* 0x000f220000100800 */
[----:B------:R-:W-:-:S02]  /*21fa0*/  PRMT R15, RZ, 0x7610, R15 ;  /* 0x00007610ff0f7816 */ /* 0x000fc4000000000f */
[----:B----4-:R-:W-:-:S04]  /*21fb0*/  @!P3 LOP3.LUT R3, R3, R2, RZ, 0x3c, !PT ;  /* 0x000000020303b212 */ /* 0x010fc800078e3cff */
[----:B------:R-:W-:-:S04]  /*21fc0*/  @!P3 LOP3.LUT R2, R3, R2, RZ, 0x3c, !PT ;  /* 0x000000020302b212 */ /* 0x000fc800078e3cff */
[----:B------:R-:W-:-:S05]  /*21fd0*/  @!P3 LOP3.LUT R3, R3, R2, RZ, 0x3c, !PT ;  /* 0x000000020303b212 */ /* 0x000fca00078e3cff */
[----:B------:R-:W4:Y:S04]  /*21fe0*/  @!P3 LDG.E.U16 R15, desc[UR10][R2.64] ;  /* 0x0000000a020fb981 */ /* 0x000f28000c1e1500 */
[----:B----4-:R0:W-:Y:S04]  /*21ff0*/  STL [R1+0x94], R15 ;  /* 0x0000940f01007387 */ /* 0x0101e80000100800 */
[----:B0-----:R-:W4:Y:S04]  /*22000*/  LDL.LU R15, [R1+0x114c] ;  /* 0x00114c00010f7983 */ /* 0x001f280000300800 */
[----:B------:R-:W2:Y:S04]  /*22010*/  LDL R2, [R1+0xa58] ;  /* 0x000a580001027983 */ /* 0x000ea80000100800 */
[----:B------:R-:W2:Y:S01]  /*22020*/  LDL R3, [R1+0xa5c] ;  /* 0x000a5c0001037983 */ /* 0x000ea20000100800 */
[----:B---3--:R-:W-:-:S02]  /*22030*/  PRMT R14, RZ, 0x7610, R14 ;  /* 0x00007610ff0e7816 */ /* 0x008fc4000000000e */
        /* <DEDUP_REMOVED lines=8> */
[----:B----4-:R-:W-:-:S02]  /*220c0*/  PRMT R15, RZ, 0x7610, R15 ;  /* 0x00007610ff0f7816 */ /* 0x010fc4000000000f */
[----:B---3--:R-:W-:-:S04]  /*220d0*/  @!P3 LOP3.LUT R3, R3, R2, RZ, 0x3c, !PT ;  /* 0x000000020303b212 */ /* 0x008fc800078e3cff */
[----:B------:R-:W-:-:S04]  /*220e0*/  @!P3 LOP3.LUT R2, R3, R2, RZ, 0x3c, !PT ;  /* 0x000000020302b212 */ /* 0x000fc800078e3cff */
[----:B------:R-:W-:-:S05]  /*220f0*/  @!P3 LOP3.LUT R3, R3, R2, RZ, 0x3c, !PT ;  /* 0x000000020303b212 */ /* 0x000fca00078e3cff */
[----:B------:R-:W3:Y:S04]  /*22100*/  @!P3 LDG.E.U16 R15, desc[UR10][R2.64] ;  /* 0x0000000a020fb981 */ /* 0x000ee8000c1e1500 */
[----:B---3--:R0:W-:Y:S04]  /*22110*/  STL [R1+0x8c], R15 ;  /* 0x00008c0f01007387 */ /* 0x0081e80000100800 */
[----:B0-----:R-:W3:Y:S04]  /*22120*/  LDL.LU R15, [R1+0x1144] ;  /* 0x00114400010f7983 */ /* 0x001ee80000300800 */
[----:B------:R-:W4:Y:S04]  /*22130*/  LDL R2, [R1+0xa18] ;  /* 0x000a180001027983 */ /* 0x000f280000100800 */
[----:B------:R-:W4:Y:S01]  /*22140*/  LDL R3, [R1+0xa1c] ;  /* 0x000a1c0001037983 */ /* 0x000f220000100800 */
[----:B--2---:R-:W-:-:S02]  /*22150*/  PRMT R14, RZ, 0x7610, R14 ;  /* 0x00007610ff0e7816 */ /* 0x004fc4000000000e */
[----:B----4-:R-:W-:-:S04]  /*22160*/  @!P3 LOP3.LUT R3, R3, R2, RZ, 0x3c, !PT ;  /* 0x000000020303b212 */ /* 0x010fc800078e3cff */
[----:B------:R-:W-:-:S04]  /*22170*/  @!P3 LOP3.LUT R2, R3, R2, RZ, 0x3c, !PT ;  /* 0x000000020302b212 */ /* 0x000fc800078e3cff */
[----:B------:R-:W-:-:S05]  /*22180*/  @!P3 LOP3.LUT R3, R3, R2, RZ, 0x3c, !PT ;  /* 0x000000020303b212 */ /* 0x000fca00078e3cff */
[----:B------:R-:W2:Y:S04]  /*22190*/  @!P3 LDG.E.U16 R14, desc[UR10][R2.64] ;  /* 0x0000000a020eb981 */ /* 0x000ea8000c1e1500 */
[----:B--2---:R0:W-:Y:S04]  /*221a0*/  STL [R1+0x88], R14 ;  /* 0x0000880e01007387 */ /* 0x0041e80000100800 */
[----:B0-----:R-:W2:Y:S04]  /*221b0*/  LDL.LU R14, [R1+0x1140] ;  /* 0x00114000010e7983 */ /* 0x001ea80000300800 */
[----:B------:R-:W4:Y:S04]  /*221c0*/  LDL R2, [R1+0x9f8] ;  /* 0x0009f80001027983 */ /* 0x000f280000100800 */
[----:B------:R-:W4:Y:S01]  /*221d0*/  LDL R3, [R1+0x9fc] ;  /* 0x0009fc0001037983 */ /* 0x000f220000100800 */
[----:B---3--:R-:W-:-:S02]  /*221e0*/  PRMT R15, RZ, 0x7610, R15 ;  /* 0x00007610ff0f7816 */ /* 0x008fc4000000000f */
[----:B----4-:R-:W-:-:S04]  /*221f0*/  @!P3 LOP3.LUT R3, R3, R2, RZ, 0x3c, !PT ;  /* 0x000000020303b212 */ /* 0x010fc800078e3cff */
        /* <DEDUP_REMOVED lines=110> */
[----:B------:R0:W4:Y:S04]  /*228e0*/  @!P3 LDG.E.U16 R13, desc[UR10][R2.64] ;  /* 0x0000000a020db981 */ /* 0x000128000c1e1500 */
[----:B------:R-:W0:Y:S04]  /*228f0*/  LDL R2, [R1+0x858] ;  /* 0x0008580001027983 */ /* 0x000e280000100800 */
[----:B------:R-:W0:Y:S01]  /*22900*/  LDL R3, [R1+0x85c] ;  /* 0x00085c0001037983 */ /* 0x000e220000100800 */
[----:B------:R-:W-:Y:S02]  /*22910*/  PRMT R11, RZ, 0x7610, R11 ;  /* 0x00007610ff0b7816 */ /* 0x000fe4000000000b */
[----:B0-----:R-:W-:-:S04]  /*22920*/  @!P3 LOP3.LUT R3, R3, R2, RZ, 0x3c, !PT ;  /* 0x000000020303b212 */ /* 0x001fc800078e3cff */
[----:B------:R-:W-:-:S04]  /*22930*/  @!P3 LOP3.LUT R2, R3, R2, RZ, 0x3c, !PT ;  /* 0x000000020302b212 */ /* 0x000fc800078e3cff */
[----:B------:R-:W-:Y:S01]  /*22940*/  @!P3 LOP3.LUT R3, R3, R2, RZ, 0x3c, !PT ;  /* 0x000000020303b212 */ /* 0x000fe200078e3cff */
[----:B----4-:R0:W-:Y:S04]  /*22950*/  STL [R1+0x54], R13 ;  /* 0x0000540d01007387 */ /* 0x0101e80000100800 */
[----:B------:R1:W4:Y:S01]  /*22960*/  @!P3 LDG.E.U16 R11, desc[UR10][R2.64] ;  /* 0x0000000a020bb981 */ /* 0x000322000c1e1500 */
[----:B---3--:R-:W-:-:S03]  /*22970*/  PRMT R15, RZ, 0x7610, R15 ;  /* 0x00007610ff0f7816 */ /* 0x008fc6000000000f */
[----:B0-----:R-:W3:Y:S04]  /*22980*/  LDL R13, [R1+0x7bc] ;  /* 0x0007bc00010d7983 */ /* 0x001ee80000100800 */
[----:B------:R-:W1:Y:S04]  /*22990*/  LDL R2, [R1+0x838] ;  /* 0x0008380001027983 */ /* 0x000e680000100800 */
[----:B------:R-:W1:Y:S02]  /*229a0*/  LDL R3, [R1+0x83c] ;  /* 0x00083c0001037983 */ /* 0x000e640000100800 */
[----:B-1----:R-:W-:-:S04]  /*229b0*/  @!P3 LOP3.LUT R3, R3, R2, RZ, 0x3c, !PT ;  /* 0x000000020303b212 */ /* 0x002fc800078e3cff */
[----:B------:R-:W-:-:S04]  /*229c0*/  @!P3 LOP3.LUT R2, R3, R2, RZ, 0x3c, !PT ;  /* 0x000000020302b212 */ /* 0x000fc800078e3cff */
[----:B------:R-:W-:-:S05]  /*229d0*/  @!P3 LOP3.LUT R3, R3, R2, RZ, 0x3c, !PT ;  /* 0x000000020303b212 */ /* 0x000fca00078e3cff */
[----:B------:R-:W2:Y:S04]  /*229e0*/  @!P3 LDG.E.U16 R15, desc[UR10][R2.64] ;  /* 0x0000000a020fb981 */ /* 0x000ea8000c1e1500 */
[----:B----4-:R0:W-:Y:S04]  /*229f0*/  STL [R1+0x50], R11 ;  /* 0x0000500b01007387 */ /* 0x0101e80000100800 */
[----:B0-----:R-:W4:Y:S04]  /*22a00*/  LDL R11, [R1+0x79c] ;  /* 0x00079c00010b7983 */ /* 0x001f280000100800 */
        /* <DEDUP_REMOVED lines=31> */
[----:B---3--:R-:W-:-:S03]  /*22c00*/  @!P3 IMAD.MOV.U32 R2, RZ, RZ, R13 ;  /* 0x000000ffff02b224 */ /* 0x008fc600078e000d */
[----:B------:R-:W3:Y:S04]  /*22c10*/  LDL R13, [R1+0x71c] ;  /* 0x00071c00010d7983 */ /* 0x000ee80000100800 */
[----:B--2---:R-:W2:Y:S01]  /*22c20*/  @!P3 LDG.E.U16 R15, desc[UR10][R2.64] ;  /* 0x0000000a020fb981 */ /* 0x004ea2000c1e1500 */
[----:B------:R-:W-:-:S03]  /*22c30*/  PRMT R14, RZ, 0x7610, R14 ;  /* 0x00007610ff0e7816 */ /* 0x000fc6000000000e */
[----:B--2---:R0:W-:Y:S04]  /*22c40*/  STL [R1+0x3c], R15 ;  /* 0x00003c0f01007387 */ /* 0x0041e80000100800 */
[----:B0-----:R-:W2:Y:S04]  /*22c50*/  LDL.LU R15, [R1+0x10fc] ;  /* 0x0010fc00010f7983 */ /* 0x001ea80000300800 */
[----:B------:R-:W2:Y:S01]  /*22c60*/  LDL R3, [R1+0x798] ;  /* 0x0007980001037983 */ /* 0x000ea20000100800 */
[----:B----4-:R-:W-:-:S03]  /*22c70*/  @!P3 IMAD.MOV.U32 R2, RZ, RZ, R11 ;  /* 0x000000ffff02b224 */ /* 0x010fc600078e000b */
[----:B------:R-:W4:Y:S04]  /*22c80*/  LDL R11, [R1+0x6fc] ;  /* 0x0006fc00010b7983 */ /* 0x000f280000100800 */
        /* <DEDUP_REMOVED lines=36> */
[----:B------:R-:W2:Y:S01]  /*22ed0*/  LDL R3, [R1+0x6f8] ;  /* 0x0006f80001037983 */ /* 0x000ea20000100800 */
[----:B-1----:R-:W-:-:S03]  /*22ee0*/  @!P3 IMAD.MOV.U32 R2, RZ, RZ, R11 ;  /* 0x000000ffff02b224 */ /* 0x002fc600078e000b */
[----:B---3--:R0:W-:Y:S01]  /*22ef0*/  STL [R1+0x28], R12 ;  /* 0x0000280c01007387 */ /* 0x0081e20000100800 */
[----:B------:R-:W-:-:S03]  /*22f00*/  PRMT R14, RZ, 0x7610, R14 ;  /* 0x00007610ff0e7816 */ /* 0x000fc6000000000e */
[----:B------:R-:W3:Y:S04]  /*22f10*/  LDL R11, [R1+0x658] ;  /* 0x00065800010b7983 */ /* 0x000ee80000100800 */
[----:B--2---:R1:W2:Y:S04]  /*22f20*/  @!P3 LDG.E.U16 R5, desc[UR10][R2.64] ;  /* 0x0000000a0205b981 */ /* 0x0042a8000c1e1500 */
[----:B0-----:R-:W2:Y:S04]  /*22f30*/  LDL R12, [R1+0x67c] ;  /* 0x00067c00010c7983 */ /* 0x001ea80000100800 */
[----:B------:R-:W1:Y:S04]  /*22f40*/  LDL R2, [R1+0x6d8] ;  /* 0x0006d80001027983 */ /* 0x000e680000100800 */
[----:B------:R-:W1:Y:S02]  /*22f50*/  LDL R3, [R1+0x6dc] ;  /* 0x0006dc0001037983 */ /* 0x000e640000100800 */
[----:B-1----:R-:W-:-:S04]  /*22f60*/  @!P3 LOP3.LUT R3, R3, R2, RZ, 0x3c, !PT ;  /* 0x000000020303b212 */ /* 0x002fc800078e3cff */
        /* <DEDUP_REMOVED lines=18> */
[----:B----4-:R-:W-:Y:S01]  /*23090*/  @!P3 IMAD.MOV.U32 R2, RZ, RZ, R9 ;  /* 0x000000ffff02b224 */ /* 0x010fe200078e0009 */
[----:B------:R-:W-:-:S02]  /*230a0*/  PRMT R7, RZ, 0x7610, R7 ;  /* 0x00007610ff077816 */ /* 0x000fc40000000007 */
[----:B------:R-:W-:Y:S01]  /*230b0*/  PRMT R4, RZ, 0x7610, R4 ;  /* 0x00007610ff047816 */ /* 0x000fe20000000004 */
[----:B------:R-:W4:Y:S04]  /*230c0*/  LDL R9, [R1+0x618] ;  /* 0x0006180001097983 */ /* 0x000f280000100800 */
[----:B--2---:R0:W2:Y:S02]  /*230d0*/  @!P3 LDG.E.U16 R8, desc[UR10][R2.64] ;  /* 0x0000000a0208b981 */ /* 0x0040a4000c1e1500 */
[----:B0-----:R-:W-:Y:S02]  /*230e0*/  @!P3 IMAD.MOV.U32 R2, RZ, RZ, R12 ;  /* 0x000000ffff02b224 */ /* 0x001fe400078e000c */
[----:B------:R-:W-:-:S05]  /*230f0*/  @!P3 IMAD.MOV.U32 R3, RZ, RZ, R13 ;  /* 0x000000ffff03b224 */ /* 0x000fca00078e000d */
[----:B------:R0:W3:Y:S02]  /*23100*/  @!P3 LDG.E.U16 R7, desc[UR10][R2.64] ;  /* 0x0000000a0207b981 */ /* 0x0000e4000c1e1500 */
[----:B0-----:R-:W-:Y:S02]  /*23110*/  @!P3 IMAD.MOV.U32 R2, RZ, RZ, R5 ;  /* 0x000000ffff02b224 */ /* 0x001fe400078e0005 */
[----:B------:R-:W-:-:S05]  /*23120*/  @!P3 IMAD.MOV.U32 R3, RZ, RZ, R11 ;  /* 0x000000ffff03b224 */ /* 0x000fca00078e000b */
[----:B------:R-:W4:Y:S04]  /*23130*/  @!P3 LDG.E.U16 R4, desc[UR10][R2.64] ;  /* 0x0000000a0204b981 */ /* 0x000f28000c1e1500 */
[----:B--2---:R0:W-:Y:S04]  /*23140*/  STL [R1+0x18], R8 ;  /* 0x0000180801007387 */ /* 0x0041e80000100800 */
[----:B------:R-:W2:Y:S04]  /*23150*/  LDL R13, [R1+0x5f8] ;  /* 0x0005f800010d7983 */ /* 0x000ea80000100800 */
[----:B0-----:R-:W2:Y:S04]  /*23160*/  LDL R8, [R1+0x61c] ;  /* 0x00061c0001087983 */ /* 0x001ea80000100800 */
[----:B---3--:R0:W-:Y:S04]  /*23170*/  STL [R1+0x14], R7 ;  /* 0x0000140701007387 */ /* 0x0081e80000100800 */
[----:B------:R-:W3:Y:S04]  /*23180*/  LDL R2, [R1+0x638] ;  /* 0x0006380001027983 */ /* 0x000ee80000100800 */
[----:B------:R-:W3:Y:S01]  /*23190*/  LDL R3, [R1+0x63c] ;  /* 0x00063c0001037983 */ /* 0x000ee20000100800 */
[----:B------:R-:W-:-:S02]  /*231a0*/  PRMT R15, RZ, 0x7610, R15 ;  /* 0x00007610ff0f7816 */ /* 0x000fc4000000000f */
[----:B------:R-:W-:Y:S02]  /*231b0*/  PRMT R14, RZ, 0x7610, R14 ;  /* 0x00007610ff0e7816 */ /* 0x000fe4000000000e */
[----:B------:R-:W-:Y:S01]  /*231c0*/  PRMT R6, RZ, 0x7610, R6 ;  /* 0x00007610ff067816 */ /* 0x000fe20000000006 */
[----:B------:R-:W2:Y:S04]  /*231d0*/  LDL R12, [R1+0x5d8] ;  /* 0x0005d800010c7983 */ /* 0x000ea80000100800 */
[----:B------:R-:W2:Y:S04]  /*231e0*/  LDL R11, [R1+0x5dc] ;  /* 0x0005dc00010b7983 */ /* 0x000ea80000100800 */
[----:B0-----:R-:W2:Y:S04]  /*231f0*/  LDL R7, [R1+0x5fc] ;  /* 0x0005fc0001077983 */ /* 0x001ea80000100800 */
[----:B------:R-:W2:Y:S04]  /*23200*/  LDL R5, [R1+0x5b8] ;  /* 0x0005b80001057983 */ /* 0x000ea80000100800 */
[----:B----4-:R0:W-:Y:S04]  /*23210*/  STL [R1+0x10], R4 ;  /* 0x0000100401007387 */ /* 0x0101e80000100800 */
[----:B0-----:R-:W4:Y:S01]  /*23220*/  LDL R4, [R1+0x5bc] ;  /* 0x0005bc0001047983 */ /* 0x001f220000100800 */
[----:B---3--:R-:W-:-:S04]  /*23230*/  @!P3 LOP3.LUT R3, R3, R2, RZ, 0x3c, !PT ;  /* 0x000000020303b212 */ /* 0x008fc800078e3cff */
[----:B------:R-:W-:-:S04]  /*23240*/  @!P3 LOP3.LUT R2, R3, R2, RZ, 0x3c, !PT ;  /* 0x000000020302b212 */ /* 0x000fc800078e3cff */
[----:B------:R-:W-:-:S05]  /*23250*/  @!P3 LOP3.LUT R3, R3, R2, RZ, 0x3c, !PT ;  /* 0x000000020303b212 */ /* 0x000fca00078e3cff */
[----:B------:R2:W3:Y:S02]  /*23260*/  @!P3 LDG.E.U16 R15, desc[UR10][R2.64] ;  /* 0x0000000a020fb981 */ /* 0x0004e4000c1e1500 */
[----:B--2---:R-:W-:Y:S02]  /*23270*/  @!P3 IMAD.MOV.U32 R2, RZ, RZ, R8 ;  /* 0x000000ffff02b224 */ /* 0x004fe400078e0008 */
[----:B------:R-:W-:Y:S01]  /*23280*/  @!P3 IMAD.MOV.U32 R3, RZ, RZ, R9 ;  /* 0x000000ffff03b224 */ /* 0x000fe200078e0009 */
[----:B------:R-:W2:Y:S04]  /*23290*/  LDL R8, [R1+0x59c] ;  /* 0x00059c0001087983 */ /* 0x000ea80000100800 */
[----:B------:R-:W2:Y:S04]  /*232a0*/  LDL R9, [R1+0x598] ;  /* 0x0005980001097983 */ /* 0x000ea80000100800 */
[----:B------:R0:W2:Y:S02]  /*232b0*/  @!P3 LDG.E.U16 R14, desc[UR10][R2.64] ;  /* 0x0000000a020eb981 */ /* 0x0000a4000c1e1500 */
[----:B0-----:R-:W-:-:S02]  /*232c0*/  @!P3 IMAD.MOV.U32 R2, RZ, RZ, R7 ;  /* 0x000000ffff02b224 */ /* 0x001fc400078e0007 */
[----:B------:R-:W-:Y:S01]  /*232d0*/  @!P3 IMAD.MOV.U32 R3, RZ, RZ, R13 ;  /* 0x000000ffff03b224 */ /* 0x000fe200078e000d */
[----:B------:R-:W2:Y:S04]  /*232e0*/  LDL R7, [R1+0x578] ;  /* 0x0005780001077983 */ /* 0x000ea80000100800 */
[----:B------:R0:W2:Y:S01]  /*232f0*/  @!P3 LDG.E.U16 R6, desc[UR10][R2.64] ;  /* 0x0000000a0206b981 */ /* 0x0000a2000c1e1500 */
[----:B------:R-:W-:Y:S02]  /*23300*/  PRMT R10, RZ, 0x7610, R10 ;  /* 0x00007610ff0a7816 */ /* 0x000fe4000000000a */
[----:B------:R-:W-:Y:S01]  /*23310*/  PRMT R28, RZ, 0x7610, R28 ;  /* 0x00007610ff1c7816 */ /* 0x000fe2000000001c */
[----:B0-----:R-:W-:Y:S02]  /*23320*/  @!P3 IMAD.MOV.U32 R2, RZ, RZ, R11 ;  /* 0x000000ffff02b224 */ /* 0x001fe400078e000b */
[----:B------:R-:W-:-:S05]  /*23330*/  @!P3 IMAD.MOV.U32 R3, RZ, RZ, R12 ;  /* 0x000000ffff03b224 */ /* 0x000fca00078e000c */
[----:B------:R4:W3:Y:S02]  /*23340*/  @!P3 LDG.E.U16 R10, desc[UR10][R2.64] ;  /* 0x0000000a020ab981 */ /* 0x0008e4000c1e1500 */
[----:B----4-:R-:W-:Y:S02]  /*23350*/  @!P3 IMAD.MOV.U32 R2, RZ, RZ, R4 ;  /* 0x000000ffff02b224 */ /* 0x010fe400078e0004 */
[----:B------:R-:W-:-:S05]  /*23360*/  @!P3 IMAD.MOV.U32 R3, RZ, RZ, R5 ;  /* 0x000000ffff03b224 */ /* 0x000fca00078e0005 */
[----:B------:R0:W4:Y:S01]  /*23370*/  @!P3 LDG.E.U16 R28, desc[UR10][R2.64] ;  /* 0x0000000a021cb981 */ /* 0x000122000c1e1500 */
[----:B------:R-:W-:-:S03]  /*23380*/  PRMT R26, RZ, 0x7610, R26 ;  /* 0x00007610ff1a7816 */ /* 0x000fc6000000001a */
[----:B--2---:R1:W-:Y:S04]  /*23390*/  STL [R1+0x4], R6 ;  /* 0x0000040601007387 */ /* 0x0043e80000100800 */
[----:B------:R-:W2:Y:S04]  /*233a0*/  LDL R5, [R1+0x558] ;  /* 0x0005580001057983 */ /* 0x000ea80000100800 */
[----:B------:R-:W2:Y:S04]  /*233b0*/  LDL R4, [R1+0x55c] ;  /* 0x00055c0001047983 */ /* 0x000ea80000100800 */
[----:B-1----:R-:W2:Y:S01]  /*233c0*/  LDL R6, [R1+0x57c] ;  /* 0x00057c0001067983 */ /* 0x002ea20000100800 */
[----:B0-----:R-:W-:-:S02]  /*233d0*/  @!P3 IMAD.MOV.U32 R2, RZ, RZ, R8 ;  /* 0x000000ffff02b224 */ /* 0x001fc400078e0008 */
[----:B------:R-:W-:-:S05]  /*233e0*/  @!P3 IMAD.MOV.U32 R3, RZ, RZ, R9 ;  /* 0x000000ffff03b224 */ /* 0x000fca00078e0009 */
[----:B------:R0:W3:Y:S01]  /*233f0*/  @!P3 LDG.E.U16 R26, desc[UR10][R2.64] ;  /* 0x0000000a021ab981 */ /* 0x0000e2000c1e1500 */
[----:B------:R-:W-:Y:S02]  /*23400*/  PRMT R24, RZ, 0x7610, R24 ;  /* 0x00007610ff187816 */ /* 0x000fe40000000018 */
[----:B------:R-:W-:Y:S01]  /*23410*/  PRMT R22, RZ, 0x7610, R22 ;  /* 0x00007610ff167816 */ /* 0x000fe20000000016 */
[----:B0-----:R-:W-:Y:S01]  /*23420*/  @!P3 IMAD.MOV.U32 R3, RZ, RZ, R7 ;  /* 0x000000ffff03b224 */ /* 0x001fe200078e0007 */
[----:B----4-:R-:W-:Y:S04]  /*23430*/  STL [R1+0x1078], R28 ;  /* 0x0010781c01007387 */ /* 0x010fe80000100800 */
[----:B------:R-:W4:Y:S04]  /*23440*/  LDL R9, [R1+0x538] ;  /* 0x0005380001097983 */ /* 0x000f280000100800 */
[----:B------:R-:W4:Y:S01]  /*23450*/  LDL R8, [R1+0x53c] ;  /* 0x00053c0001087983 */ /* 0x000f220000100800 */
[----:B--2---:R-:W-:-:S05]  /*23460*/  @!P3 IMAD.MOV.U32 R2, RZ, RZ, R6 ;  /* 0x000000ffff02b224 */ /* 0x004fca00078e0006 */
[----:B------:R0:W2:Y:S02]  /*23470*/  @!P3 LDG.E.U16 R24, desc[UR10][R2.64] ;  /* 0x0000000a0218b981 */ /* 0x0000a4000c1e1500 */
[----:B0-----:R-:W-:Y:S02]  /*23480*/  @!P3 IMAD.MOV.U32 R2, RZ, RZ, R4 ;  /* 0x000000ffff02b224 */ /* 0x001fe400078e0004 */
[----:B------:R-:W-:-:S05]  /*23490*/  @!P3 IMAD.MOV.U32 R3, RZ, RZ, R5 ;  /* 0x000000ffff03b224 */ /* 0x000fca00078e0005 */
[----:B------:R4:W2:Y:S04]  /*234a0*/  @!P3 LDG.E.U16 R22, desc[UR10][R2.64] ;  /* 0x0000000a0216b981 */ /* 0x0008a8000c1e1500 */
[----:B---3--:R-:W-:Y:S04]  /*234b0*/  STL [R1+0x107c], R26 ;  /* 0x00107c1a01007387 */ /* 0x008fe80000100800 */
[----:B------:R-:W3:Y:S04]  /*234c0*/  LDL R11, [R1+0x518] ;  /* 0x00051800010b7983 */ /* 0x000ee80000100800 */
[----:B------:R0:W-:Y:S04]  /*234d0*/  STL [R1], R10 ;  /* 0x0000000a01007387 */ /* 0x0001e80000100800 */
[----:B0-----:R-:W3:Y:S04]  /*234e0*/  LDL R10, [R1+0x51c] ;  /* 0x00051c00010a7983 */ /* 0x001ee80000100800 */
[----:B------:R-:W-:Y:S04]  /*234f0*/  STL [R1+0xc], R15 ;  /* 0x00000c0f01007387 */ /* 0x000fe80000100800 */
[----:B------:R-:W3:Y:S04]  /*23500*/  LDL R7, [R1+0x4f8] ;  /* 0x0004f80001077983 */ /* 0x000ee80000100800 */
[----:B------:R-:W3:Y:S01]  /*23510*/  LDL R6, [R1+0x4fc] ;  /* 0x0004fc0001067983 */ /* 0x000ee20000100800 */
[----:B----4-:R-:W-:-:S02]  /*23520*/  @!P3 IMAD.MOV.U32 R2, RZ, RZ, R8 ;  /* 0x000000ffff02b224 */ /* 0x010fc400078e0008 */
[----:B------:R-:W-:Y:S01]  /*23530*/  @!P3 IMAD.MOV.U32 R3, RZ, RZ, R9 ;  /* 0x000000ffff03b224 */ /* 0x000fe200078e0009 */
[----:B------:R-:W-:Y:S02]  /*23540*/  PRMT R20, RZ, 0x7610, R20 ;  /* 0x00007610ff147816 */ /* 0x000fe40000000014 */
[----:B------:R-:W-:-:S04]  /*23550*/  PRMT R18, RZ, 0x7610, R18 ;  /* 0x00007610ff127816 */ /* 0x000fc80000000012 */
[----:B------:R3:W4:Y:S04]  /*23560*/  @!P3 LDG.E.U16 R20, desc[UR10][R2.64] ;  /* 0x0000000a0214b981 */ /* 0x000728000c1e1500 */
[----:B--2---:R-:W-:Y:S04]  /*23570*/  STL [R1+0x1080], R24 ;  /* 0x0010801801007387 */ /* 0x004fe80000100800 */
[----:B------:R0:W-:Y:S04]  /*23580*/  STL [R1+0x8], R14 ;  /* 0x0000080e01007387 */ /* 0x0001e80000100800 */
[----:B------:R-:W2:Y:S04]  /*23590*/  LDL R5, [R1+0x4d8] ;  /* 0x0004d80001057983 */ /* 0x000ea80000100800 */
[----:B------:R-:W2:Y:S04]  /*235a0*/  LDL R4, [R1+0x4dc] ;  /* 0x0004dc0001047983 */ /* 0x000ea80000100800 */
[----:B------:R-:W-:Y:S04]  /*235b0*/  STL [R1+0x1084], R22 ;  /* 0x0010841601007387 */ /* 0x000fe80000100800 */
[----:B------:R-:W2:Y:S04]  /*235c0*/  LDL R9, [R1+0x4b8] ;  /* 0x0004b80001097983 */ /* 0x000ea80000100800 */
[----:B------:R-:W2:Y:S01]  /*235d0*/  LDL R8, [R1+0x4bc] ;  /* 0x0004bc0001087983 */ /* 0x000ea20000100800 */
[----:B---3--:R-:W-:-:S02]  /*235e0*/  @!P3 IMAD.MOV.U32 R3, RZ, RZ, R11 ;  /* 0x000000ffff03b224 */ /* 0x008fc400078e000b */
[----:B------:R-:W-:-:S05]  /*235f0*/  @!P3 IMAD.MOV.U32 R2, RZ, RZ, R10 ;  /* 0x000000ffff02b224 */ /* 0x000fca00078e000a */
[----:B------:R1:W3:Y:S01]  /*23600*/  @!P3 LDG.E.U16 R18, desc[UR10][R2.64] ;  /* 0x0000000a0212b981 */ /* 0x0002e2000c1e1500 */
[----:B------:R-:W-:Y:S01]  /*23610*/  PRMT R16, RZ, 0x7610, R16 ;  /* 0x00007610ff107816 */ /* 0x000fe20000000010 */
[----:B-1----:R-:W-:Y:S02]  /*23620*/  @!P3 IMAD.MOV.U32 R2, RZ, RZ, R6 ;  /* 0x000000ffff02b224 */ /* 0x002fe400078e0006 */
[----:B------:R-:W-:-:S05]  /*23630*/  @!P3 IMAD.MOV.U32 R3, RZ, RZ, R7 ;  /* 0x000000ffff03b224 */ /* 0x000fca00078e0007 */
[----:B------:R1:W3:Y:S02]  /*23640*/  @!P3 LDG.E.U16 R16, desc[UR10][R2.64] ;  /* 0x0000000a0210b981 */ /* 0x0002e4000c1e1500 */
[----:B-1----:R-:W-:Y:S02]  /*23650*/  PRMT R2, RZ, 0x7610, R2 ;  /* 0x00007610ff027816 */ /* 0x002fe40000000002 */
[----:B------:R-:W-:Y:S01]  /*23660*/  PRMT R3, RZ, 0x7610, R3 ;  /* 0x00007610ff037816 */ /* 0x000fe20000000003 */
[----:B----4-:R-:W-:Y:S04]  /*23670*/  STL [R1+0x1088], R20 ;  /* 0x0010881401007387 */ /* 0x010fe80000100800 */
[----:B--2---:R1:W2:Y:S02]  /*23680*/  @!P3 LDG.E.U16 R2, desc[UR10][R4.64] ;  /* 0x0000000a0402b981 */ /* 0x0042a4000c1e1500 */
[----:B-1----:R-:W-:-:S02]  /*23690*/  @!P3 IMAD.MOV.U32 R5, RZ, RZ, R9 ;  /* 0x000000ffff05b224 */ /* 0x002fc400078e0009 */
[----:B------:R-:W-:-:S05]  /*236a0*/  @!P3 IMAD.MOV.U32 R4, RZ, RZ, R8 ;  /* 0x000000ffff04b224 */ /* 0x000fca00078e0008 */
[----:B------:R1:W4:Y:S04]  /*236b0*/  @!P3 LDG.E.U16 R3, desc[UR10][R4.64] ;  /* 0x0000000a0403b981 */ /* 0x000328000c1e1500 */
[----:B---3--:R-:W-:Y:S04]  /*236c0*/  STL [R1+0x108c], R18 ;  /* 0x00108c1201007387 */ /* 0x008fe80000100800 */
[----:B------:R-:W3:Y:S04]  /*236d0*/  LDL R7, [R1+0x498] ;  /* 0x0004980001077983 */ /* 0x000ee80000100800 */
[----:B------:R-:W3:Y:S04]  /*236e0*/  LDL R6, [R1+0x49c] ;  /* 0x00049c0001067983 */ /* 0x000ee80000100800 */
[----:B------:R-:W-:Y:S04]  /*236f0*/  STL [R1+0x1090], R16 ;  /* 0x0010901001007387 */ /* 0x000fe80000100800 */
[----:B0-----:R-:W3:Y:S04]  /*23700*/  LDL R14, [R1+0x478] ;  /* 0x00047800010e7983 */ /* 0x001ee80000100800 */
[----:B------:R-:W3:Y:S01]  /*23710*/  LDL R12, [R1+0x47c] ;  /* 0x00047c00010c7983 */ /* 0x000ee20000100800 */
[----:B-1----:R-:W-:-:S03]  /*23720*/  PRMT R4, RZ, 0x7610, R4 ;  /* 0x00007610ff047816 */ /* 0x002fc60000000004 */
[----:B--2---:R0:W-:Y:S04]  /*23730*/  STL [R1+0x1094], R2 ;  /* 0x0010940201007387 */ /* 0x0041e80000100800 */
[----:B------:R-:W2:Y:S04]  /*23740*/  LDL R9, [R1+0x458] ;  /* 0x0004580001097983 */ /* 0x000ea80000100800 */
[----:B------:R-:W2:Y:S04]  /*23750*/  LDL R8, [R1+0x45c] ;  /* 0x00045c0001087983 */ /* 0x000ea80000100800 */
[----:B------:R-:W2:Y:S04]  /*23760*/  LDL R13, [R1+0x438] ;  /* 0x00043800010d7983 */ /* 0x000ea80000100800 */
[----:B0-----:R-:W2:Y:S04]  /*23770*/  LDL R2, [R1+0x43c] ;  /* 0x00043c0001027983 */ /* 0x001ea80000100800 */
[----:B----4-:R-:W-:Y:S04]  /*23780*/  STL [R1+0x1098], R3 ;  /* 0x0010980301007387 */ /* 0x010fe80000100800 */
[----:B------:R-:W4:Y:S04]  /*23790*/  LDL R11, [R1+0x418] ;  /* 0x00041800010b7983 */ /* 0x000f280000100800 */
[----:B------:R-:W4:Y:S04]  /*237a0*/  LDL R10, [R1+0x41c] ;  /* 0x00041c00010a7983 */ /* 0x000f280000100800 */
[----:B---3--:R0:W3:Y:S01]  /*237b0*/  @!P3 LDG.E.U16 R4, desc[UR10][R6.64] ;  /* 0x0000000a0604b981 */ /* 0x0080e2000c1e1500 */
[----:B------:R-:W-:Y:S01]  /*237c0*/  PRMT R5, RZ, 0x7610, R5 ;  /* 0x00007610ff057816 */ /* 0x000fe20000000005 */
[----:B0-----:R-:W-:-:S02]  /*237d0*/  @!P3 IMAD.MOV.U32 R7, RZ, RZ, R14 ;  /* 0x000000ffff07b224 */ /* 0x001fc400078e000e */
[----:B------:R-:W-:-:S05]  /*237e0*/  @!P3 IMAD.MOV.U32 R6, RZ, RZ, R12 ;  /* 0x000000ffff06b224 */ /* 0x000fca00078e000c */
[----:B------:R0:W3:Y:S02]  /*237f0*/  @!P3 LDG.E.U16 R5, desc[UR10][R6.64] ;  /* 0x0000000a0605b981 */ /* 0x0000e4000c1e1500 */
[----:B0-----:R-:W-:Y:S02]  /*23800*/  PRMT R6, RZ, 0x7610, R6 ;  /* 0x00007610ff067816 */ /* 0x001fe40000000006 */
[----:B------:R-:W-:-:S04]  /*23810*/  PRMT R7, RZ, 0x7610, R7 ;  /* 0x00007610ff077816 */ /* 0x000fc80000000007 */
[----:B--2---:R0:W2:Y:S02]  /*23820*/  @!P3 LDG.E.U16 R6, desc[UR10][R8.64] ;  /* 0x0000000a0806b981 */ /* 0x0040a4000c1e1500 */
[----:B0-----:R-:W-:Y:S02]  /*23830*/  @!P3 IMAD.MOV.U32 R8, RZ, RZ, R2 ;  /* 0x000000ffff08b224 */ /* 0x001fe400078e0002 */
[----:B------:R-:W-:-:S05]  /*23840*/  @!P3 IMAD.MOV.U32 R9, RZ, RZ, R13 ;  /* 0x000000ffff09b224 */ /* 0x000fca00078e000d */
[----:B------:R0:W2:Y:S02]  /*23850*/  @!P3 LDG.E.U16 R7, desc[UR10][R8.64] ;  /* 0x0000000a0807b981 */ /* 0x0000a4000c1e1500 */
[----:B0-----:R-:W-:-:S06]  /*23860*/  PRMT R8, RZ, 0x7610, R8 ;  /* 0x00007610ff087816 */ /* 0x001fcc0000000008 */
[----:B----4-:R-:W4:Y:S04]  /*23870*/  @!P3 LDG.E.U16 R8, desc[UR10][R10.64] ;  /* 0x0000000a0a08b981 */ /* 0x010f28000c1e1500 */
[----:B---3--:R0:W-:Y:S04]  /*23880*/  STL [R1+0x109c], R4 ;  /* 0x00109c0401007387 */ /* 0x0081e80000100800 */
[----:B------:R-:W3:Y:S04]  /*23890*/  LDL R12, [R1+0xad0] ;  /* 0x000ad000010c7983 */ /* 0x000ee80000100800 */
[----:B0-----:R-:W3:Y:S04]  /*238a0*/  LDL R4, [R1+0xae4] ;  /* 0x000ae40001047983 */ /* 0x001ee80000100800 */
[----:B------:R-:W-:Y:S04]  /*238b0*/  STL [R1+0x10a0], R5 ;  /* 0x0010a00501007387 */ /* 0x000fe80000100800 */
[----:B--2---:R-:W-:Y:S04]  /*238c0*/  STL [R1+0x10a4], R6 ;  /* 0x0010a40601007387 */ /* 0x004fe80000100800 */
[----:B------:R-:W2:Y:S04]  /*238d0*/  LDL R3, [R1+0x3f8] ;  /* 0x0003f80001037983 */ /* 0x000ea80000100800 */
[----:B------:R-:W2:Y:S04]  /*238e0*/  LDL R2, [R1+0x3fc] ;  /* 0x0003fc0001027983 */ /* 0x000ea80000100800 */
[----:B------:R0:W-:Y:S04]  /*238f0*/  STL [R1+0x10a8], R7 ;  /* 0x0010a80701007387 */ /* 0x0001e80000100800 */
[----:B------:R-:W2:Y:S04]  /*23900*/  LDL R16, [R1+0x3d8] ;  /* 0x0003d80001107983 */ /* 0x000ea80000100800 */
[----:B------:R-:W2:Y:S04]  /*23910*/  LDL R15, [R1+0x3dc] ;  /* 0x0003dc00010f7983 */ /* 0x000ea80000100800 */
[----:B----4-:R1:W-:Y:S04]  /*23920*/  STL [R1+0x10ac], R8 ;  /* 0x0010ac0801007387 */ /* 0x0103e80000100800 */
[----:B------:R-:W4:Y:S04]  /*23930*/  LDL R14, [R1+0x3b8] ;  /* 0x0003b800010e7983 */ /* 0x000f280000100800 */
[----:B0-----:R-:W4:Y:S04]  /*23940*/  LDL R7, [R1+0x398] ;  /* 0x0003980001077983 */ /* 0x001f280000100800 */
[----:B------:R-:W4:Y:S04]  /*23950*/  LDL R6, [R1+0x39c] ;  /* 0x00039c0001067983 */ /* 0x000f280000100800 */
[----:B------:R-:W4:Y:S04]  /*23960*/  LDL R5, [R1+0x378] ;  /* 0x0003780001057983 */ /* 0x000f280000100800 */
[----:B-1----:R-:W4:Y:S01]  /*23970*/  LDL R8, [R1+0x3bc] ;  /* 0x0003bc0001087983 */ /* 0x002f220000100800 */
[----:B---3--:R-:W-:-:S03]  /*23980*/  @!P3 IMAD.MOV.U32 R10, RZ, RZ, R4 ;  /* 0x000000ffff0ab224 */ /* 0x008fc600078e0004 */
[----:B------:R-:W3:Y:S01]  /*23990*/  LDL R4, [R1+0x37c] ;  /* 0x00037c0001047983 */ /* 0x000ee20000100800 */
[----:B------:R-:W-:Y:S01]  /*239a0*/  PRMT R9, RZ, 0x7610, R9 ;  /* 0x00007610ff097816 */ /* 0x000fe20000000009 */
[----:B------:R-:W-:-:S05]  /*239b0*/  @!P3 IMAD.MOV.U32 R11, RZ, RZ, R12 ;  /* 0x000000ffff0bb224 */ /* 0x000fca00078e000c */
[----:B------:R0:W3:Y:S02]  /*239c0*/  @!P3 LDG.E.U16 R9, desc[UR10][R10.64] ;  /* 0x0000000a0a09b981 */ /* 0x0000e4000c1e1500 */
[----:B0-----:R-:W-:Y:S02]  /*239d0*/  PRMT R10, RZ, 0x7610, R10 ;  /* 0x00007610ff0a7816 */ /* 0x001fe4000000000a */
[----:B------:R-:W-:Y:S02]  /*239e0*/  PRMT R11, RZ, 0x7610, R11 ;  /* 0x00007610ff0b7816 */ /* 0x000fe4000000000b */
[----:B------:R-:W-:Y:S01]  /*239f0*/  PRMT R17, RZ, 0x7610, R17 ;  /* 0x00007610ff117816 */ /* 0x000fe20000000011 */
[----:B--2---:R-:W-:Y:S02]  /*23a00*/  @!P3 IMAD.MOV.U32 R13, RZ, RZ, R3 ;  /* 0x000000ffff0db224 */ /* 0x004fe400078e0003 */
[----:B------:R-:W-:Y:S01]  /*23a10*/  @!P3 IMAD.MOV.U32 R12, RZ, RZ, R2 ;  /* 0x000000ffff0cb224 */ /* 0x000fe200078e0002 */
[----:B------:R-:W2:Y:S04]  /*23a20*/  LDL R3, [R1+0x358] ;  /* 0x0003580001037983 */ /* 0x000ea80000100800 */
[----:B------:R-:W2:Y:S04]  /*23a30*/  LDL R2, [R1+0x35c] ;  /* 0x00035c0001027983 */ /* 0x000ea80000100800 */
[----:B------:R0:W2:Y:S02]  /*23a40*/  @!P3 LDG.E.U16 R10, desc[UR10][R12.64] ;  /* 0x0000000a0c0ab981 */ /* 0x0000a4000c1e1500 */
[----:B0-----:R-:W-:-:S02]  /*23a50*/  @!P3 IMAD.MOV.U32 R13, RZ, RZ, R16 ;  /* 0x000000ffff0db224 */ /* 0x001fc400078e0010 */
[----:B------:R-:W-:-:S05]  /*23a60*/  @!P3 IMAD.MOV.U32 R12, RZ, RZ, R15 ;  /* 0x000000ffff0cb224 */ /* 0x000fca00078e000f */
[----:B------:R0:W2:Y:S02]  /*23a70*/  @!P3 LDG.E.U16 R11, desc[UR10][R12.64] ;  /* 0x0000000a0c0bb981 */ /* 0x0000a4000c1e1500 */
[----:B0-----:R-:W-:Y:S01]  /*23a80*/  PRMT R12, RZ, 0x7610, R12 ;  /* 0x00007610ff0c7816 */ /* 0x001fe2000000000c */
[----:B----4-:R-:W-:Y:S01]  /*23a90*/  @!P3 IMAD.MOV.U32 R15, RZ, RZ, R14 ;  /* 0x000000ffff0fb224 */ /* 0x010fe200078e000e */
[----:B------:R-:W-:Y:S01]  /*23aa0*/  PRMT R13, RZ, 0x7610, R13 ;  /* 0x00007610ff0d7816 */ /* 0x000fe2000000000d */
[----:B------:R-:W-:-:S05]  /*23ab0*/  @!P3 IMAD.MOV.U32 R14, RZ, RZ, R8 ;  /* 0x000000ffff0eb224 */ /* 0x000fca00078e0008 */
[----:B------:R0:W4:Y:S02]  /*23ac0*/  @!P3 LDG.E.U16 R12, desc[UR10][R14.64] ;  /* 0x0000000a0e0cb981 */ /* 0x000124000c1e1500 */
[----:B0-----:R-:W-:Y:S02]  /*23ad0*/  @!P3 IMAD.MOV.U32 R14, RZ, RZ, R6 ;  /* 0x000000ffff0eb224 */ /* 0x001fe400078e0006 */
[----:B------:R-:W-:-:S05]  /*23ae0*/  @!P3 IMAD.MOV.U32 R15, RZ, RZ, R7 ;  /* 0x000000ffff0fb224 */ /* 0x000fca00078e0007 */
[----:B------:R3:W4:Y:S02]  /*23af0*/  @!P3 LDG.E.U16 R13, desc[UR10][R14.64] ;  /* 0x0000000a0e0db981 */ /* 0x000724000c1e1500 */
[----:B---3--:R-:W-:Y:S02]  /*23b00*/  @!P3 IMAD.MOV.U32 R14, RZ, RZ, R4 ;  /* 0x000000ffff0eb224 */ /* 0x008fe400078e0004 */
[----:B------:R-:W-:-:S05]  /*23b10*/  @!P3 IMAD.MOV.U32 R15, RZ, RZ, R5 ;  /* 0x000000ffff0fb224 */ /* 0x000fca00078e0005 */
[----:B------:R-:W3:Y:S04]  /*23b20*/  @!P3 LDG.E.U16 R17, desc[UR10][R14.64] ;  /* 0x0000000a0e11b981 */ /* 0x000ee8000c1e1500 */
[----:B--2---:R-:W-:Y:S04]  /*23b30*/  STL [R1+0x10b0], R10 ;  /* 0x0010b00a01007387 */ /* 0x004fe80000100800 */
[----:B------:R-:W-:Y:S04]  /*23b40*/  STL [R1+0x10b4], R11 ;  /* 0x0010b40b01007387 */ /* 0x000fe80000100800 */
[----:B----4-:R-:W-:Y:S04]  /*23b50*/  STL [R1+0x10b8], R12 ;  /* 0x0010b80c01007387 */ /* 0x010fe80000100800 */
[----:B------:R0:W-:Y:S04]  /*23b60*/  STL [R1+0x10bc], R13 ;  /* 0x0010bc0d01007387 */ /* 0x0001e80000100800 */
[----:B---3--:R-:W-:Y:S04]  /*23b70*/  STL [R1+0x10c0], R17 ;  /* 0x0010c01101007387 */ /* 0x008fe80000100800 */
[----:B0-----:R-:W2:Y:S04]  /*23b80*/  LDL R13, [R1+0x338] ;  /* 0x00033800010d7983 */ /* 0x001ea80000100800 */
[----:B------:R-:W3:Y:S04]  /*23b90*/  LDL R12, [R1+0x33c] ;  /* 0x00033c00010c7983 */ /* 0x000ee80000100800 */
[----:B------:R-:W4:Y:S04]  /*23ba0*/  LDL R11, [R1+0x328] ;  /* 0x00032800010b7983 */ /* 0x000f280000100800 */
[----:B------:R-:W4:Y:S04]  /*23bb0*/  LDL R10, [R1+0xab4] ;  /* 0x000ab400010a7983 */ /* 0x000f280000100800 */
[----:B------:R-:W4:Y:S04]  /*23bc0*/  LDL R8, [R1+0xa98] ;  /* 0x000a980001087983 */ /* 0x000f280000100800 */
[----:B------:R-:W4:Y:S04]  /*23bd0*/  LDL R7, [R1+0xad4] ;  /* 0x000ad40001077983 */ /* 0x000f280000100800 */
[----:B------:R-:W4:Y:S04]  /*23be0*/  LDL R6, [R1+0xab8] ;  /* 0x000ab80001067983 */ /* 0x000f280000100800 */
[----:B------:R-:W4:Y:S04]  /*23bf0*/  LDL R5, [R1+0xaf0] ;  /* 0x000af00001057983 */ /* 0x000f280000100800 */
[----:B------:R-:W4:Y:S01]  /*23c00*/  LDL R4, [R1+0xae0] ;  /* 0x000ae00001047983 */ /* 0x000f220000100800 */
[----:B------:R-:W-:Y:S01]  /*23c10*/  PRMT R19, RZ, 0x7610, R19 ;  /* 0x00007610ff137816 */ /* 0x000fe20000000013 */
[----:B------:R-:W-:-:S02]  /*23c20*/  @!P3 IMAD.MOV.U32 R14, RZ, RZ, R2 ;  /* 0x000000ffff0eb224 */ /* 0x000fc400078e0002 */
[----:B------:R-:W-:Y:S01]  /*23c30*/  @!P3 IMAD.MOV.U32 R15, RZ, RZ, R3 ;  /* 0x000000ffff0fb224 */ /* 0x000fe200078e0003 */
[----:B------:R-:W-:Y:S02]  /*23c40*/  PRMT R21, RZ, 0x7610, R21 ;  /* 0x00007610ff157816 */ /* 0x000fe40000000015 */
[----:B------:R-:W-:Y:S02]  /*23c50*/  PRMT R23, RZ, 0x7610, R23 ;  /* 0x00007610ff177816 */ /* 0x000fe40000000017 */
[----:B------:R-:W-:Y:S02]  /*23c60*/  PRMT R25, RZ, 0x7610, R25 ;  /* 0x00007610ff197816 */ /* 0x000fe40000000019 */
[----:B------:R-:W-:Y:S01]  /*23c70*/  PRMT R27, RZ, 0x7610, R27 ;  /* 0x00007610ff1b7816 */ /* 0x000fe2000000001b */
[----:B------:R2:W4:Y:S01]  /*23c80*/  @!P3 LDG.E.U16 R19, desc[UR10][R14.64] ;  /* 0x0000000a0e13b981 */ /* 0x000522000c1e1500 */
[----:B------:R-:W-:-:S03]  /*23c90*/  PRMT R29, RZ, 0x7610, R29 ;  /* 0x00007610ff1d7816 */ /* 0x000fc6000000001d */
[----:B------:R-:W4:Y:S04]  /*23ca0*/  LDL R3, [R1+0xb00] ;  /* 0x000b000001037983 */ /* 0x000f280000100800 */
[----:B------:R-:W4:Y:S04]  /*23cb0*/  LDL.LU R2, [R1+0x98] ;  /* 0x0000980001027983 */ /* 0x000f280000300800 */
[----:B------:R-:W4:Y:S04]  /*23cc0*/  LDL.LU R16, [R1+0x94] ;  /* 0x0000940001107983 */ /* 0x000f280000300800 */
[----:B------:R-:W4:Y:S04]  /*23cd0*/  LDL.LU R18, [R1+0x90] ;  /* 0x0000900001127983 */ /* 0x000f280000300800 */
[----:B------:R-:W4:Y:S04]  /*23ce0*/  LDL.LU R20, [R1+0x8c] ;  /* 0x00008c0001147983 */ /* 0x000f280000300800 */
[----:B------:R-:W4:Y:S04]  /*23cf0*/  LDL.LU R22, [R1+0x88] ;  /* 0x0000880001167983 */ /* 0x000f280000300800 */
[----:B------:R-:W4:Y:S04]  /*23d00*/  LDL.LU R24, [R1+0x84] ;  /* 0x0000840001187983 */ /* 0x000f280000300800 */
[----:B------:R-:W4:Y:S04]  /*23d10*/  LDL.LU R26, [R1+0x80] ;  /* 0x00008000011a7983 */ /* 0x000f280000300800 */
[----:B------:R-:W4:Y:S01]  /*23d20*/  LDL.LU R28, [R1+0x7c] ;  /* 0x00007c00011c7983 */ /* 0x000f220000300800 */
[----:B--2---:R-:W-:-:S02]  /*23d30*/  @!P3 IMAD.MOV.U32 R15, RZ, RZ, R13 ;  /* 0x000000ffff0fb224 */ /* 0x004fc400078e000d */
[----:B---3--:R-:W-:-:S05]  /*23d40*/  @!P3 IMAD.MOV.U32 R14, RZ, RZ, R12 ;  /* 0x000000ffff0eb224 */ /* 0x008fca00078e000c */
[----:B------:R4:W2:Y:S02]  /*23d50*/  @!P3 LDG.E.U16 R21, desc[UR10][R14.64] ;  /* 0x0000000a0e15b981 */ /* 0x0008a4000c1e1500 */
[----:B----4-:R-:W-:Y:S02]  /*23d60*/  @!P3 IMAD.MOV.U32 R14, RZ, RZ, R10 ;  /* 0x000000ffff0eb224 */ /* 0x010fe400078e000a */
[----:B------:R-:W-:-:S05]  /*23d70*/  @!P3 IMAD.MOV.U32 R15, RZ, RZ, R11 ;  /* 0x000000ffff0fb224 */ /* 0x000fca00078e000b */
[----:B------:R0:W3:Y:S02]  /*23d80*/  @!P3 LDG.E.U16 R23, desc[UR10][R14.64] ;  /* 0x0000000a0e17b981 */ /* 0x0000e4000c1e1500 */
[----:B0-----:R-:W-:Y:S02]  /*23d90*/  @!P3 IMAD.MOV.U32 R14, RZ, RZ, R7 ;  /* 0x000000ffff0eb224 */ /* 0x001fe400078e0007 */
[----:B------:R-:W-:-:S05]  /*23da0*/  @!P3 IMAD.MOV.U32 R15, RZ, RZ, R8 ;  /* 0x000000ffff0fb224 */ /* 0x000fca00078e0008 */
[----:B------:R0:W4:Y:S02]  /*23db0*/  @!P3 LDG.E.U16 R25, desc[UR10][R14.64] ;  /* 0x0000000a0e19b981 */ /* 0x000124000c1e1500 */
[----:B0-----:R-:W-:Y:S02]  /*23dc0*/  @!P3 IMAD.MOV.U32 R14, RZ, RZ, R5 ;  /* 0x000000ffff0eb224 */ /* 0x001fe400078e0005 */
[----:B------:R-:W-:-:S05]  /*23dd0*/  @!P3 IMAD.MOV.U32 R15, RZ, RZ, R6 ;  /* 0x000000ffff0fb224 */ /* 0x000fca00078e0006 */
[----:B------:R0:W4:Y:S02]  /*23de0*/  @!P3 LDG.E.U16 R27, desc[UR10][R14.64] ;  /* 0x0000000a0e1bb981 */ /* 0x000124000c1e1500 */
[----:B0-----:R-:W-:Y:S02]  /*23df0*/  @!P3 IMAD.MOV.U32 R14, RZ, RZ, R4 ;  /* 0x000000ffff0eb224 */ /* 0x001fe400078e0004 */
[----:B------:R-:W-:-:S05]  /*23e00*/  @!P3 IMAD.MOV.U32 R15, RZ, RZ, R0 ;  /* 0x000000ffff0fb224 */ /* 0x000fca00078e0000 */
[----:B------:R-:W4:Y:S04]  /*23e10*/  @!P3 LDG.E.U16 R29, desc[UR10][R14.64] ;  /* 0x0000000a0e1db981 */ /* 0x000f28000c1e1500 */
[----:B------:R-:W-:Y:S04]  /*23e20*/  STL [R1+0x10c4], R19 ;  /* 0x0010c41301007387 */ /* 0x000fe80000100800 */
[----:B--2---:R-:W-:Y:S04]  /*23e30*/  STL [R1+0x10c8], R21 ;  /* 0x0010c81501007387 */ /* 0x004fe80000100800 */
[----:B---3--:R-:W-:Y:S04]  /*23e40*/  STL [R1+0x10cc], R23 ;  /* 0x0010cc1701007387 */ /* 0x008fe80000100800 */
[----:B----4-:R-:W-:Y:S04]  /*23e50*/  STL [R1+0x10d0], R25 ;  /* 0x0010d01901007387 */ /* 0x010fe80000100800 */
[----:B------:R-:W-:Y:S04]  /*23e60*/  STL [R1+0x10d4], R27 ;  /* 0x0010d41b01007387 */ /* 0x000fe80000100800 */
[----:B------:R0:W-:Y:S04]  /*23e70*/  STL [R1+0xb34], R0 ;  /* 0x000b340001007387 */ /* 0x0001e80000100800 */
[----:B0-----:R-:W2:Y:S04]  /*23e80*/  LDL R0, [R1+0xafc] ;  /* 0x000afc0001007983 */ /* 0x001ea80000100800 */
[----:B------:R0:W-:Y:S04]  /*23e90*/  STL [R1+0x10d8], R29 ;  /* 0x0010d81d01007387 */ /* 0x0001e80000100800 */
[----:B0-----:R-:W3:Y:S04]  /*23ea0*/  LDL.LU R29, [R1+0x6c] ;  /* 0x00006c00011d7983 */ /* 0x001ee80000300800 */
[----:B---3--:R0:W-:Y:S04]  /*23eb0*/  STL [R1+0x10dc], R29 ;  /* 0x0010dc1d01007387 */ /* 0x0081e80000100800 */
[----:B0-----:R-:W3:Y:S04]  /*23ec0*/  LDL.LU R29, [R1+0x70] ;  /* 0x00007000011d7983 */ /* 0x001ee80000300800 */
[----:B---3--:R0:W-:Y:S04]  /*23ed0*/  STL [R1+0x10e0], R29 ;  /* 0x0010e01d01007387 */ /* 0x0081e80000100800 */
[----:B0-----:R-:W3:Y:S04]  /*23ee0*/  LDL.LU R29, [R1+0x74] ;  /* 0x00007400011d7983 */ /* 0x001ee80000300800 */
[----:B------:R-:W-:Y:S04]  /*23ef0*/  STS.U16 [R3+UR5+0xfe00], R9 ;  /* 0x00fe000903007988 */ /* 0x000fe80008000405 */
[----:B--2---:R-:W-:Y:S04]  /*23f00*/  STS.U16 [R0+UR5+0x300], R2 ;  /* 0x0003000200007988 */ /* 0x004fe80008000405 */
[----:B------:R-:W-:Y:S04]  /*23f10*/  STS.U16 [R0+UR5+0x700], R16 ;  /* 0x0007001000007988 */ /* 0x000fe80008000405 */
[----:B------:R-:W-:Y:S04]  /*23f20*/  STS.U16 [R0+UR5+0xb00], R18 ;  /* 0x000b001200007988 */ /* 0x000fe80008000405 */
[----:B------:R-:W-:Y:S04]  /*23f30*/  STS.U16 [R0+UR5+0xf00], R20 ;  /* 0x000f001400007988 */ /* 0x000fe80008000405 */
[----:B------:R-:W-:Y:S04]  /*23f40*/  STS.U16 [R0+UR5+0x1300], R22 ;  /* 0x0013001600007988 */ /* 0x000fe80008000405 */
[----:B---3--:R0:W-:Y:S04]  /*23f50*/  STL [R1+0x10e4], R29 ;  /* 0x0010e41d01007387 */ /* 0x0081e80000100800 */
        /* <DEDUP_REMOVED lines=24> */
[----:B------:R1:W-:Y:S04]  /*240e0*/  STS.U16 [R0+UR5+0x1f00], R28 ;  /* 0x001f001c00007988 */ /* 0x0003e80008000405 */
[----:B0-----:R-:W3:Y:S04]  /*240f0*/  LDL.LU R24, [R1+0x14] ;  /* 0x0000140001187983 */ /* 0x001ee80000300800 */
[----:B-1----:R-:W3:Y:S04]  /*24100*/  LDL.LU R26, [R1+0x10] ;  /* 0x00001000011a7983 */ /* 0x002ee80000300800 */
[----:B------:R-:W3:Y:S04]  /*24110*/  LDL.LU R28, [R1+0xc] ;  /* 0x00000c00011c7983 */ /* 0x000ee80000300800 */
[----:B------:R-:W3:Y:S04]  /*24120*/  LDL.LU R9, [R1+0x8] ;  /* 0x0000080001097983 */ /* 0x000ee80000300800 */
[----:B------:R-:W3:Y:S04]  /*24130*/  LDL.LU R14, [R1+0x4] ;  /* 0x00000400010e7983 */ /* 0x000ee80000300800 */
[----:B------:R-:W3:Y:S04]  /*24140*/  LDL.LU R15, [R1] ;  /* 0x00000000010f7983 */ /* 0x000ee80000300800 */
        /* <DEDUP_REMOVED lines=9> */
[----:B------:R3:W-:Y:S04]  /*241e0*/  STS.U16 [R0+UR5+0x3b00], R23 ;  /* 0x003b001700007988 */ /* 0x0007e80008000405 */
[----:B------:R4:W-:Y:S04]  /*241f0*/  STS.U16 [R0+UR5+0x3f00], R21 ;  /* 0x003f001500007988 */ /* 0x0009e80008000405 */
[----:B------:R2:W-:Y:S04]  /*24200*/  STS.U16 [R0+UR5+0x4300], R19 ;  /* 0x0043001300007988 */ /* 0x0005e80008000405 */
[----:B0-----:R-:W4:Y:S04]  /*24210*/  LDL.LU R29, [R1+0x10d8] ;  /* 0x0010d800011d7983 */ /* 0x001f280000300800 */
[----:B-1----:R-:W4:Y:S04]  /*24220*/  LDL.LU R27, [R1+0x10d4] ;  /* 0x0010d400011b7983 */ /* 0x002f280000300800 */
[----:B--2---:R-:W2:Y:S04]  /*24230*/  LDL.LU R25, [R1+0x10d0] ;  /* 0x0010d00001197983 */ /* 0x004ea80000300800 */
[----:B---3--:R-:W3:Y:S04]  /*24240*/  LDL.LU R23, [R1+0x10cc] ;  /* 0x0010cc0001177983 */ /* 0x008ee80000300800 */
[----:B----4-:R-:W4:Y:S04]  /*24250*/  LDL.LU R21, [R1+0x10c8] ;  /* 0x0010c80001157983 */ /* 0x010f280000300800 */
[----:B------:R-:W2:Y:S04]  /*24260*/  LDL.LU R19, [R1+0x10c4] ;  /* 0x0010c40001137983 */ /* 0x000ea80000300800 */
[----:B------:R0:W-:Y:S04]  /*24270*/  STS.U16 [R0+UR5+0x4700], R17 ;  /* 0x0047001100007988 */ /* 0x0001e80008000405 */
[----:B------:R1:W-:Y:S04]  /*24280*/  STS.U16 [R0+UR5+0x4b00], R13 ;  /* 0x004b000d00007988 */ /* 0x0003e80008000405 */
[----:B------:R0:W-:Y:S04]  /*24290*/  STS.U16 [R0+UR5+0x4f00], R12 ;  /* 0x004f000c00007988 */ /* 0x0001e80008000405 */
[----:B------:R0:W-:Y:S04]  /*242a0*/  STS.U16 [R0+UR5+0x5300], R11 ;  /* 0x0053000b00007988 */ /* 0x0001e80008000405 */
[----:B------:R1:W-:Y:S04]  /*242b0*/  STS.U16 [R0+UR5+0x5700], R10 ;  /* 0x0057000a00007988 */ /* 0x0003e80008000405 */
[----:B------:R1:W-:Y:S04]  /*242c0*/  STS.U16 [R0+UR5+0x5b00], R8 ;  /* 0x005b000800007988 */ /* 0x0003e80008000405 */
[----:B0-----:R-:W2:Y:S04]  /*242d0*/  LDL.LU R17, [R1+0x10c0] ;  /* 0x0010c00001117983 */ /* 0x001ea80000300800 */
[----:B-1----:R-:W2:Y:S04]  /*242e0*/  LDL.LU R13, [R1+0x10bc] ;  /* 0x0010bc00010d7983 */ /* 0x002ea80000300800 */
[----:B------:R-:W2:Y:S04]  /*242f0*/  LDL.LU R12, [R1+0x10b8] ;  /* 0x0010b800010c7983 */ /* 0x000ea80000300800 */
[----:B------:R-:W2:Y:S04]  /*24300*/  LDL.LU R11, [R1+0x10b4] ;  /* 0x0010b400010b7983 */ /* 0x000ea80000300800 */
[----:B------:R-:W2:Y:S04]  /*24310*/  LDL.LU R10, [R1+0x10b0] ;  /* 0x0010b000010a7983 */ /* 0x000ea80000300800 */
        /* <DEDUP_REMOVED lines=26> */
[----:B0-----:R-:W2:Y:S04]  /*244c0*/  LDL.LU R28, [R1+0x1078] ;  /* 0x00107800011c7983 */ /* 0x001ea80000300800 */
[----:B------:R-:W-:Y:S04]  /*244d0*/  STS.U16 [R0+UR5+0x9300], R9 ;  /* 0x0093000900007988 */ /* 0x000fe80008000405 */
[----:B------:R-:W-:Y:S04]  /*244e0*/  STS.U16 [R0+UR5+0x9700], R14 ;  /* 0x0097000e00007988 */ /* 0x000fe80008000405 */
[----:B------:R-:W-:Y:S04]  /*244f0*/  STS.U16 [R0+UR5+0x9b00], R15 ;  /* 0x009b000f00007988 */ /* 0x000fe80008000405 */
[----:B--2---:R-:W-:Y:S04]  /*24500*/  STS.U16 [R0+UR5+0x9f00], R28 ;  /* 0x009f001c00007988 */ /* 0x004fe80008000405 */
[----:B------:R-:W-:Y:S04]  /*24510*/  STS.U16 [R0+UR5+0xa300], R26 ;  /* 0x00a3001a00007988 */ /* 0x000fe80008000405 */
[----:B------:R-:W-:Y:S04]  /*24520*/  STS.U16 [R0+UR5+0xa700], R24 ;  /* 0x00a7001800007988 */ /* 0x000fe80008000405 */
[----:B------:R-:W-:Y:S04]  /*24530*/  STS.U16 [R0+UR5+0xab00], R22 ;  /* 0x00ab001600007988 */ /* 0x000fe80008000405 */
[----:B------:R-:W-:Y:S04]  /*24540*/  STS.U16 [R0+UR5+0xaf00], R20 ;  /* 0x00af001400007988 */ /* 0x000fe80008000405 */
[----:B------:R0:W-:Y:S04]  /*24550*/  STS.U16 [R0+UR5+0xb300], R18 ;  /* 0x00b3001200007988 */ /* 0x0001e80008000405 */
[----:B------:R-:W-:Y:S04]  /*24560*/  STS.U16 [R0+UR5+0xb700], R16 ;  /* 0x00b7001000007988 */ /* 0x000fe80008000405 */
[----:B------:R1:W-:Y:S04]  /*24570*/  STS.U16 [R0+UR5+0xbb00], R2 ;  /* 0x00bb000200007988 */ /* 0x0003e80008000405 */
[----:B0-----:R-:W2:Y:S04]  /*24580*/  LDL R18, [R1+0x1f4] ;  /* 0x0001f40001127983 */ /* 0x001ea80000100800 */
[----:B-1----:R-:W2:Y:S04]  /*24590*/  LDL R2, [R1+0x1f0] ;  /* 0x0001f00001027983 */ /* 0x002ea80000100800 */
        /* <DEDUP_REMOVED lines=12> */
[----:B----4-:R-:W-:Y:S04]  /*24660*/  STS.U16 [R0+UR5+0xef00], R21 ;  /* 0x00ef001500007988 */ /* 0x010fe80008000405 */
[----:B---3--:R-:W-:Y:S04]  /*24670*/  STS.U16 [R0+UR5+0xf300], R23 ;  /* 0x00f3001700007988 */ /* 0x008fe80008000405 */
[----:B------:R-:W-:Y:S04]  /*24680*/  STS.U16 [R0+UR5+0xf700], R25 ;  /* 0x00f7001900007988 */ /* 0x000fe80008000405 */
[----:B------:R-:W-:Y:S04]  /*24690*/  STS.U16 [R0+UR5+0xfb00], R27 ;  /* 0x00fb001b00007988 */ /* 0x000fe80008000405 */
[----:B------:R-:W-:Y:S01]  /*246a0*/  STS.U16 [R0+UR5+0xff00], R29 ;  /* 0x00ff001d00007988 */ /* 0x000fe20008000405 */
[----:B------:R-:W-:Y:S06]  /*246b0*/  BAR.SYNC.DEFER_BLOCKING 0x0 ;  /* 0x0000000000007b1d */ /* 0x000fec0000010000 */
[----:B--2---:R-:W0:Y:S04]  /*246c0*/  LDSM.16.MT88.4 R20, [R18+0x10000] ;  /* 0x010000001214783b */ /* 0x004e280000004200 */
[----:B------:R-:W1:Y:S04]  /*246d0*/  LDSM.16.M88.4 R4, [R2+UR5] ;  /* 0x000000050204783b */ /* 0x000e680008000200 */
[----:B------:R-:W-:Y:S04]  /*246e0*/  LDSM.16.M88.4 R8, [R2+UR5+0x6000] ;  /* 0x006000050208783b */ /* 0x000fe80008000200 */
[----:B------:R-:W-:Y:S04]  /*246f0*/  LDSM.16.M88.4 R24, [R2+UR5+0x8000] ;  /* 0x008000050218783b */ /* 0x000fe80008000200 */
[----:B0-----:R-:W-:Y:S04]  /*24700*/  STL.64 [R1+0x1070], R22 ;  /* 0x0010701601007387 */ /* 0x001fe80000100a00 */
[----:B------:R-:W-:Y:S01]  /*24710*/  STL.64 [R1+0x1068], R20 ;  /* 0x0010681401007387 */ /* 0x000fe20000100a00 */
[----:B-1----:R-:W-:-:S03]  /*24720*/  IMAD.MOV.U32 R12, RZ, RZ, R4 ;  /* 0x000000ffff0c7224 */ /* 0x002fc600078e0004 */
[----:B------:R-:W-:Y:S01]  /*24730*/  STL.64 [R1+0x1a8], R6 ;  /* 0x0001a80601007387 */ /* 0x000fe20000100a00 */
[----:B------:R-:W-:-:S03]  /*24740*/  IMAD.MOV.U32 R3, RZ, RZ, R5 ;  /* 0x000000ffff037224 */ /* 0x000fc600078e0005 */
[----:B------:R-:W0:Y:S02]  /*24750*/  LDSM.16.M88.4 R4, [R2+UR5+0x1000] ;  /* 0x001000050204783b */ /* 0x000e240008000200 */
[----:B0-----:R-:W-:Y:S02]  /*24760*/  IMAD.MOV.U32 R17, RZ, RZ, R4 ;  /* 0x000000ffff117224 */ /* 0x001fe400078e0004 */
[----:B------:R-:W-:Y:S01]  /*24770*/  STL.64 [R1+0x198], R6 ;  /* 0x0001980601007387 */ /* 0x000fe20000100a00 */
[----:B------:R-:W-:-:S03]  /*24780*/  IMAD.MOV.U32 R16, RZ, RZ, R5 ;  /* 0x000000ffff107224 */ /* 0x000fc600078e0005 */
[----:B------:R-:W0:Y:S02]  /*24790*/  LDSM.16.M88.4 R4, [R2+UR5+0x2000] ;  /* 0x002000050204783b */ /* 0x000e240008000200 */
[----:B0-----:R-:W-:Y:S02]  /*247a0*/  IMAD.MOV.U32 R0, RZ, RZ, R5 ;  /* 0x000000ffff007224 */ /* 0x001fe400078e0005 */
[----:B------:R-:W-:Y:S01]  /*247b0*/  STL.64 [R1+0x188], R6 ;  /* 0x0001880601007387 */ /* 0x000fe20000100a00 */
[----:B------:R-:W-:-:S03]  /*247c0*/  IMAD.MOV.U32 R22, RZ, RZ, R4 ;  /* 0x000000ffff167224 */ /* 0x000fc600078e0004 */
[----:B------:R-:W0:Y:S04]  /*247d0*/  LDSM.16.M88.4 R4, [R2+UR5+0x3000] ;  /* 0x003000050204783b */ /* 0x000e280008000200 */
[----:B0-----:R-:W-:Y:S04]  /*247e0*/  STL [R1+0x170], R4 ;  /* 0x0001700401007387 */ /* 0x001fe80000100800 */
        /* <DEDUP_REMOVED lines=12> */
[----:B------:R-:W-:Y:S04]  /*248b0*/  STL.64 [R1+0x140], R8 ;  /* 0x0001400801007387 */ /* 0x000fe80000100a00 */
[----:B------:R-:W-:Y:S04]  /*248c0*/  STL.64 [R1+0x148], R10 ;  /* 0x0001480a01007387 */ /* 0x000fe80000100a00 */
[----:B------:R-:W-:Y:S01]  /*248d0*/  STL.64 [R1+0x138], R6 ;  /* 0x0001380601007387 */ /* 0x000fe20000100a00 */
[----:B------:R-:W-:-:S03]  /*248e0*/  IMAD.MOV.U32 R19, RZ, RZ, R4 ;  /* 0x000000ffff137224 */ /* 0x000fc600078e0004 */
[----:B------:R-:W-:Y:S04]  /*248f0*/  LDSM.16.M88.4 R8, [R2+UR5+0xa000] ;  /* 0x00a000050208783b */ /* 0x000fe80008000200 */
[----:B------:R-:W0:Y:S04]  /*24900*/  LDSM.16.M88.4 R4, [R2+UR5+0x9000] ;  /* 0x009000050204783b */ /* 0x000e280008000200 */
[----:B------:R-:W-:Y:S04]  /*24910*/  STL.64 [R1+0x120], R24 ;  /* 0x0001201801007387 */ /* 0x000fe80000100a00 */
[----:B------:R-:W-:Y:S04]  /*24920*/  STL.64 [R1+0x128], R26 ;  /* 0x0001281a01007387 */ /* 0x000fe80000100a00 */
[----:B------:R-:W-:Y:S04]  /*24930*/  LDSM.16.M88.4 R24, [R2+UR5+0xb000] ;  /* 0x00b000050218783b */ /* 0x000fe80008000200 */
[----:B0-----:R-:W-:Y:S04]  /*24940*/  STL.64 [R1+0x110], R4 ;  /* 0x0001100401007387 */ /* 0x001fe80000100a00 */
[----:B------:R-:W-:Y:S04]  /*24950*/  STL.64 [R1+0x118], R6 ;  /* 0x0001180601007387 */ /* 0x000fe80000100a00 */
[----:B------:R-:W0:Y:S04]  /*24960*/  LDSM.16.M88.4 R4, [R2+UR5+0xc000] ;  /* 0x00c000050204783b */ /* 0x000e280008000200 */
[----:B------:R-:W-:Y:S04]  /*24970*/  STL.64 [R1+0x100], R8 ;  /* 0x0001000801007387 */ /* 0x000fe80000100a00 */
[----:B------:R-:W-:Y:S04]  /*24980*/  STL.64 [R1+0x108], R10 ;  /* 0x0001080a01007387 */ /* 0x000fe80000100a00 */
[----:B------:R-:W1:Y:S01]  /*24990*/  LDSM.16.M88.4 R8, [R2+UR5+0xd000] ;  /* 0x00d000050208783b */ /* 0x000e620008000200 */
[----:B0-----:R-:W-:-:S05]  /*249a0*/  IMAD.MOV.U32 R29, RZ, RZ, R7 ;  /* 0x000000ffff1d7224 */ /* 0x001fca00078e0007 */
[----:B------:R0:W-:Y:S04]  /*249b0*/  STL [R1+0xf8c], R29 ;  /* 0x000f8c1d01007387 */ /* 0x0001e80000100800 */
[----:B------:R2:W-:Y:S04]  /*249c0*/  STL.64 [R1+0xf8], R26 ;  /* 0x0000f81a01007387 */ /* 0x0005e80000100a00 */
[----:B------:R-:W-:Y:S01]  /*249d0*/  STL.64 [R1+0x1018], R24 ;  /* 0x0010181801007387 */ /* 0x000fe20000100a00 */
[----:B-1----:R-:W-:-:S03]  /*249e0*/  IMAD.MOV.U32 R28, RZ, RZ, R10 ;  /* 0x000000ffff1c7224 */ /* 0x002fc600078e000a */
[----:B------:R1:W-:Y:S01]  /*249f0*/  STL [R1+0xe8], R6 ;  /* 0x0000e80601007387 */ /* 0x0003e20000100800 */
[----:B------:R-:W-:Y:S02]  /*24a00*/  IMAD.MOV.U32 R10, RZ, RZ, R22 ;  /* 0x000000ffff0a7224 */ /* 0x000fe400078e0016 */
[----:B0-----:R-:W-:Y:S02]  /*24a10*/  IMAD.MOV.U32 R29, RZ, RZ, R0 ;  /* 0x000000ffff1d7224 */ /* 0x001fe400078e0000 */
[----:B------:R-:W-:Y:S02]  /*24a20*/  IMAD.MOV.U32 R0, RZ, RZ, R11 ;  /* 0x000000ffff007224 */ /* 0x000fe400078e000b */
[----:B--2---:R-:W-:Y:S02]  /*24a30*/  IMAD.MOV.U32 R27, RZ, RZ, R20 ;  /* 0x000000ffff1b7224 */ /* 0x004fe400078e0014 */
[----:B-1----:R-:W-:Y:S02]  /*24a40*/  IMAD.MOV.U32 R6, RZ, RZ, R21 ;  /* 0x000000ffff067224 */ /* 0x002fe400078e0015 */
[----:B------:R-:W0:Y:S04]  /*24a50*/  LDSM.16.M88.4 R20, [R2+UR5+0xf000] ;  /* 0x00f000050214783b */ /* 0x000e280008000200 */
[----:B------:R-:W-:Y:S04]  /*24a60*/  STL.64 [R1+0x1010], R4 ;  /* 0x0010100401007387 */ /* 0x000fe80000100a00 */
[----:B------:R-:W-:Y:S04]  /*24a70*/  STL [R1+0xf98], R0 ;  /* 0x000f980001007387 */ /* 0x000fe80000100800 */
[----:B------:R1:W-:Y:S01]  /*24a80*/  STL [R1+0xf94], R8 ;  /* 0x000f940801007387 */ /* 0x0003e20000100800 */
[----:B------:R-:W-:-:S02]  /*24a90*/  IMAD.MOV.U32 R26, RZ, RZ, R15 ;  /* 0x000000ffff1a7224 */ /* 0x000fc400078e000f */
[----:B------:R-:W-:Y:S02]  /*24aa0*/  IMAD.MOV.U32 R24, RZ, RZ, R14 ;  /* 0x000000ffff187224 */ /* 0x000fe400078e000e */
[----:B------:R-:W-:Y:S02]  /*24ab0*/  IMAD.MOV.U32 R25, RZ, RZ, R13 ;  /* 0x000000ffff197224 */ /* 0x000fe400078e000d */
[----:B------:R-:W-:Y:S02]  /*24ac0*/  IMAD.MOV.U32 R7, RZ, RZ, R19 ;  /* 0x000000ffff077224 */ /* 0x000fe400078e0013 */
[----:B-1----:R-:W-:Y:S02]  /*24ad0*/  IMAD.MOV.U32 R8, RZ, RZ, R12 ;  /* 0x000000ffff087224 */ /* 0x002fe400078e000c */
[----:B------:R-:W-:Y:S01]  /*24ae0*/  IMAD.MOV.U32 R4, RZ, RZ, R17 ;  /* 0x000000ffff047224 */ /* 0x000fe200078e0011 */
[----:B------:R-:W1:Y:S01]  /*24af0*/  LDSM.16.M88.4 R12, [R2+UR5+0xe000] ;  /* 0x00e00005020c783b */ /* 0x000e620008000200 */
[----:B------:R-:W-:-:S03]  /*24b00*/  IMAD.MOV.U32 R5, RZ, RZ, R16 ;  /* 0x000000ffff057224 */ /* 0x000fc600078e0010 */
[----:B------:R-:W2:Y:S04]  /*24b10*/  LDSM.16.MT88.4 R16, [R18+0x10200] ;  /* 0x010200001210783b */ /* 0x000ea80000004200 */
[----:B------:R3:W-:Y:S04]  /*24b20*/  STL [R1+0xf90], R9 ;  /* 0x000f900901007387 */ /* 0x0007e80000100800 */
[----:B------:R-:W-:Y:S01]  /*24b30*/  STL [R1+0xf88], R28 ;  /* 0x000f881c01007387 */ /* 0x000fe20000100800 */
[----:B---3--:R-:W-:Y:S02]  /*24b40*/  IMAD.MOV.U32 R9, RZ, RZ, R3 ;  /* 0x000000ffff097224 */ /* 0x008fe400078e0003 */
[----:B0-----:R-:W-:-:S02]  /*24b50*/  IMAD.MOV.U32 R2, RZ, RZ, R23 ;  /* 0x000000ffff027224 */ /* 0x001fc400078e0017 */
[----:B------:R-:W-:Y:S01]  /*24b60*/  IMAD.MOV.U32 R3, RZ, RZ, R22 ;  /* 0x000000ffff037224 */ /* 0x000fe200078e0016 */
[----:B------:R0:W-:Y:S04]  /*24b70*/  STL.64 [R1+0xb0], R20 ;  /* 0x0000b01401007387 */ /* 0x0001e80000100a00 */
[----:B------:R-:W3:Y:S04]  /*24b80*/  LDL.LU.64 R22, [R1+0x1070] ;  /* 0x0010700001167983 */ /* 0x000ee80000300a00 */
[----:B0-----:R-:W3:Y:S04]  /*24b90*/  LDL.LU.64 R20, [R1+0x1068] ;  /* 0x0010680001147983 */ /* 0x001ee80000300a00 */
[----:B------:R-:W-:Y:S04]  /*24ba0*/  STL [R1+0x1060], R7 ;  /* 0x0010600701007387 */ /* 0x000fe80000100800 */
[----:B------:R-:W-:Y:S04]  /*24bb0*/  STL [R1+0xfa0], R2 ;  /* 0x000fa00201007387 */ /* 0x000fe80000100800 */
[----:B------:R-:W-:Y:S04]  /*24bc0*/  STL [R1+0xf9c], R3 ;  /* 0x000f9c0301007387 */ /* 0x000fe80000100800 */
[----:B-1----:R-:W-:Y:S04]  /*24bd0*/  STL.64 [R1+0xc8], R14 ;  /* 0x0000c80e01007387 */ /* 0x002fe80000100a00 */
[----:B------:R-:W-:Y:S04]  /*24be0*/  STL.64 [R1+0xf80], R12 ;  /* 0x000f800c01007387 */ /* 0x000fe80000100a00 */
[----:B--2---:R-:W-:Y:S04]  /*24bf0*/  STL.64 [R1+0xf68], R18 ;  /* 0x000f681201007387 */ /* 0x004fe80000100a00 */
[----:B------:R0:W-:Y:S04]  /*24c00*/  STL.64 [R1+0xf60], R16 ;  /* 0x000f601001007387 */ /* 0x0001e80000100a00 */
[----:B0-----:R-:W3:Y:S04]  /*24c10*/  LDL.LU.64 R16, [R1+0x2b0] ;  /* 0x0002b00001107983 */ /* 0x001ee80000300a00 */
[----:B------:R-:W3:Y:S01]  /*24c20*/  LDL.LU.64 R18, [R1+0x2b8] ;  /* 0x0002b80001127983 */ /* 0x000ee20000300a00 */
[----:B------:R-:W-:-:S02]  /*24c30*/  IMAD.MOV.U32 R12, RZ, RZ, R10 ;  /* 0x000000ffff0c7224 */ /* 0x000fc400078e000a */
[----:B------:R-:W-:Y:S01]  /*24c40*/  IMAD.MOV.U32 R13, RZ, RZ, R29 ;  /* 0x000000ffff0d7224 */ /* 0x000fe200078e001d */
[----:B------:R0:W-:Y:S04]  /*24c50*/  STL.64 [R1+0x1058], R24 ;  /* 0x0010581801007387 */ /* 0x0001e80000100a00 */
[----:B0-----:R-:W2:Y:S01]  /*24c60*/  LDL.LU R24, [R1+0x170] ;  /* 0x0001700001187983 */ /* 0x001ea20000300800 */
[----:B---3--:R-:W-:-:S15]  /*24c70*/  HMMA.16816.F32.BF16 R16, R20, R8, R16 ;  /* 0x000000081410723c */ /* 0x008fde0000041810 */
[----:B------:R-:W-:-:S04]  /*24c80*/  NOP ;  /* 0x0000000000007918 */ /* 0x000fc80000000000 */
[----:B------:R-:W-:Y:S02]  /*24c90*/  IMAD.MOV.U32 R10, RZ, RZ, R19 ;  /* 0x000000ffff0a7224 */ /* 0x000fe400078e0013 */
[----:B------:R-:W-:Y:S02]  /*24ca0*/  IMAD.MOV.U32 R11, RZ, RZ, R18 ;  /* 0x000000ffff0b7224 */ /* 0x000fe400078e0012 */
[----:B------:R-:W-:Y:S02]  /*24cb0*/  IMAD.MOV.U32 R29, RZ, RZ, R16 ;  /* 0x000000ffff1d7224 */ /* 0x000fe400078e0010 */
[----:B------:R-:W-:Y:S02]  /*24cc0*/  IMAD.MOV.U32 R28, RZ, RZ, R17 ;  /* 0x000000ffff1c7224 */ /* 0x000fe400078e0011 */
[----:B------:R-:W3:Y:S04]  /*24cd0*/  LDL.LU.64 R16, [R1+0x290] ;  /* 0x0002900001107983 */ /* 0x000ee80000300a00 */
[----:B------:R-:W3:Y:S04]  /*24ce0*/  LDL.LU.64 R18, [R1+0x298] ;  /* 0x0002980001127983 */ /* 0x000ee80000300a00 */
[----:B------:R-:W-:Y:S04]  /*24cf0*/  STL [R1+0xfb0], R10 ;  /* 0x000fb00a01007387 */ /* 0x000fe80000100800 */
[----:B------:R0:W-:Y:S04]  /*24d00*/  STL [R1+0xfac], R11 ;  /* 0x000fac0b01007387 */ /* 0x0001e80000100800 */
[----:B------:R-:W4:Y:S04]  /*24d10*/  LDL.LU.64 R8, [R1+0x2a0] ;  /* 0x0002a00001087983 */ /* 0x000f280000300a00 */
[----:B0-----:R-:W4:Y:S01]  /*24d20*/  LDL.LU.64 R10, [R1+0x2a8] ;  /* 0x0002a800010a7983 */ /* 0x001f220000300a00 */
[----:B------:R-:W-:-:S03]  /*24d30*/  IMAD.MOV.U32 R25, RZ, RZ, R6 ;  /* 0x000000ffff197224 */ /* 0x000fc600078e0006 */
[----:B------:R-:W-:Y:S04]  /*24d40*/  STL [R1+0xfa8], R28 ;  /* 0x000fa81c01007387 */ /* 0x000fe80000100800 */
[----:B------:R-:W-:Y:S01]  /*24d50*/  STL [R1+0xfa4], R29 ;  /* 0x000fa41d01007387 */ /* 0x000fe20000100800 */
[----:B----4-:R-:W-:-:S15]  /*24d60*/  HMMA.16816.F32.BF16 R4, R20, R4, R8 ;  /* 0x000000041404723c */ /* 0x010fde0000041808 */
[----:B------:R-:W-:-:S04]  /*24d70*/  NOP ;  /* 0x0000000000007918 */ /* 0x000fc80000000000 */
[----:B------:R-:W-:Y:S02]  /*24d80*/  IMAD.MOV.U32 R9, RZ, RZ, R7 ;  /* 0x000000ffff097224 */ /* 0x000fe400078e0007 */
[----:B------:R-:W-:Y:S01]  /*24d90*/  IMAD.MOV.U32 R8, RZ, RZ, R6 ;  /* 0x000000ffff087224 */ /* 0x000fe200078e0006 */
[----:B------:R-:W4:Y:S04]  /*24da0*/  LDL.LU R7, [R1+0x1060] ;  /* 0x0010600001077983 */ /* 0x000f280000300800 */
[----:B------:R-:W-:Y:S04]  /*24db0*/  STL [R1+0xfc0], R9 ;  /* 0x000fc00901007387 */ /* 0x000fe80000100800 */
[----:B------:R0:W-:Y:S04]  /*24dc0*/  STL [R1+0xfbc], R8 ;  /* 0x000fbc0801007387 */ /* 0x0001e80000100800 */
[----:B0-----:R-:W2:Y:S04]  /*24dd0*/  LDL.LU.64 R8, [R1+0x280] ;  /* 0x0002800001087983 */ /* 0x001ea80000300a00 */
[----:B------:R-:W2:Y:S01]  /*24de0*/  LDL.LU.64 R10, [R1+0x288] ;  /* 0x00028800010a7983 */ /* 0x000ea20000300a00 */
[----:B---3--:R-:W-:Y:S01]  /*24df0*/  HMMA.16816.F32.BF16 R12, R20, R12, R16 ;  /* 0x0000000c140c723c */ /* 0x008fe20000041810 */
[----:B------:R-:W-:-:S02]  /*24e00*/  IMAD.MOV.U32 R16, RZ, RZ, R26 ;  /* 0x000000ffff107224 */ /* 0x000fc400078e001a */
[----:B------:R-:W-:Y:S02]  /*24e10*/  IMAD.MOV.U32 R17, RZ, RZ, R27 ;  /* 0x000000ffff117224 */ /* 0x000fe400078e001b */
[----:B------:R-:W-:Y:S02]  /*24e20*/  IMAD.MOV.U32 R0, RZ, RZ, R5 ;  /* 0x000000ffff007224 */ /* 0x000fe400078e0005 */
[----:B------:R-:W-:-:S03]  /*24e30*/  IMAD.MOV.U32 R3, RZ, RZ, R4 ;  /* 0x000000ffff037224 */ /* 0x000fc600078e0004 */
[----:B------:R-:W-:Y:S04]  /*24e40*/  STL [R1+0xfb8], R0 ;  /* 0x000fb80001007387 */ /* 0x000fe80000100800 */
[----:B------:R0:W-:Y:S05]  /*24e50*/  STL [R1+0xfb4], R3 ;  /* 0x000fb40301007387 */ /* 0x0001ea0000100800 */
[----:B------:R-:W-:Y:S02]  /*24e60*/  IMAD.MOV.U32 R18, RZ, RZ, R15 ;  /* 0x000000ffff127224 */ /* 0x000fe400078e000f */
[----:B------:R-:W-:-:S02]  /*24e70*/  IMAD.MOV.U32 R19, RZ, RZ, R14 ;  /* 0x000000ffff137224 */ /* 0x000fc400078e000e */
[----:B------:R-:W-:Y:S02]  /*24e80*/  IMAD.MOV.U32 R29, RZ, RZ, R12 ;  /* 0x000000ffff1d7224 */ /* 0x000fe400078e000c */
[----:B------:R-:W-:Y:S02]  /*24e90*/  IMAD.MOV.U32 R2, RZ, RZ, R13 ;  /* 0x000000ffff027224 */ /* 0x000fe400078e000d */
[----:B------:R-:W3:Y:S04]  /*24ea0*/  LDL.LU.64 R12, [R1+0x270] ;  /* 0x00027000010c7983 */ /* 0x000ee80000300a00 */
[----:B------:R-:W3:Y:S04]  /*24eb0*/  LDL.LU.64 R14, [R1+0x278] ;  /* 0x00027800010e7983 */ /* 0x000ee80000300a00 */
[----:B------:R-:W-:Y:S04]  /*24ec0*/  STL [R1+0xfd0], R18 ;  /* 0x000fd01201007387 */ /* 0x000fe80000100800 */
[----:B------:R-:W-:Y:S04]  /*24ed0*/  STL [R1+0xfcc], R19 ;  /* 0x000fcc1301007387 */ /* 0x000fe80000100800 */
[----:B------:R-:W-:Y:S04]  /*24ee0*/  STL [R1+0xfc8], R2 ;  /* 0x000fc80201007387 */ /* 0x000fe80000100800 */
[----:B------:R-:W-:Y:S01]  /*24ef0*/  STL [R1+0xfc4], R29 ;  /* 0x000fc41d01007387 */ /* 0x000fe20000100800 */
[----:B--2---:R-:W-:-:S15]  /*24f00*/  HMMA.16816.F32.BF16 R24, R20, R24, R8 ;  /* 0x000000181418723c */ /* 0x004fde0000041808 */
[----:B------:R-:W-:-:S04]  /*24f10*/  NOP ;  /* 0x0000000000007918 */ /* 0x000fc80000000000 */
[----:B0-----:R-:W-:Y:S02]  /*24f20*/  IMAD.MOV.U32 R3, RZ, RZ, R24 ;  /* 0x000000ffff037224 */ /* 0x001fe400078e0018 */
[----:B------:R-:W-:Y:S02]  /*24f30*/  IMAD.MOV.U32 R10, RZ, RZ, R25 ;  /* 0x000000ffff0a7224 */ /* 0x000fe400078e0019 */
[----:B------:R-:W3:Y:S01]  /*24f40*/  LDL.LU.64 R24, [R1+0x1058] ;  /* 0x0010580001187983 */ /* 0x000ee20000300a00 */
[----:B------:R-:W-:Y:S02]  /*24f50*/  IMAD.MOV.U32 R28, RZ, RZ, R27 ;  /* 0x000000ffff1c7224 */ /* 0x000fe400078e001b */
[----:B------:R-:W-:-:S03]  /*24f60*/  IMAD.MOV.U32 R11, RZ, RZ, R26 ;  /* 0x000000ffff0b7224 */ /* 0x000fc600078e001a */
[----:B------:R-:W-:Y:S04]  /*24f70*/  STL [R1+0xfe0], R28 ;  /* 0x000fe01c01007387 */ /* 0x000fe80000100800 */
[----:B------:R-:W-:Y:S04]  /*24f80*/  STL [R1+0xfdc], R11 ;  /* 0x000fdc0b01007387 */ /* 0x000fe80000100800 */
[----:B------:R0:W-:Y:S04]  /*24f90*/  STL [R1+0xfd8], R10 ;  /* 0x000fd80a01007387 */ /* 0x0001e80000100800 */
[----:B------:R-:W-:Y:S04]  /*24fa0*/  STL [R1+0xfd4], R3 ;  /* 0x000fd40301007387 */ /* 0x000fe80000100800 */
[----:B------:R-:W2:Y:S04]  /*24fb0*/  LDL.LU.64 R8, [R1+0x260] ;  /* 0x0002600001087983 */ /* 0x000ea80000300a00 */
[----:B0-----:R-:W2:Y:S04]  /*24fc0*/  LDL.LU.64 R10, [R1+0x268] ;  /* 0x00026800010a7983 */ /* 0x001ea80000300a00 */
[----:B------:R-:W2:Y:S01]  /*24fd0*/  LDL.LU R5, [R1+0x134] ;  /* 0x0001340001057983 */ /* 0x000ea20000300800 */
[----:B----4-:R-:W-:Y:S01]  /*24fe0*/  IMAD.MOV.U32 R4, RZ, RZ, R7 ;  /* 0x000000ffff047224 */ /* 0x010fe200078e0007 */
[----:B---3--:R-:W-:-:S15]  /*24ff0*/  HMMA.16816.F32.BF16 R24, R20, R24, R12 ;  /* 0x000000181418723c */ /* 0x008fde000004180c */
[----:B------:R-:W-:-:S04]  /*25000*/  NOP ;  /* 0x0000000000007918 */ /* 0x000fc80000000000 */
[----:B------:R-:W-:Y:S01]  /*25010*/  IMAD.MOV.U32 R15, RZ, RZ, R24 ;  /* 0x000000ffff0f7224 */ /* 0x000fe200078e0018 */
[----:B--2---:R0:W-:Y:S01]  /*25020*/  STL.64 [R1+0x1050], R4 ;  /* 0x0010500401007387 */ /* 0x0041e20000100a00 */
[----:B------:R-:W-:-:S03]  /*25030*/  IMAD.MOV.U32 R14, RZ, RZ, R25 ;  /* 0x000000ffff0e7224 */ /* 0x000fc600078e0019 */
[----:B------:R-:W2:Y:S04]  /*25040*/  LDL.LU R24, [R1+0x100] ;  /* 0x0001000001187983 */ /* 0x000ea80000300800 */
[----:B------:R-:W2:Y:S01]  /*25050*/  LDL.LU R25, [R1+0x104] ;  /* 0x0001040001197983 */ /* 0x000ea20000300800 */
[----:B0-----:R-:W-:Y:S03]  /*25060*/  HMMA.16816.F32.BF16 R4, R20, R16, R8 ;  /* 0x000000101404723c */ /* 0x001fe60000041808 */
[----:B--2---:R0:W-:Y:S04]  /*25070*/  STL.64 [R1+0x1030], R24 ;  /* 0x0010301801007387 */ /* 0x0041e80000100a00 */
[----:B0-----:R-:W2:Y:S04]  /*25080*/  LDL.LU R24, [R1+0x110] ;  /* 0x0001100001187983 */ /* 0x001ea80000300800 */
[----:B------:R-:W2:Y:S01]  /*25090*/  LDL.LU R25, [R1+0x114] ;  /* 0x0001140001197983 */ /* 0x000ea20000300800 */
[----:B------:R-:W-:-:S02]  /*250a0*/  IMAD.MOV.U32 R12, RZ, RZ, R27 ;  /* 0x000000ffff0c7224 */ /* 0x000fc400078e001b */
[----:B------:R-:W-:-:S05]  /*250b0*/  IMAD.MOV.U32 R13, RZ, RZ, R26 ;  /* 0x000000ffff0d7224 */ /* 0x000fca00078e001a */
[----:B------:R-:W-:Y:S02]  /*250c0*/  IMAD.MOV.U32 R16, RZ, RZ, R7 ;  /* 0x000000ffff107224 */ /* 0x000fe400078e0007 */
[----:B------:R-:W-:Y:S02]  /*250d0*/  IMAD.MOV.U32 R17, RZ, RZ, R6 ;  /* 0x000000ffff117224 */ /* 0x000fe400078e0006 */
[----:B------:R-:W-:Y:S02]  /*250e0*/  IMAD.MOV.U32 R8, RZ, RZ, R4 ;  /* 0x000000ffff087224 */ /* 0x000fe400078e0004 */
[----:B------:R-:W-:Y:S01]  /*250f0*/  IMAD.MOV.U32 R0, RZ, RZ, R5 ;  /* 0x000000ffff007224 */ /* 0x000fe200078e0005 */
[----:B--2---:R0:W-:Y:S04]  /*25100*/  STL.64 [R1+0x1048], R24 ;  /* 0x0010481801007387 */ /* 0x0041e80000100a00 */
[----:B0-----:R-:W2:Y:S04]  /*25110*/  LDL.LU R24, [R1+0x120] ;  /* 0x0001200001187983 */ /* 0x001ea80000300800 */
[----:B------:R-:W2:Y:S04]  /*25120*/  LDL.LU R25, [R1+0x124] ;  /* 0x0001240001197983 */ /* 0x000ea80000300800 */
[----:B------:R0:W-:Y:S04]  /*25130*/  STL [R1+0xff0], R12 ;  /* 0x000ff00c01007387 */ /* 0x0001e80000100800 */
[----:B------:R1:W-:Y:S04]  /*25140*/  STL [R1+0xfec], R13 ;  /* 0x000fec0d01007387 */ /* 0x0003e80000100800 */
[----:B------:R-:W-:Y:S04]  /*25150*/  STL [R1+0xfe8], R14 ;  /* 0x000fe80e01007387 */ /* 0x000fe80000100800 */
[----:B------:R-:W-:Y:S04]  /*25160*/  STL [R1+0xfe4], R15 ;  /* 0x000fe40f01007387 */ /* 0x000fe80000100800 */
[----:B0-----:R-:W3:Y:S04]  /*25170*/  LDL.LU R12, [R1+0x140] ;  /* 0x00014000010c7983 */ /* 0x001ee80000300800 */
[----:B-1----:R-:W3:Y:S04]  /*25180*/  LDL.LU R13, [R1+0x144] ;  /* 0x00014400010d7983 */ /* 0x002ee80000300800 */
[----:B------:R-:W4:Y:S04]  /*25190*/  LDL.LU.64 R4, [R1+0x1050] ;  /* 0x0010500001047983 */ /* 0x000f280000300a00 */
[----:B------:R-:W-:Y:S04]  /*251a0*/  STL [R1+0x1000], R16 ;  /* 0x0010001001007387 */ /* 0x000fe80000100800 */
[----:B------:R0:W-:Y:S04]  /*251b0*/  STL [R1+0xffc], R17 ;  /* 0x000ffc1101007387 */ /* 0x0001e80000100800 */
[----:B0-----:R-:W3:Y:S04]  /*251c0*/  LDL.LU.64 R16, [R1+0x250] ;  /* 0x0002500001107983 */ /* 0x001ee80000300a00 */
[----:B------:R-:W3:Y:S04]  /*251d0*/  LDL.LU.64 R18, [R1+0x258] ;  /* 0x0002580001127983 */ /* 0x000ee80000300a00 */
[----:B------:R-:W-:Y:S04]  /*251e0*/  STL [R1+0xff8], R0 ;  /* 0x000ff80001007387 */ /* 0x000fe80000100800 */
[----:B------:R-:W-:Y:S01]  /*251f0*/  STL [R1+0xff4], R8 ;  /* 0x000ff40801007387 */ /* 0x000fe20000100800 */
[----:B---3--:R-:W-:-:S15]  /*25200*/  HMMA.16816.F32.BF16 R12, R20, R12, R16 ;  /* 0x0000000c140c723c */ /* 0x008fde0000041810 */
[----:B------:R-:W-:-:S04]  /*25210*/  NOP ;  /* 0x0000000000007918 */ /* 0x000fc80000000000 */
[----:B------:R-:W-:Y:S02]  /*25220*/  IMAD.MOV.U32 R29, RZ, RZ, R14 ;  /* 0x000000ffff1d7224 */ /* 0x000fe400078e000e */
[----:B------:R-:W-:Y:S02]  /*25230*/  IMAD.MOV.U32 R2, RZ, RZ, R13 ;  /* 0x000000ffff027224 */ /* 0x000fe400078e000d */
[----:B------:R-:W-:Y:S02]  /*25240*/  IMAD.MOV.U32 R19, RZ, RZ, R12 ;  /* 0x000000ffff137224 */ /* 0x000fe400078e000c */
[----:B------:R-:W-:Y:S01]  /*25250*/  IMAD.MOV.U32 R9, RZ, RZ, R15 ;  /* 0x000000ffff097224 */ /* 0x000fe200078e000f */
[----:B------:R-:W2:Y:S04]  /*25260*/  LDL.LU.64 R12, [R1+0x230] ;  /* 0x00023000010c7983 */ /* 0x000ea80000300a00 */
[----:B------:R-:W2:Y:S04]  /*25270*/  LDL.LU.64 R14, [R1+0x238] ;  /* 0x00023800010e7983 */ /* 0x000ea80000300a00 */
[----:B------:R-:W-:Y:S04]  /*25280*/  STL [R1+0x100c], R29 ;  /* 0x00100c1d01007387 */ /* 0x000fe80000100800 */
[----:B------:R-:W-:Y:S04]  /*25290*/  STL [R1+0x1008], R2 ;  /* 0x0010080201007387 */ /* 0x000fe80000100800 */
[----:B------:R0:W-:Y:S04]  /*252a0*/  STL [R1+0x1004], R19 ;  /* 0x0010041301007387 */ /* 0x0001e80000100800 */
[----:B------:R-:W4:Y:S04]  /*252b0*/  LDL.LU.64 R16, [R1+0x240] ;  /* 0x0002400001107983 */ /* 0x000f280000300a00 */
[----:B0-----:R-:W4:Y:S02]  /*252c0*/  LDL.LU.64 R18, [R1+0x248] ;  /* 0x0002480001127983 */ /* 0x001f240000300a00 */
[----:B----4-:R-:W-:-:S15]  /*252d0*/  HMMA.16816.F32.BF16 R4, R20, R4, R16 ;  /* 0x000000041404723c */ /* 0x010fde0000041810 */
[----:B------:R-:W-:-:S04]  /*252e0*/  NOP ;  /* 0x0000000000007918 */ /* 0x000fc80000000000 */
[----:B------:R-:W-:Y:S02]  /*252f0*/  IMAD.MOV.U32 R11, RZ, RZ, R4 ;  /* 0x000000ffff0b7224 */ /* 0x000fe400078e0004 */
[----:B------:R-:W-:Y:S02]  /*25300*/  IMAD.MOV.U32 R10, RZ, RZ, R5 ;  /* 0x000000ffff0a7224 */ /* 0x000fe400078e0005 */
[----:B------:R-:W-:-:S03]  /*25310*/  IMAD.MOV.U32 R3, RZ, RZ, R6 ;  /* 0x000000ffff037224 */ /* 0x000fc600078e0006 */
[----:B------:R-:W-:Y:S04]  /*25320*/  STL.64 [R1+0x1040], R10 ;  /* 0x0010400a01007387 */ /* 0x000fe80000100a00 */
[----:B------:R0:W-:Y:S01]  /*25330*/  STL [R1+0x1038], R9 ;  /* 0x0010380901007387 */ /* 0x0001e20000100800 */
[----:B------:R-:W-:-:S03]  /*25340*/  IMAD.MOV.U32 R18, RZ, RZ, R7 ;  /* 0x000000ffff127224 */ /* 0x000fc600078e0007 */
[----:B0-----:R-:W3:Y:S04]  /*25350*/  LDL.LU.64 R8, [R1+0x220] ;  /* 0x0002200001087983 */ /* 0x001ee80000300a00 */
[----:B------:R-:W3:Y:S04]  /*25360*/  LDL.LU.64 R10, [R1+0x228] ;  /* 0x00022800010a7983 */ /* 0x000ee80000300a00 */
[----:B------:R-:W4:Y:S04]  /*25370*/  LDL.LU.64 R4, [R1+0x200] ;  /* 0x0002000001047983 */ /* 0x000f280000300a00 */
[----:B------:R-:W3:Y:S01]  /*25380*/  LDL.LU.64 R6, [R1+0x208] ;  /* 0x0002080001067983 */ /* 0x000ee20000300a00 */
[----:B--2---:R-:W-:-:S15]  /*25390*/  HMMA.16816.F32.BF16 R24, R20, R24, R12 ;  /* 0x000000181418723c */ /* 0x004fde000004180c */
[----:B------:R-:W-:-:S04]  /*253a0*/  NOP ;  /* 0x0000000000007918 */ /* 0x000fc80000000000 */
[----:B------:R-:W-:Y:S02]  /*253b0*/  IMAD.MOV.U32 R13, RZ, RZ, R24 ;  /* 0x000000ffff0d7224 */ /* 0x000fe400078e0018 */
[----:B------:R-:W-:Y:S01]  /*253c0*/  IMAD.MOV.U32 R14, RZ, RZ, R25 ;  /* 0x000000ffff0e7224 */ /* 0x000fe200078e0019 */
[----:B---3--:R-:W-:Y:S04]  /*253d0*/  STL.64 [R1+0x1028], R6 ;  /* 0x0010280601007387 */ /* 0x008fe80000100a00 */
[----:B----4-:R0:W-:Y:S04]  /*253e0*/  STL.64 [R1+0x1020], R4 ;  /* 0x0010200401007387 */ /* 0x0101e80000100a00 */
[----:B0-----:R-:W2:Y:S04]  /*253f0*/  LDL.LU.64 R4, [R1+0x210] ;  /* 0x0002100001047983 */ /* 0x001ea80000300a00 */
[----:B------:R-:W2:Y:S04]  /*25400*/  LDL.LU.64 R6, [R1+0x218] ;  /* 0x0002180001067983 */ /* 0x000ea80000300a00 */
[----:B------:R-:W3:Y:S01]  /*25410*/  LDL.LU.64 R24, [R1+0x1048] ;  /* 0x0010480001187983 */ /* 0x000ee20000300a00 */
[----:B------:R-:W-:-:S02]  /*25420*/  IMAD.MOV.U32 R15, RZ, RZ, R26 ;  /* 0x000000ffff0f7224 */ /* 0x000fc400078e001a */
[----:B------:R-:W-:Y:S02]  /*25430*/  IMAD.MOV.U32 R28, RZ, RZ, R27 ;  /* 0x000000ffff1c7224 */ /* 0x000fe400078e001b */
[----:B---3--:R-:W-:Y:S01]  /*25440*/  HMMA.16816.F32.BF16 R24, R20, R24, R8 ;  /* 0x000000181418723c */ /* 0x008fe20000041808 */
[----:B------:R-:W3:Y:S04]  /*25450*/  LDL.LU.64 R10, [R1+0x1040] ;  /* 0x00104000010a7983 */ /* 0x000ee80000300a00 */
[----:B------:R-:W4:-:S14]  /*25460*/  LDL.LU R9, [R1+0x1038] ;  /* 0x0010380001097983 */ /* 0x000f1c0000300800 */
[----:B------:R-:W-:Y:S02]  /*25470*/  IMAD.MOV.U32 R17, RZ, RZ, R24 ;  /* 0x000000ffff117224 */ /* 0x000fe400078e0018 */
[----:B------:R-:W-:Y:S02]  /*25480*/  IMAD.MOV.U32 R0, RZ, RZ, R25 ;  /* 0x000000ffff007224 */ /* 0x000fe400078e0019 */
[----:B------:R-:W2:Y:S01]  /*25490*/  LDL.LU.64 R24, [R1+0x1030] ;  /* 0x0010300001187983 */ /* 0x000ea20000300a00 */
[----:B------:R-:W-:Y:S02]  /*254a0*/  IMAD.MOV.U32 R8, RZ, RZ, R26 ;  /* 0x000000ffff087224 */ /* 0x000fe400078e001a */
[----:B------:R-:W-:Y:S02]  /*254b0*/  IMAD.MOV.U32 R12, RZ, RZ, R27 ;  /* 0x000000ffff0c7224 */ /* 0x000fe400078e001b */
[----:B--2---:R-:W-:Y:S01]  /*254c0*/  HMMA.16816.F32.BF16 R24, R20, R24, R4 ;  /* 0x000000181418723c */ /* 0x004fe20000041804 */
[----:B------:R-:W2:Y:S04]  /*254d0*/  LDL.LU.64 R6, [R1+0x1028] ;  /* 0x0010280001067983 */ /* 0x000ea80000300a00 */
[----:B------:R-:W2:-:S14]  /*254e0*/  LDL.LU.64 R4, [R1+0x1020] ;  /* 0x0010200001047983 */ /* 0x000e9c0000300a00 */
[----:B------:R-:W-:Y:S02]  /*254f0*/  IMAD.MOV.U32 R29, RZ, RZ, R24 ;  /* 0x000000ffff1d7224 */ /* 0x000fe400078e0018 */
[----:B------:R-:W-:Y:S02]  /*25500*/  IMAD.MOV.U32 R2, RZ, RZ, R25 ;  /* 0x000000ffff027224 */ /* 0x000fe400078e0019 */
[----:B------:R-:W2:Y:S01]  /*25510*/  LDL.LU.64 R24, [R1+0x1018] ;  /* 0x0010180001187983 */ /* 0x000ea20000300a00 */
[----:B------:R-:W-:Y:S02]  /*25520*/  IMAD.MOV.U32 R19, RZ, RZ, R26 ;  /* 0x000000ffff137224 */ /* 0x000fe400078e001a */
[----:B------:R-:W-:Y:S02]  /*25530*/  IMAD.MOV.U32 R16, RZ, RZ, R27 ;  /* 0x000000ffff107224 */ /* 0x000fe400078e001b */
[----:B--2---:R-:W-:Y:S01]  /*25540*/  HMMA.16816.F32.BF16 R24, R20, R24, R4 ;  /* 0x000000181418723c */ /* 0x004fe20000041804 */
[----:B------:R-:W2:-:S15]  /*25550*/  LDL.LU.64 R4, [R1+0x1010] ;  /* 0x0010100001047983 */ /* 0x000e9e0000300a00 */
[----:B------:R-:W-:-:S03]  /*25560*/  NOP ;  /* 0x0000000000007918 */ /* 0x000fc60000000000 */
[----:B------:R0:W-:Y:S04]  /*25570*/  STL.64 [R1+0xe60], R26 ;  /* 0x000e601a01007387 */ /* 0x0001e80000100a00 */
[----:B------:R1:W-:Y:S04]  /*25580*/  STL.64 [R1+0xe58], R24 ;  /* 0x000e581801007387 */ /* 0x0003e80000100a00 */
[----:B0-----:R-:W2:Y:S04]  /*25590*/  LDL.LU R26, [R1+0x108] ;  /* 0x00010800011a7983 */ /* 0x001ea80000300800 */
[----:B------:R-:W2:Y:S04]  /*255a0*/  LDL.LU R27, [R1+0x10c] ;  /* 0x00010c00011b7983 */ /* 0x000ea80000300800 */
[----:B--2---:R0:W-:Y:S04]  /*255b0*/  STL.64 [R1+0xe70], R26 ;  /* 0x000e701a01007387 */ /* 0x0041e80000100a00 */
[----:B-1----:R-:W2:Y:S04]  /*255c0*/  LDL.LU.64 R24, [R1+0x1e0] ;  /* 0x0001e00001187983 */ /* 0x002ea80000300a00 */
[----:B0-----:R-:W2:Y:S02]  /*255d0*/  LDL.LU.64 R26, [R1+0x1e8] ;  /* 0x0001e800011a7983 */ /* 0x001ea40000300a00 */
[----:B--2---:R-:W-:Y:S02]  /*255e0*/  HMMA.16816.F32.BF16 R4, R20, R4, R24 ;  /* 0x000000041404723c */ /* 0x004fe40000041818 */
[----:B------:R-:W2:Y:S04]  /*255f0*/  LDL.LU R26, [R1+0x118] ;  /* 0x00011800011a7983 */ /* 0x000ea80000300800 */
[----:B------:R-:W2:Y:S04]  /*25600*/  LDL.LU R27, [R1+0x11c] ;  /* 0x00011c00011b7983 */ /* 0x000ea80000300800 */
[----:B--2---:R-:W-:Y:S09]  /*25610*/  STL.64 [R1+0xe88], R26 ;  /* 0x000e881a01007387 */ /* 0x004ff20000100a00 */
[----:B------:R0:W-:Y:S04]  /*25620*/  STL.64 [R1+0xe50], R6 ;  /* 0x000e500601007387 */ /* 0x0001e80000100a00 */
[----:B------:R1:W-:Y:S04]  /*25630*/  STL.64 [R1+0xe48], R4 ;  /* 0x000e480401007387 */ /* 0x0003e80000100a00 */
[----:B0-----:R-:W2:Y:S04]  /*25640*/  LDL.LU R6, [R1+0xf8] ;  /* 0x0000f80001067983 */ /* 0x001ea80000300800 */
[----:B------:R-:W2:Y:S04]  /*25650*/  LDL.LU R7, [R1+0xfc] ;  /* 0x0000fc0001077983 */ /* 0x000ea80000300800 */
[----:B------:R-:W2:Y:S04]  /*25660*/  LDL.LU R26, [R1+0x128] ;  /* 0x00012800011a7983 */ /* 0x000ea80000300800 */
[----:B------:R-:W2:Y:S01]  /*25670*/  LDL.LU R27, [R1+0x12c] ;  /* 0x00012c00011b7983 */ /* 0x000ea20000300800 */
[----:B-1----:R-:W-:-:S02]  /*25680*/  IMAD.MOV.U32 R4, RZ, RZ, R29 ;  /* 0x000000ffff047224 */ /* 0x002fc400078e001d */
[----:B------:R-:W-:Y:S01]  /*25690*/  IMAD.MOV.U32 R5, RZ, RZ, R2 ;  /* 0x000000ffff057224 */ /* 0x000fe200078e0002 */
[----:B--2---:R-:W-:Y:S04]  /*256a0*/  STL.64 [R1+0xea0], R26 ;  /* 0x000ea01a01007387 */ /* 0x004fe80000100a00 */
[----:B------:R0:W-:Y:S04]  /*256b0*/  STL.64 [R1+0xe68], R6 ;  /* 0x000e680601007387 */ /* 0x0001e80000100a00 */
[----:B------:R-:W2:Y:S04]  /*256c0*/  LDL.LU R29, [R1+0x100c] ;  /* 0x00100c00011d7983 */ /* 0x000ea80000300800 */
[----:B------:R-:W2:Y:S01]  /*256d0*/  LDL.LU R2, [R1+0x1008] ;  /* 0x0010080001027983 */ /* 0x000ea20000300800 */
[----:B0-----:R-:W-:-:S02]  /*256e0*/  IMAD.MOV.U32 R6, RZ, RZ, R19 ;  /* 0x000000ffff067224 */ /* 0x001fc400078e0013 */
[----:B------:R-:W-:Y:S01]  /*256f0*/  IMAD.MOV.U32 R7, RZ, RZ, R16 ;  /* 0x000000ffff077224 */ /* 0x000fe200078e0010 */
[----:B------:R-:W2:Y:S04]  /*25700*/  LDL.LU R19, [R1+0x1004] ;  /* 0x0010040001137983 */ /* 0x000ea80000300800 */
[----:B------:R-:W2:Y:S04]  /*25710*/  LDL.LU R16, [R1+0x1000] ;  /* 0x0010000001107983 */ /* 0x000ea80000300800 */
[----:B------:R-:W2:Y:S04]  /*25720*/  LDL.LU R26, [R1+0x138] ;  /* 0x00013800011a7983 */ /* 0x000ea80000300800 */
[----:B------:R-:W2:Y:S04]  /*25730*/  LDL.LU R27, [R1+0x13c] ;  /* 0x00013c00011b7983 */ /* 0x000ea80000300800 */
[----:B--2---:R-:W-:Y:S04]  /*25740*/  STL.64 [R1+0xeb8], R26 ;  /* 0x000eb81a01007387 */ /* 0x004fe80000100a00 */
[----:B------:R-:W-:Y:S04]  /*25750*/  STL.64 [R1+0xe80], R6 ;  /* 0x000e800601007387 */ /* 0x000fe80000100a00 */
[----:B------:R0:W-:Y:S02]  /*25760*/  STL.64 [R1+0xe78], R4 ;  /* 0x000e780401007387 */ /* 0x0001e40000100a00 */
[----:B0-----:R-:W-:-:S02]  /*25770*/  IMAD.MOV.U32 R4, RZ, RZ, R17 ;  /* 0x000000ffff047224 */ /* 0x001fc400078e0011 */
[----:B------:R-:W-:Y:S01]  /*25780*/  IMAD.MOV.U32 R5, RZ, RZ, R0 ;  /* 0x000000ffff057224 */ /* 0x000fe200078e0000 */
[----:B------:R-:W2:Y:S04]  /*25790*/  LDL.LU R17, [R1+0xffc] ;  /* 0x000ffc0001117983 */ /* 0x000ea80000300800 */
[----:B------:R-:W2:Y:S01]  /*257a0*/  LDL.LU R0, [R1+0xff8] ;  /* 0x000ff80001007983 */ /* 0x000ea20000300800 */
[----:B------:R-:W-:Y:S02]  /*257b0*/  IMAD.MOV.U32 R6, RZ, RZ, R8 ;  /* 0x000000ffff067224 */ /* 0x000fe400078e0008 */
        /* <DEDUP_REMOVED lines=18> */
[----:B--2---:R0:W-:Y:S04]  /*258e0*/  STL.64 [R1+0xee8], R26 ;  /* 0x000ee81a01007387 */ /* 0x0041e80000100a00 */
[----:B0-----:R-:W2:Y:S04]  /*258f0*/  LDL.LU R26, [R1+0x168] ;  /* 0x00016800011a7983 */ /* 0x001ea80000300800 */
[----:B------:R-:W2:Y:S04]  /*25900*/  LDL.LU R27, [R1+0x16c] ;  /* 0x00016c00011b7983 */ /* 0x000ea80000300800 */
[----:B--2---:R-:W-:Y:S04]  /*25910*/  STL.64 [R1+0xf00], R26 ;  /* 0x000f001a01007387 */ /* 0x004fe80000100a00 */
[----:B------:R-:W-:Y:S04]  /*25920*/  STL.64 [R1+0xeb0], R6 ;  /* 0x000eb00601007387 */ /* 0x000fe80000100a00 */
[----:B------:R3:W-:Y:S02]  /*25930*/  STL.64 [R1+0xea8], R4 ;  /* 0x000ea80401007387 */ /* 0x0007e40000100a00 */
[----:B---3--:R-:W-:-:S02]  /*25940*/  IMAD.MOV.U32 R4, RZ, RZ, R11 ;  /* 0x000000ffff047224 */ /* 0x008fc400078e000b */
[----:B------:R-:W-:Y:S01]  /*25950*/  IMAD.MOV.U32 R5, RZ, RZ, R10 ;  /* 0x000000ffff057224 */ /* 0x000fe200078e000a */
[----:B------:R-:W2:Y:S04]  /*25960*/  LDL.LU R11, [R1+0xfdc] ;  /* 0x000fdc00010b7983 */ /* 0x000ea80000300800 */
[----:B------:R-:W3:Y:S01]  /*25970*/  LDL.LU R10, [R1+0xfd8] ;  /* 0x000fd800010a7983 */ /* 0x000ee20000300800 */
        /* <DEDUP_REMOVED lines=14> */
[----:B----4-:R-:W-:Y:S01]  /*25a60*/  IMAD.MOV.U32 R7, RZ, RZ, R9 ;  /* 0x000000ffff077224 */ /* 0x010fe200078e0009 */
[----:B------:R-:W4:Y:S04]  /*25a70*/  LDL.LU R29, [R1+0xfc4] ;  /* 0x000fc400011d7983 */ /* 0x000f280000300800 */
        /* <DEDUP_REMOVED lines=9> */
[----:B------:R-:W2:Y:S04]  /*25b10*/  LDL.LU R0, [R1+0xfb8] ;  /* 0x000fb80001007983 */ /* 0x000ea80000300800 */
[----:B------:R-:W2:Y:S04]  /*25b20*/  LDL.LU R26, [R1+0x198] ;  /* 0x00019800011a7983 */ /* 0x000ea80000300800 */
[----:B------:R-:W2:Y:S01]  /*25b30*/  LDL.LU R27, [R1+0x19c] ;  /* 0x00019c00011b7983 */ /* 0x000ea20000300800 */
[----:B------:R-:W-:-:S02]  /*25b40*/  IMAD.MOV.U32 R6, RZ, RZ, R17 ;  /* 0x000000ffff067224 */ /* 0x000fc400078e0011 */
[----:B------:R-:W-:Y:S01]  /*25b50*/  IMAD.MOV.U32 R7, RZ, RZ, R16 ;  /* 0x000000ffff077224 */ /* 0x000fe200078e0010 */
[----:B--2---:R0:W-:Y:S04]  /*25b60*/  STL.64 [R1+0xf48], R26 ;  /* 0x000f481a01007387 */ /* 0x0041e80000100a00 */
[----:B0-----:R-:W2:Y:S04]  /*25b70*/  LDL.LU R26, [R1+0x1a8] ;  /* 0x0001a800011a7983 */ /* 0x001ea80000300800 */
[----:B------:R-:W2:Y:S04]  /*25b80*/  LDL.LU R27, [R1+0x1ac] ;  /* 0x0001ac00011b7983 */ /* 0x000ea80000300800 */
[----:B--2---:R-:W-:Y:S04]  /*25b90*/  STL.64 [R1+0xf70], R26 ;  /* 0x000f701a01007387 */ /* 0x004fe80000100a00 */
[----:B------:R0:W-:Y:S04]  /*25ba0*/  STL.64 [R1+0xef8], R6 ;  /* 0x000ef80601007387 */ /* 0x0001e80000100a00 */
[----:B------:R1:W-:Y:S01]  /*25bb0*/  STL.64 [R1+0xef0], R4 ;  /* 0x000ef00401007387 */ /* 0x0003e20000100a00 */
[----:B0-----:R-:W-:-:S02]  /*25bc0*/  IMAD.MOV.U32 R6, RZ, RZ, R13 ;  /* 0x000000ffff067224 */ /* 0x001fc400078e000d */
[----:B------:R-:W-:Y:S02]  /*25bd0*/  IMAD.MOV.U32 R7, RZ, RZ, R12 ;  /* 0x000000ffff077224 */ /* 0x000fe400078e000c */
[----:B-1----:R-:W-:Y:S02]  /*25be0*/  IMAD.MOV.U32 R4, RZ, RZ, R15 ;  /* 0x000000ffff047224 */ /* 0x002fe400078e000f */
[----:B------:R-:W-:Y:S01]  /*25bf0*/  IMAD.MOV.U32 R5, RZ, RZ, R14 ;  /* 0x000000ffff057224 */ /* 0x000fe200078e000e */
[----:B------:R-:W2:Y:S04]  /*25c00*/  LDL.LU.64 R12, [R1+0x1d0] ;  /* 0x0001d000010c7983 */ /* 0x000ea80000300a00 */
[----:B------:R-:W2:Y:S04]  /*25c10*/  LDL.LU.64 R14, [R1+0x1d8] ;  /* 0x0001d800010e7983 */ /* 0x000ea80000300a00 */
[----:B------:R-:W2:Y:S04]  /*25c20*/  LDL.LU R16, [R1+0xb0] ;  /* 0x0000b00001107983 */ /* 0x000ea80000300800 */
[----:B------:R-:W2:Y:S04]  /*25c30*/  LDL.LU R17, [R1+0xb4] ;  /* 0x0000b40001117983 */ /* 0x000ea80000300800 */
[----:B--2---:R-:W-:Y:S04]  /*25c40*/  STL.64 [R1+0xf78], R16 ;  /* 0x000f781001007387 */ /* 0x004fe80000100a00 */
[----:B------:R-:W-:Y:S04]  /*25c50*/  STL.64 [R1+0xf10], R6 ;  /* 0x000f100601007387 */ /* 0x000fe80000100a00 */
[----:B------:R0:W-:Y:S02]  /*25c60*/  STL.64 [R1+0xf08], R4 ;  /* 0x000f080401007387 */ /* 0x0001e40000100a00 */
[----:B0-----:R-:W-:-:S02]  /*25c70*/  IMAD.MOV.U32 R4, RZ, RZ, R3 ;  /* 0x000000ffff047224 */ /* 0x001fc400078e0003 */
[----:B------:R-:W2:Y:S01]  /*25c80*/  LDL.LU R3, [R1+0xfb4] ;  /* 0x000fb40001037983 */ /* 0x000ea20000300800 */
[----:B------:R-:W-:Y:S02]  /*25c90*/  IMAD.MOV.U32 R6, RZ, RZ, R11 ;  /* 0x000000ffff067224 */ /* 0x000fe400078e000b */
[----:B------:R-:W-:Y:S02]  /*25ca0*/  IMAD.MOV.U32 R7, RZ, RZ, R28 ;  /* 0x000000ffff077224 */ /* 0x000fe400078e001c */
[----:B---3--:R-:W-:Y:S02]  /*25cb0*/  IMAD.MOV.U32 R5, RZ, RZ, R10 ;  /* 0x000000ffff057224 */ /* 0x008fe400078e000a */
[----:B------:R-:W3:Y:S04]  /*25cc0*/  LDL.LU R10, [R1+0xfb0] ;  /* 0x000fb000010a7983 */ /* 0x000ee80000300800 */
[----:B------:R-:W3:Y:S04]  /*25cd0*/  LDL.LU R11, [R1+0xfac] ;  /* 0x000fac00010b7983 */ /* 0x000ee80000300800 */
[----:B------:R-:W3:Y:S04]  /*25ce0*/  LDL.LU R28, [R1+0xfa8] ;  /* 0x000fa800011c7983 */ /* 0x000ee80000300800 */
[----:B------:R0:W-:Y:S04]  /*25cf0*/  STL.64 [R1+0xf28], R6 ;  /* 0x000f280601007387 */ /* 0x0001e80000100a00 */
[----:B------:R4:W-:Y:S01]  /*25d00*/  STL.64 [R1+0xf20], R4 ;  /* 0x000f200401007387 */ /* 0x0009e20000100a00 */
[----:B0-----:R-:W-:-:S02]  /*25d10*/  IMAD.MOV.U32 R6, RZ, RZ, R19 ;  /* 0x000000ffff067224 */ /* 0x001fc400078e0013 */
[----:B----4-:R-:W-:Y:S02]  /*25d20*/  IMAD.MOV.U32 R4, RZ, RZ, R29 ;  /* 0x000000ffff047224 */ /* 0x010fe400078e001d */
[----:B------:R-:W-:Y:S01]  /*25d30*/  IMAD.MOV.U32 R7, RZ, RZ, R18 ;  /* 0x000000ffff077224 */ /* 0x000fe200078e0012 */
[----:B------:R-:W4:Y:S01]  /*25d40*/  LDL.LU R29, [R1+0xfa4] ;  /* 0x000fa400011d7983 */ /* 0x000f220000300800 */
[----:B------:R-:W-:-:S03]  /*25d50*/  IMAD.MOV.U32 R5, RZ, RZ, R2 ;  /* 0x000000ffff057224 */ /* 0x000fc600078e0002 */
[----:B------:R-:W4:Y:S04]  /*25d60*/  LDL.LU R2, [R1+0xfa0] ;  /* 0x000fa00001027983 */ /* 0x000f280000300800 */
[----:B------:R-:W4:Y:S04]  /*25d70*/  LDL.LU.64 R16, [R1+0x1c0] ;  /* 0x0001c00001107983 */ /* 0x000f280000300a00 */
[----:B------:R-:W4:Y:S04]  /*25d80*/  LDL.LU.64 R18, [R1+0x1c8] ;  /* 0x0001c80001127983 */ /* 0x000f280000300a00 */
[----:B------:R0:W-:Y:S04]  /*25d90*/  STL.64 [R1+0xf40], R6 ;  /* 0x000f400601007387 */ /* 0x0001e80000100a00 */
[----:B------:R1:W-:Y:S01]  /*25da0*/  STL.64 [R1+0xf38], R4 ;  /* 0x000f380401007387 */ /* 0x0003e20000100a00 */
[----:B0-----:R-:W-:-:S02]  /*25db0*/  IMAD.MOV.U32 R6, RZ, RZ, R8 ;  /* 0x000000ffff067224 */ /* 0x001fc400078e0008 */
[----:B-1----:R-:W-:Y:S02]  /*25dc0*/  IMAD.MOV.U32 R5, RZ, RZ, R0 ;  /* 0x000000ffff057224 */ /* 0x002fe400078e0000 */
[----:B------:R-:W-:Y:S02]  /*25dd0*/  IMAD.MOV.U32 R7, RZ, RZ, R9 ;  /* 0x000000ffff077224 */ /* 0x000fe400078e0009 */
[----:B--2---:R-:W-:Y:S02]  /*25de0*/  IMAD.MOV.U32 R4, RZ, RZ, R3 ;  /* 0x000000ffff047224 */ /* 0x004fe400078e0003 */
[----:B------:R-:W2:Y:S04]  /*25df0*/  LDL.LU R3, [R1+0xf9c] ;  /* 0x000f9c0001037983 */ /* 0x000ea80000300800 */
[----:B------:R-:W2:Y:S04]  /*25e00*/  LDL.LU R0, [R1+0xf98] ;  /* 0x000f980001007983 */ /* 0x000ea80000300800 */
[----:B------:R-:W2:Y:S04]  /*25e10*/  LDL.LU R8, [R1+0xf94] ;  /* 0x000f940001087983 */ /* 0x000ea80000300800 */
[----:B------:R-:W2:Y:S04]  /*25e20*/  LDL.LU R9, [R1+0xf90] ;  /* 0x000f900001097983 */ /* 0x000ea80000300800 */
[----:B------:R-:W2:Y:S04]  /*25e30*/  LDL.LU.64 R24, [R1+0x1b0] ;  /* 0x0001b00001187983 */ /* 0x000ea80000300a00 */
[----:B------:R-:W2:Y:S04]  /*25e40*/  LDL.LU.64 R26, [R1+0x1b8] ;  /* 0x0001b800011a7983 */ /* 0x000ea80000300a00 */
[----:B------:R3:W-:Y:S04]  /*25e50*/  STL.64 [R1+0xf58], R6 ;  /* 0x000f580601007387 */ /* 0x0007e80000100a00 */
[----:B------:R0:W-:Y:S01]  /*25e60*/  STL.64 [R1+0xf50], R4 ;  /* 0x000f500401007387 */ /* 0x0001e20000100a00 */
[----:B---3--:R-:W-:-:S02]  /*25e70*/  IMAD.MOV.U32 R6, RZ, RZ, R11 ;  /* 0x000000ffff067224 */ /* 0x008fc400078e000b */
[----:B0-----:R-:W-:Y:S02]  /*25e80*/  IMAD.MOV.U32 R5, RZ, RZ, R28 ;  /* 0x000000ffff057224 */ /* 0x001fe400078e001c */
[----:B------:R-:W-:Y:S02]  /*25e90*/  IMAD.MOV.U32 R7, RZ, RZ, R10 ;  /* 0x000000ffff077224 */ /* 0x000fe400078e000a */
[----:B----4-:R-:W-:Y:S02]  /*25ea0*/  IMAD.MOV.U32 R4, RZ, RZ, R29 ;  /* 0x000000ffff047224 */ /* 0x010fe400078e001d */
[----:B------:R-:W3:Y:S04]  /*25eb0*/  LDL.LU R29, [R1+0xf8c] ;  /* 0x000f8c00011d7983 */ /* 0x000ee80000300800 */
[----:B------:R-:W4:Y:S01]  /*25ec0*/  LDL.LU R28, [R1+0xf88] ;  /* 0x000f8800011c7983 */ /* 0x000f220000300800 */
[----:B--2---:R-:W-:Y:S03]  /*25ed0*/  HMMA.16816.F32.BF16 R8, R20, R8, R12 ;  /* 0x000000081408723c */ /* 0x004fe6000004180c */
[----:B------:R-:W2:-:S15]  /*25ee0*/  LDL.LU.64 R12, [R1+0xf80] ;  /* 0x000f8000010c7983 */ /* 0x000e9e0000300a00 */
[----:B------:R-:W-:Y:S01]  /*25ef0*/  NOP ;  /* 0x0000000000007918 */ /* 0x000fe20000000000 */
[----:B------:R0:W-:Y:S04]  /*25f00*/  STL.64 [R1+0xe40], R10 ;  /* 0x000e400a01007387 */ /* 0x0001e80000100a00 */
[----:B------:R-:W-:Y:S04]  /*25f10*/  STL.64 [R1+0xe38], R8 ;  /* 0x000e380801007387 */ /* 0x000fe80000100a00 */
[----:B0-----:R-:W3:Y:S01]  /*25f20*/  LDL.LU R10, [R1+0xe8] ;  /* 0x0000e800010a7983 */ /* 0x001ee20000300800 */
[----:B--2---:R-:W-:Y:S03]  /*25f30*/  HMMA.16816.F32.BF16 R12, R20, R12, R16 ;  /* 0x0000000c140c723c */ /* 0x004fe60000041810 */
[----:B------:R-:W2:-:S15]  /*25f40*/  LDL.LU.64 R16, [R1+0xf78] ;  /* 0x000f780001107983 */ /* 0x000e9e0000300a00 */
[----:B------:R-:W-:Y:S01]  /*25f50*/  NOP ;  /* 0x0000000000007918 */ /* 0x000fe20000000000 */
[----:B------:R-:W-:Y:S04]  /*25f60*/  STL.64 [R1+0xe30], R14 ;  /* 0x000e300e01007387 */ /* 0x000fe80000100a00 */
[----:B------:R-:W-:Y:S01]  /*25f70*/  STL.64 [R1+0xe28], R12 ;  /* 0x000e280c01007387 */ /* 0x000fe20000100a00 */
[----:B--2---:R-:W-:Y:S03]  /*25f80*/  HMMA.16816.F32.BF16 R20, R20, R16, R24 ;  /* 0x000000101414723c */ /* 0x004fe60000041818 */
[----:B------:R-:W2:Y:S04]  /*25f90*/  LDL.LU.64 R26, [R1+0xf70] ;  /* 0x000f7000011a7983 */ /* 0x000ea80000300a00 */
[----:B------:R-:W2:Y:S04]  /*25fa0*/  LDL.LU.64 R18, [R1+0xf68] ;  /* 0x000f680001127983 */ /* 0x000ea80000300a00 */
[----:B------:R-:W2:Y:S02]  /*25fb0*/  LDL.LU.64 R16, [R1+0xf60] ;  /* 0x000f600001107983 */ /* 0x000ea40000300a00 */
[----:B--2---:R-:W-:Y:S02]  /*25fc0*/  HMMA.16816.F32.BF16 R24, R16, R26, R4 ;  /* 0x0000001a1018723c */ /* 0x004fe40000041804 */
[----:B------:R-:W2:Y:S04]  /*25fd0*/  LDL.LU.64 R6, [R1+0xf58] ;  /* 0x000f580001067983 */ /* 0x000ea80000300a00 */
[----:B------:R-:W2:-:S13]  /*25fe0*/  LDL.LU.64 R4, [R1+0xf50] ;  /* 0x000f500001047983 */ /* 0x000e9a0000300a00 */
[----:B------:R-:W-:Y:S04]  /*25ff0*/  STL.64 [R1+0x1e0], R24 ;  /* 0x0001e01801007387 */ /* 0x000fe80000100a00 */
[----:B------:R0:W-:Y:S04]  /*26000*/  STL.64 [R1+0x1e8], R26 ;  /* 0x0001e81a01007387 */ /* 0x0001e80000100a00 */
[----:B0-----:R-:W2:Y:S02]  /*26010*/  LDL.LU.64 R26, [R1+0xf48] ;  /* 0x000f4800011a7983 */ /* 0x001ea40000300a00 */
        /* <DEDUP_REMOVED lines=11> */
[----:B0-----:R-:W2:Y:S01]  /*260d0*/  LDL.LU.64 R26, [R1+0xf18] ;  /* 0x000f1800011a7983 */ /* 0x001ea20000300a00 */
[----:B---3--:R-:W-:Y:S02]  /*260e0*/  IMAD.MOV.U32 R11, RZ, RZ, R29 ;  /* 0x000000ffff0b7224 */ /* 0x008fe400078e001d */
[----:B----4-:R-:W-:Y:S01]  /*260f0*/  IMAD.MOV.U32 R14, RZ, RZ, R28 ;  /* 0x000000ffff0e7224 */ /* 0x010fe200078e001c */
[----:B--2---:R-:W-:Y:S01]  /*26100*/  HMMA.16816.F32.BF16 R24, R16, R26, R4 ;  /* 0x0000001a1018723c */ /* 0x004fe20000041804 */
[----:B------:R-:W2:Y:S04]  /*26110*/  LDL.LU.64 R6, [R1+0xf10] ;  /* 0x000f100001067983 */ /* 0x000ea80000300a00 */
[----:B------:R-:W2:-:S14]  /*26120*/  LDL.LU.64 R4, [R1+0xf08] ;  /* 0x000f080001047983 */ /* 0x000e9c0000300a00 */
[----:B------:R-:W-:Y:S01]  /*26130*/  IMAD.MOV.U32 R29, RZ, RZ, R26 ;  /* 0x000000ffff1d7224 */ /* 0x000fe200078e001a */
[----:B------:R2:W-:Y:S01]  /*26140*/  STL.64 [R1+0x80], R24 ;  /* 0x0000801801007387 */ /* 0x0005e20000100a00 */
[----:B------:R-:W-:-:S03]  /*26150*/  IMAD.MOV.U32 R28, RZ, RZ, R27 ;  /* 0x000000ffff1c7224 */ /* 0x000fc600078e001b */
        /* <DEDUP_REMOVED lines=37> */
[----:B------:R-:W-:-:S03]  /*263b0*/  IMAD.MOV.U32 R15, RZ, RZ, R0 ;  /* 0x000000ffff0f7224 */ /* 0x000fc600078e0000 */
[----:B------:R-:W3:Y:S01]  /*263c0*/  LDL R0, [R1+0xb20] ;  /* 0x000b200001007983 */ /* 0x000ee20000100800 */
[----:B--2---:R-:W-:Y:S03]  /*263d0*/  HMMA.16816.F32.BF16 R24, R16, R26, R4 ;  /* 0x0000001a1018723c */ /* 0x004fe60000041804 */
[----:B------:R-:W2:-:S15]  /*263e0*/  LDL.LU.64 R6, [R1+0xe68] ;  /* 0x000e680001067983 */ /* 0x000e9e0000300a00 */
[----:B------:R-:W-:Y:S01]  /*263f0*/  NOP ;  /* 0x0000000000007918 */ /* 0x000fe20000000000 */
[----:B------:R-:W-:Y:S04]  /*26400*/  STL.64 [R1+0x10], R24 ;  /* 0x0000101801007387 */ /* 0x000fe80000100a00 */
[----:B------:R0:W-:Y:S04]  /*26410*/  STL.64 [R1+0x18], R26 ;  /* 0x0000181a01007387 */ /* 0x0001e80000100a00 */
[----:B0-----:R-:W2:Y:S04]  /*26420*/  LDL.LU.64 R26, [R1+0xe60] ;  /* 0x000e6000011a7983 */ /* 0x001ea80000300a00 */
[----:B------:R-:W2:Y:S02]  /*26430*/  LDL.LU.64 R24, [R1+0xe58] ;  /* 0x000e580001187983 */ /* 0x000ea40000300a00 */
[----:B--2---:R-:W-:Y:S02]  /*26440*/  HMMA.16816.F32.BF16 R24, R16, R6, R24 ;  /* 0x000000061018723c */ /* 0x004fe40000041818 */
[----:B------:R-:W2:Y:S04]  /*26450*/  LDL.LU.64 R6, [R1+0xe50] ;  /* 0x000e500001067983 */ /* 0x000ea80000300a00 */
[----:B------:R-:W2:-:S13]  /*26460*/  LDL.LU.64 R4, [R1+0xe48] ;  /* 0x000e480001047983 */ /* 0x000e9a0000300a00 */
[----:B------:R-:W-:Y:S04]  /*26470*/  STL.64 [R1], R24 ;  /* 0x0000001801007387 */ /* 0x000fe80000100a00 */
[----:B------:R0:W-:Y:S04]  /*26480*/  STL.64 [R1+0x8], R26 ;  /* 0x0000081a01007387 */ /* 0x0001e80000100a00 */
[----:B0-----:R-:W4:Y:S04]  /*26490*/  LDL.LU R26, [R1+0xc8] ;  /* 0x0000c800011a7983 */ /* 0x001f280000300800 */
[----:B------:R-:W4:Y:S01]  /*264a0*/  LDL.LU R27, [R1+0xcc] ;  /* 0x0000cc00011b7983 */ /* 0x000f220000300800 */
[----:B--2---:R-:W-:Y:S03]  /*264b0*/  HMMA.16816.F32.BF16 R4, R16, R10, R4 ;  /* 0x0000000a1004723c */ /* 0x004fe60000041804 */
[----:B------:R-:W2:Y:S04]  /*264c0*/  LDL.LU.64 R10, [R1+0xe40] ;  /* 0x000e4000010a7983 */ /* 0x000ea80000300a00 */
[----:B------:R-:W2:-:S12]  /*264d0*/  LDL.LU.64 R8, [R1+0xe38] ;  /* 0x000e380001087983 */ /* 0x000e980000300a00 */
[----:B------:R-:W-:Y:S04]  /*264e0*/  STL.64 [R1+0x1d0], R4 ;  /* 0x0001d00401007387 */ /* 0x000fe80000100a00 */
[----:B------:R0:W-:Y:S01]  /*264f0*/  STL.64 [R1+0x1d8], R6 ;  /* 0x0001d80601007387 */ /* 0x0001e20000100a00 */
[----:B--2---:R-:W-:Y:S03]  /*26500*/  HMMA.16816.F32.BF16 R8, R16, R14, R8 ;  /* 0x0000000e1008723c */ /* 0x004fe60000041808 */
[----:B------:R-:W4:Y:S04]  /*26510*/  LDL.LU.64 R14, [R1+0xe30] ;  /* 0x000e3000010e7983 */ /* 0x000f280000300a00 */
[----:B------:R-:W4:Y:S01]  /*26520*/  LDL.LU.64 R12, [R1+0xe28] ;  /* 0x000e2800010c7983 */ /* 0x000f220000300a00 */
[----:B0-----:R-:W-:-:S02]  /*26530*/  IMAD.MOV.U32 R6, RZ, RZ, R3 ;  /* 0x000000ffff067224 */ /* 0x001fc400078e0003 */
[----:B------:R-:W-:-:S07]  /*26540*/  IMAD.MOV.U32 R7, RZ, RZ, R2 ;  /* 0x000000ffff077224 */ /* 0x000fce00078e0002 */
[C---:B------:R-:W-:Y:S01]  /*26550*/  HMMA.16816.F32.BF16 R4, R16.reuse, R6, R20 ;  /* 0x000000061004723c */ /* 0x040fe20000041814 */
[----:B---3--:R-:W-:Y:S07]  /*26560*/  LDSM.16.M88.4 R20, [R0+UR5+0x5000] ;  /* 0x005000050014783b */ /* 0x008fee0008000200 */
[----:B----4-:R-:W-:Y:S01]  /*26570*/  HMMA.16816.F32.BF16 R24, R16, R26, R12 ;  /* 0x0000001a1018723c */ /* 0x010fe2000004180c */
[----:B------:R-:W2:Y:S04]  /*26580*/  LDL R15, [R1+0x1f4] ;  /* 0x0001f400010f7983 */ /* 0x000ea80000100800 */
[----:B------:R-:W-:Y:S04]  /*26590*/  STL.64 [R1+0x1c0], R8 ;  /* 0x0001c00801007387 */ /* 0x000fe80000100a00 */
[----:B------:R-:W-:Y:S04]  /*265a0*/  STL.64 [R1+0x1c8], R10 ;  /* 0x0001c80a01007387 */ /* 0x000fe80000100a00 */
[----:B------:R-:W0:Y:S06]  /*265b0*/  LDSM.16.M88.4 R16, [R0+UR5+0x2000] ;  /* 0x002000050010783b */ /* 0x000e2c0008000200 */
[----:B------:R-:W-:Y:S04]  /*265c0*/  STL [R1+0xd30], R24 ;  /* 0x000d301801007387 */ /* 0x000fe80000100800 */
[----:B------:R-:W-:Y:S04]  /*265d0*/  STL [R1+0xd2c], R25 ;  /* 0x000d2c1901007387 */ /* 0x000fe80000100800 */
[----:B------:R-:W-:Y:S04]  /*265e0*/  STL [R1+0xd28], R26 ;  /* 0x000d281a01007387 */ /* 0x000fe80000100800 */
[----:B------:R-:W-:Y:S04]  /*265f0*/  STL [R1+0xd24], R27 ;  /* 0x000d241b01007387 */ /* 0x000fe80000100800 */
[----:B------:R-:W1:Y:S04]  /*26600*/  LDSM.16.M88.4 R24, [R0+UR5] ;  /* 0x000000050018783b */ /* 0x000e680008000200 */
[----:B------:R-:W-:Y:S04]  /*26610*/  STL.64 [R1+0xd18], R6 ;  /* 0x000d180601007387 */ /* 0x000fe80000100a00 */
[----:B------:R1:W-:Y:S01]  /*26620*/  STL.64 [R1+0xd10], R4 ;  /* 0x000d100401007387 */ /* 0x0003e20000100a00 */
[----:B0-----:R-:W-:-:S02]  /*26630*/  IMAD.MOV.U32 R13, RZ, RZ, R16 ;  /* 0x000000ffff0d7224 */ /* 0x001fc400078e0010 */
[----:B------:R-:W-:Y:S02]  /*26640*/  IMAD.MOV.U32 R12, RZ, RZ, R17 ;  /* 0x000000ffff0c7224 */ /* 0x000fe400078e0011 */
[----:B-1----:R-:W-:Y:S02]  /*26650*/  IMAD.MOV.U32 R5, RZ, RZ, R24 ;  /* 0x000000ffff057224 */ /* 0x002fe400078e0018 */
[----:B------:R-:W-:Y:S01]  /*26660*/  IMAD.MOV.U32 R4, RZ, RZ, R25 ;  /* 0x000000ffff047224 */ /* 0x000fe200078e0019 */
[----:B--2---:R-:W-:Y:S04]  /*26670*/  STL [R1+0xe24], R15 ;  /* 0x000e240f01007387 */ /* 0x004fe80000100800 */
[----:B------:R-:W-:Y:S04]  /*26680*/  STL.64 [R1+0x1b8], R26 ;  /* 0x0001b81a01007387 */ /* 0x000fe80000100a00 */
[----:B------:R-:W-:Y:S04]  /*26690*/  STL.64 [R1+0x198], R18 ;  /* 0x0001981201007387 */ /* 0x000fe80000100a00 */
[----:B------:R-:W0:Y:S04]  /*266a0*/  LDSM.16.M88.4 R16, [R0+UR5+0x3000] ;  /* 0x003000050010783b */ /* 0x000e280008000200 */
[----:B------:R-:W1:Y:S04]  /*266b0*/  LDSM.16.M88.4 R24, [R0+UR5+0x1000] ;  /* 0x001000050018783b */ /* 0x000e680008000200 */
[----:B------:R-:W-:Y:S04]  /*266c0*/  LDSM.16.MT88.4 R8, [R15+0x10400] ;  /* 0x010400000f08783b */ /* 0x000fe80000004200 */
[----:B0-----:R-:W-:Y:S04]  /*266d0*/  STL [R1+0x180], R16 ;  /* 0x0001801001007387 */ /* 0x001fe80000100800 */
[----:B------:R-:W-:Y:S01]  /*266e0*/  STL.64 [R1+0x188], R18 ;  /* 0x0001881201007387 */ /* 0x000fe20000100a00 */
[----:B------:R-:W-:-:S03]  /*266f0*/  IMAD.MOV.U32 R6, RZ, RZ, R17 ;  /* 0x000000ffff067224 */ /* 0x000fc600078e0011 */
[----:B------:R-:W0:Y:S04]  /*26700*/  LDSM.16.M88.4 R16, [R0+UR5+0x4000] ;  /* 0x004000050010783b */ /* 0x000e280008000200 */
[----:B-1----:R-:W-:Y:S04]  /*26710*/  STL.64 [R1+0x1a8], R26 ;  /* 0x0001a81a01007387 */ /* 0x002fe80000100a00 */
[----:B0-----:R-:W-:Y:S04]  /*26720*/  STL.64 [R1+0x170], R16 ;  /* 0x0001701001007387 */ /* 0x001fe80000100a00 */
[----:B------:R-:W-:Y:S04]  /*26730*/  STL.64 [R1+0x178], R18 ;  /* 0x0001781201007387 */ /* 0x000fe80000100a00 */
[----:B------:R-:W0:Y:S04]  /*26740*/  LDSM.16.M88.4 R16, [R0+UR5+0x6000] ;  /* 0x006000050010783b */ /* 0x000e280008000200 */
[----:B------:R-:W-:Y:S04]  /*26750*/  STL.64 [R1+0x160], R20 ;  /* 0x0001601401007387 */ /* 0x000fe80000100a00 */
[----:B------:R-:W-:Y:S04]  /*26760*/  STL.64 [R1+0x168], R22 ;  /* 0x0001681601007387 */ /* 0x000fe80000100a00 */
[----:B------:R-:W1:Y:S04]  /*26770*/  LDSM.16.M88.4 R20, [R0+UR5+0x7000] ;  /* 0x007000050014783b */ /* 0x000e680008000200 */
[----:B0-----:R-:W-:Y:S04]  /*26780*/  STL.64 [R1+0x150], R16 ;  /* 0x0001501001007387 */ /* 0x001fe80000100a00 */
[----:B------:R-:W-:Y:S04]  /*26790*/  STL.64 [R1+0x158], R18 ;  /* 0x0001581201007387 */ /* 0x000fe80000100a00 */
[----:B------:R-:W0:Y:S04]  /*267a0*/  LDSM.16.M88.4 R16, [R0+UR5+0x8000] ;  /* 0x008000050010783b */ /* 0x000e280008000200 */
[----:B-1----:R-:W-:Y:S04]  /*267b0*/  STL.64 [R1+0x140], R20 ;  /* 0x0001401401007387 */ /* 0x002fe80000100a00 */
[----:B------:R-:W-:Y:S04]  /*267c0*/  STL.64 [R1+0x148], R22 ;  /* 0x0001481601007387 */ /* 0x000fe80000100a00 */
[----:B------:R-:W-:Y:S01]  /*267d0*/  LDSM.16.M88.4 R20, [R0+UR5+0xa000] ;  /* 0x00a000050014783b */ /* 0x000fe20008000200 */
[----:B0-----:R-:W-:-:S03]  /*267e0*/  IMAD.MOV.U32 R3, RZ, RZ, R18 ;  /* 0x000000ffff037224 */ /* 0x001fc600078e0012 */
[----:B------:R-:W-:Y:S01]  /*267f0*/  STL.64 [R1+0x130], R16 ;  /* 0x0001301001007387 */ /* 0x000fe20000100a00 */
[----:B------:R-:W-:-:S03]  /*26800*/  IMAD.MOV.U32 R2, RZ, RZ, R19 ;  /* 0x000000ffff027224 */ /* 0x000fc600078e0013 */
[----:B------:R-:W0:Y:S04]  /*26810*/  LDSM.16.M88.4 R16, [R0+UR5+0x9000] ;  /* 0x009000050010783b */ /* 0x000e280008000200 */
[----:B------:R-:W-:Y:S04]  /*26820*/  STL [R1+0xd34], R2 ;  /* 0x000d340201007387 */ /* 0x000fe80000100800 */
[----:B------:R-:W-:Y:S04]  /*26830*/  STL [R1+0xd20], R3 ;  /* 0x000d200301007387 */ /* 0x000fe80000100800 */
[----:B0-----:R-:W-:Y:S04]  /*26840*/  STL.64 [R1+0x120], R16 ;  /* 0x0001201001007387 */ /* 0x001fe80000100a00 */
[----:B------:R-:W-:Y:S04]  /*26850*/  STL.64 [R1+0x128], R18 ;  /* 0x0001281201007387 */ /* 0x000fe80000100a00 */
[----:B------:R-:W0:Y:S01]  /*26860*/  LDSM.16.M88.4 R16, [R0+UR5+0xb000] ;  /* 0x00b000050010783b */ /* 0x000e220008000200 */
[----:B------:R-:W-:-:S03]  /*26870*/  IMAD.MOV.U32 R27, RZ, RZ, R6 ;  /* 0x000000ffff1b7224 */ /* 0x000fc600078e0006 */
[----:B------:R-:W-:Y:S04]  /*26880*/  STL.64 [R1+0x110], R20 ;  /* 0x0001101401007387 */ /* 0x000fe80000100a00 */
[----:B------:R-:W-:Y:S04]  /*26890*/  STL.64 [R1+0x118], R22 ;  /* 0x0001181601007387 */ /* 0x000fe80000100a00 */
[----:B------:R-:W-:Y:S04]  /*268a0*/  LDSM.16.M88.4 R20, [R0+UR5+0xd000] ;  /* 0x00d000050014783b */ /* 0x000fe80008000200 */
[----:B------:R-:W-:Y:S04]  /*268b0*/  STL [R1+0xe20], R27 ;  /* 0x000e201b01007387 */ /* 0x000fe80000100800 */
[----:B0-----:R-:W-:Y:S04]  /*268c0*/  STL.64 [R1+0x100], R16 ;  /* 0x0001001001007387 */ /* 0x001fe80000100a00 */
[----:B------:R-:W-:Y:S04]  /*268d0*/  STL.64 [R1+0x108], R18 ;  /* 0x0001081201007387 */ /* 0x000fe80000100a00 */
[----:B------:R0:W-:Y:S04]  /*268e0*/  STL.64 [R1+0xe18], R24 ;  /* 0x000e181801007387 */ /* 0x0001e80000100a00 */
[----:B------:R-:W-:Y:S01]  /*268f0*/  LDSM.16.M88.4 R16, [R0+UR5+0xc000] ;  /* 0x00c000050010783b */ /* 0x000fe20008000200 */
[----:B0-----:R-:W-:-:S02]  /*26900*/  IMAD.MOV.U32 R24, RZ, RZ, R5 ;  /* 0x000000ffff187224 */ /* 0x001fc400078e0005 */
[----:B------:R-:W-:Y:S02]  /*26910*/  IMAD.MOV.U32 R25, RZ, RZ, R4 ;  /* 0x000000ffff197224 */ /* 0x000fe400078e0004 */
[----:B------:R-:W0:Y:S04]  /*26920*/  LDSM.16.M88.4 R4, [R0+UR5+0xe000] ;  /* 0x00e000050004783b */ /* 0x000e280008000200 */
[----:B0-----:R-:W-:Y:S04]  /*26930*/  STL [R1+0xd3c], R4 ;  /* 0x000d3c0401007387 */ /* 0x001fe80000100800 */
[----:B------:R-:W-:Y:S04]  /*26940*/  STL.64 [R1+0xf8], R18 ;  /* 0x0000f81201007387 */ /* 0x000fe80000100a00 */
[----:B------:R0:W-:Y:S02]  /*26950*/  STL.64 [R1+0xdc8], R16 ;  /* 0x000dc81001007387 */ /* 0x0001e40000100a00 */
[----:B0-----:R-:W-:-:S02]  /*26960*/  IMAD.MOV.U32 R16, RZ, RZ, R13 ;  /* 0x000000ffff107224 */ /* 0x001fc400078e000d */
[----:B------:R-:W-:Y:S02]  /*26970*/  IMAD.MOV.U32 R17, RZ, RZ, R12 ;  /* 0x000000ffff117224 */ /* 0x000fe400078e000c */
[----:B------:R-:W0:Y:S04]  /*26980*/  LDSM.16.M88.4 R12, [R0+UR5+0xf000] ;  /* 0x00f00005000c783b */ /* 0x000e280008000200 */
[----:B------:R1:W-:Y:S04]  /*26990*/  STL.64 [R1+0xe10], R16 ;  /* 0x000e101001007387 */ /* 0x0003e80000100a00 */
[----:B-1----:R-:W2:Y:S04]  /*269a0*/  LDL.LU R16, [R1+0xa0] ;  /* 0x0000a00001107983 */ /* 0x002ea80000300800 */
[----:B------:R-:W2:Y:S04]  /*269b0*/  LDL.LU R17, [R1+0xa4] ;  /* 0x0000a40001117983 */ /* 0x000ea80000300800 */
[----:B------:R-:W2:Y:S04]  /*269c0*/  LDL.LU R18, [R1+0xa8] ;  /* 0x0000a80001127983 */ /* 0x000ea80000300800 */
[----:B------:R-:W2:Y:S04]  /*269d0*/  LDL.LU R19, [R1+0xac] ;  /* 0x0000ac0001137983 */ /* 0x000ea80000300800 */
[----:B------:R-:W-:Y:S04]  /*269e0*/  STL [R1+0xd38], R5 ;  /* 0x000d380501007387 */ /* 0x000fe80000100800 */
[----:B------:R-:W-:Y:S04]  /*269f0*/  STL.64 [R1+0xe8], R22 ;  /* 0x0000e81601007387 */ /* 0x000fe80000100a00 */
[----:B------:R1:W-:Y:S04]  /*26a00*/  STL.64 [R1+0xdc0], R20 ;  /* 0x000dc01401007387 */ /* 0x0003e80000100a00 */
[----:B-1----:R-:W3:Y:S04]  /*26a10*/  LDL.LU R20, [R1+0x90] ;  /* 0x0000900001147983 */ /* 0x002ee80000300800 */
[----:B------:R-:W3:Y:S04]  /*26a20*/  LDL.LU R21, [R1+0x94] ;  /* 0x0000940001157983 */ /* 0x000ee80000300800 */
[----:B------:R-:W3:Y:S04]  /*26a30*/  LDL.LU R22, [R1+0x98] ;  /* 0x0000980001167983 */ /* 0x000ee80000300800 */
[----:B------:R-:W3:Y:S04]  /*26a40*/  LDL.LU R23, [R1+0x9c] ;  /* 0x00009c0001177983 */ /* 0x000ee80000300800 */
[----:B0-----:R-:W-:Y:S04]  /*26a50*/  STL.64 [R1+0xc0], R12 ;  /* 0x0000c00c01007387 */ /* 0x001fe80000100a00 */
[----:B------:R-:W-:Y:S01]  /*26a60*/  STL [R1+0xc8], R14 ;  /* 0x0000c80e01007387 */ /* 0x000fe20000100800 */
[----:B------:R-:W-:-:S03]  /*26a70*/  IMAD.MOV.U32 R0, RZ, RZ, R15 ;  /* 0x000000ffff007224 */ /* 0x000fc600078e000f */
[----:B------:R-:W4:Y:S04]  /*26a80*/  LDL.LU R15, [R1+0xe24] ;  /* 0x000e2400010f7983 */ /* 0x000f280000300800 */
[----:B------:R-:W-:Y:S04]  /*26a90*/  STL [R1+0xd40], R0 ;  /* 0x000d400001007387 */ /* 0x000fe80000100800 */
[----:B------:R0:W-:Y:S04]  /*26aa0*/  STL.64 [R1+0xd8], R6 ;  /* 0x0000d80601007387 */ /* 0x0001e80000100a00 */
[----:B------:R-:W2:Y:S04]  /*26ab0*/  LDL.LU R4, [R1+0x1e0] ;  /* 0x0001e00001047983 */ /* 0x000ea80000300800 */
[----:B------:R-:W2:Y:S04]  /*26ac0*/  LDL.LU R5, [R1+0x1e4] ;  /* 0x0001e40001057983 */ /* 0x000ea80000300800 */
[----:B0-----:R-:W2:Y:S04]  /*26ad0*/  LDL.LU R6, [R1+0x1e8] ;  /* 0x0001e80001067983 */ /* 0x001ea80000300800 */
[----:B------:R-:W2:Y:S04]  /*26ae0*/  LDL.LU R7, [R1+0x1ec] ;  /* 0x0001ec0001077983 */ /* 0x000ea80000300800 */
[----:B----4-:R-:W0:Y:S01]  /*26af0*/  LDSM.16.MT88.4 R12, [R15+0x10600] ;  /* 0x010600000f0c783b */ /* 0x010e220000004200 */
[----:B--2---:R-:W-:-:S15]  /*26b00*/  HMMA.16816.F32.BF16 R24, R8, R24, R4 ;  /* 0x000000180818723c */ /* 0x004fde0000041804 */
[----:B------:R-:W-:-:S04]  /*26b10*/  NOP ;  /* 0x0000000000007918 */ /* 0x000fc80000000000 */
[----:B------:R-:W-:Y:S01]  /*26b20*/  IMAD.MOV.U32 R6, RZ, RZ, R27 ;  /* 0x000000ffff067224 */ /* 0x000fe200078e001b */
[----:B0-----:R0:W-:Y:S04]  /*26b30*/  STL.64 [R1+0xd08], R14 ;  /* 0x000d080e01007387 */ /* 0x0011e80000100a00 */
[----:B------:R1:W-:Y:S04]  /*26b40*/  STL.64 [R1+0xd00], R12 ;  /* 0x000d000c01007387 */ /* 0x0003e80000100a00 */
[----:B------:R-:W2:Y:S01]  /*26b50*/  LDL.LU R27, [R1+0xe20] ;  /* 0x000e2000011b7983 */ /* 0x000ea20000300800 */
[----:B0-----:R-:W-:-:S02]  /*26b60*/  IMAD.MOV.U32 R15, RZ, RZ, R24 ;  /* 0x000000ffff0f7224 */ /* 0x001fc400078e0018 */
[----:B------:R-:W-:Y:S02]  /*26b70*/  IMAD.MOV.U32 R14, RZ, RZ, R25 ;  /* 0x000000ffff0e7224 */ /* 0x000fe400078e0019 */
[----:B------:R-:W4:Y:S01]  /*26b80*/  LDL.LU.64 R24, [R1+0xe18] ;  /* 0x000e180001187983 */ /* 0x000f220000300a00 */
[----:B------:R-:W-:-:S03]  /*26b90*/  IMAD.MOV.U32 R7, RZ, RZ, R26 ;  /* 0x000000ffff077224 */ /* 0x000fc600078e001a */
[----:B------:R-:W-:Y:S04]  /*26ba0*/  STL [R1+0xd50], R6 ;  /* 0x000d500601007387 */ /* 0x000fe80000100800 */
[----:B------:R-:W-:Y:S04]  /*26bb0*/  STL [R1+0xd4c], R7 ;  /* 0x000d4c0701007387 */ /* 0x000fe80000100800 */
[----:B------:R-:W3:Y:S04]  /*26bc0*/  LDL.LU R4, [R1+0x180] ;  /* 0x0001800001047983 */ /* 0x000ee80000300800 */
[----:B------:R0:W-:Y:S04]  /*26bd0*/  STL [R1+0xd48], R14 ;  /* 0x000d480e01007387 */ /* 0x0001e80000100800 */
[----:B------:R0:W-:Y:S04]  /*26be0*/  STL [R1+0xd44], R15 ;  /* 0x000d440f01007387 */ /* 0x0001e80000100800 */
[----:B-1----:R-:W3:Y:S04]  /*26bf0*/  LDL.LU R12, [R1+0x80] ;  /* 0x00008000010c7983 */ /* 0x002ee80000300800 */
[----:B------:R-:W3:Y:S01]  /*26c00*/  LDL.LU R13, [R1+0x84] ;  /* 0x00008400010d7983 */ /* 0x000ee20000300800 */
[----:B----4-:R-:W-:Y:S01]  /*26c10*/  HMMA.16816.F32.BF16 R16, R8, R24, R16 ;  /* 0x000000180810723c */ /* 0x010fe20000041810 */
[----:B--2---:R-:W-:-:S15]  /*26c20*/  IMAD.MOV.U32 R5, RZ, RZ, R27 ;  /* 0x000000ffff057224 */ /* 0x004fde00078e001b */
[----:B------:R-:W-:-:S03]  /*26c30*/  NOP ;  /* 0x0000000000007918 */ /* 0x000fc60000000000 */
[----:B------:R-:W-:Y:S02]  /*26c40*/  IMAD.MOV.U32 R27, RZ, RZ, R16 ;  /* 0x000000ffff1b7224 */ /* 0x000fe400078e0010 */
[----:B------:R-:W-:Y:S02]  /*26c50*/  IMAD.MOV.U32 R3, RZ, RZ, R17 ;  /* 0x000000ffff037224 */ /* 0x000fe400078e0011 */
[----:B------:R-:W3:Y:S01]  /*26c60*/  LDL.LU.64 R16, [R1+0xe10] ;  /* 0x000e100001107983 */ /* 0x000ee20000300a00 */
[----:B0-----:R-:W-:Y:S02]  /*26c70*/  IMAD.MOV.U32 R14, RZ, RZ, R29 ;  /* 0x000000ffff0e7224 */ /* 0x001fe400078e001d */
[----:B------:R-:W-:Y:S02]  /*26c80*/  IMAD.MOV.U32 R15, RZ, RZ, R28 ;  /* 0x000000ffff0f7224 */ /* 0x000fe400078e001c */
[----:B------:R-:W-:Y:S02]  /*26c90*/  IMAD.MOV.U32 R29, RZ, RZ, R18 ;  /* 0x000000ffff1d7224 */ /* 0x000fe400078e0012 */
[----:B------:R-:W-:-:S05]  /*26ca0*/  IMAD.MOV.U32 R28, RZ, RZ, R19 ;  /* 0x000000ffff1c7224 */ /* 0x000fca00078e0013 */
[----:B------:R-:W-:Y:S04]  /*26cb0*/  STL [R1+0xd60], R28 ;  /* 0x000d601c01007387 */ /* 0x000fe80000100800 */
[----:B------:R-:W-:Y:S04]  /*26cc0*/  STL [R1+0xd5c], R29 ;  /* 0x000d5c1d01007387 */ /* 0x000fe80000100800 */
[----:B------:R-:W-:Y:S04]  /*26cd0*/  STL [R1+0xd58], R3 ;  /* 0x000d580301007387 */ /* 0x000fe80000100800 */
[----:B------:R-:W-:Y:S01]  /*26ce0*/  STL [R1+0xd54], R27 ;  /* 0x000d541b01007387 */ /* 0x000fe20000100800 */
[----:B---3--:R-:W-:-:S15]  /*26cf0*/  HMMA.16816.F32.BF16 R16, R8, R16, R20 ;  /* 0x000000100810723c */ /* 0x008fde0000041814 */
[----:B------:R-:W-:-:S04]  /*26d00*/  NOP ;  /* 0x0000000000007918 */ /* 0x000fc80000000000 */
[----:B------:R-:W-:Y:S02]  /*26d10*/  IMAD.MOV.U32 R2, RZ, RZ, R16 ;  /* 0x000000ffff027224 */ /* 0x000fe400078e0010 */
[----:B------:R-:W-:Y:S01]  /*26d20*/  IMAD.MOV.U32 R24, RZ, RZ, R17 ;  /* 0x000000ffff187224 */ /* 0x000fe200078e0011 */
[----:B------:R-:W2:Y:S04]  /*26d30*/  LDL.LU R16, [R1+0x150] ;  /* 0x0001500001107983 */ /* 0x000ea80000300800 */
[----:B------:R-:W2:Y:S01]  /*26d40*/  LDL.LU R17, [R1+0x154] ;  /* 0x0001540001117983 */ /* 0x000ea20000300800 */
[----:B------:R-:W-:Y:S02]  /*26d50*/  IMAD.MOV.U32 R25, RZ, RZ, R18 ;  /* 0x000000ffff197224 */ /* 0x000fe400078e0012 */
[----:B------:R-:W-:Y:S01]  /*26d60*/  IMAD.MOV.U32 R26, RZ, RZ, R19 ;  /* 0x000000ffff1a7224 */ /* 0x000fe200078e0013 */
[----:B--2---:R0:W-:Y:S04]  /*26d70*/  STL.64 [R1+0xe08], R16 ;  /* 0x000e081001007387 */ /* 0x0041e80000100a00 */
[----:B------:R-:W2:Y:S04]  /*26d80*/  LDL.LU R20, [R1+0x50] ;  /* 0x0000500001147983 */ /* 0x000ea80000300800 */
[----:B------:R-:W2:Y:S04]  /*26d90*/  LDL.LU R21, [R1+0x54] ;  /* 0x0000540001157983 */ /* 0x000ea80000300800 */
[----:B------:R-:W2:Y:S04]  /*26da0*/  LDL.LU R22, [R1+0x58] ;  /* 0x0000580001167983 */ /* 0x000ea80000300800 */
[----:B------:R-:W2:Y:S01]  /*26db0*/  LDL.LU R23, [R1+0x5c] ;  /* 0x00005c0001177983 */ /* 0x000ea20000300800 */
[----:B0-----:R-:W-:Y:S03]  /*26dc0*/  HMMA.16816.F32.BF16 R16, R8, R4, R12 ;  /* 0x000000040810723c */ /* 0x001fe6000004180c */
[----:B------:R-:W-:Y:S04]  /*26dd0*/  STL [R1+0xd70], R26 ;  /* 0x000d701a01007387 */ /* 0x000fe80000100800 */
[----:B------:R-:W-:Y:S04]  /*26de0*/  STL [R1+0xd6c], R25 ;  /* 0x000d6c1901007387 */ /* 0x000fe80000100800 */
[----:B------:R0:W-:Y:S04]  /*26df0*/  STL [R1+0xd68], R24 ;  /* 0x000d681801007387 */ /* 0x0001e80000100800 */
[----:B0-----:R-:W3:Y:S04]  /*26e00*/  LDL.LU R24, [R1+0x170] ;  /* 0x0001700001187983 */ /* 0x001ee80000300800 */
[----:B------:R-:W3:Y:S04]  /*26e10*/  LDL.LU R25, [R1+0x174] ;  /* 0x0001740001197983 */ /* 0x000ee80000300800 */
[----:B------:R-:W-:Y:S01]  /*26e20*/  STL [R1+0xd64], R2 ;  /* 0x000d640201007387 */ /* 0x000fe20000100800 */
[----:B------:R-:W-:-:S02]  /*26e30*/  IMAD.MOV.U32 R5, RZ, RZ, R19 ;  /* 0x000000ffff057224 */ /* 0x000fc400078e0013 */
[----:B------:R-:W-:Y:S02]  /*26e40*/  IMAD.MOV.U32 R4, RZ, RZ, R18 ;  /* 0x000000ffff047224 */ /* 0x000fe400078e0012 */
[----:B------:R-:W-:Y:S02]  /*26e50*/  IMAD.MOV.U32 R15, RZ, RZ, R16 ;  /* 0x000000ffff0f7224 */ /* 0x000fe400078e0010 */
[----:B------:R-:W-:Y:S02]  /*26e60*/  IMAD.MOV.U32 R0, RZ, RZ, R17 ;  /* 0x000000ffff007224 */ /* 0x000fe400078e0011 */
[----:B------:R-:W2:Y:S04]  /*26e70*/  LDL.LU.64 R16, [R1+0xe08] ;  /* 0x000e080001107983 */ /* 0x000ea80000300a00 */
[----:B------:R-:W-:Y:S04]  /*26e80*/  STL [R1+0xd80], R5 ;  /* 0x000d800501007387 */ /* 0x000fe80000100800 */
[----:B------:R0:W-:Y:S04]  /*26e90*/  STL [R1+0xd7c], R4 ;  /* 0x000d7c0401007387 */ /* 0x0001e80000100800 */
[----:B0-----:R-:W3:Y:S04]  /*26ea0*/  LDL.LU R4, [R1+0x70] ;  /* 0x0000700001047983 */ /* 0x001ee80000300800 */
[----:B------:R-:W3:Y:S04]  /*26eb0*/  LDL.LU R5, [R1+0x74] ;  /* 0x0000740001057983 */ /* 0x000ee80000300800 */
[----:B------:R-:W3:Y:S04]  /*26ec0*/  LDL.LU R6, [R1+0x78] ;  /* 0x0000780001067983 */ /* 0x000ee80000300800 */
[----:B------:R-:W3:Y:S04]  /*26ed0*/  LDL.LU R7, [R1+0x7c] ;  /* 0x00007c0001077983 */ /* 0x000ee80000300800 */
[----:B------:R-:W-:Y:S04]  /*26ee0*/  STL [R1+0xd78], R0 ;  /* 0x000d780001007387 */ /* 0x000fe80000100800 */
[----:B------:R3:W-:Y:S02]  /*26ef0*/  STL [R1+0xd74], R15 ;  /* 0x000d740f01007387 */ /* 0x0007e40000100800 */
[----:B---3--:R-:W-:-:S15]  /*26f00*/  HMMA.16816.F32.BF16 R12, R8, R24, R4 ;  /* 0x00000018080c723c */ /* 0x008fde0000041804 */
[----:B------:R-:W-:-:S04]  /*26f10*/  NOP ;  /* 0x0000000000007918 */ /* 0x000fc80000000000 */
[----:B------:R-:W-:Y:S02]  /*26f20*/  IMAD.MOV.U32 R7, RZ, RZ, R14 ;  /* 0x000000ffff077224 */ /* 0x000fe400078e000e */
[----:B------:R-:W-:Y:S02]  /*26f30*/  IMAD.MOV.U32 R14, RZ, RZ, R15 ;  /* 0x000000ffff0e7224 */ /* 0x000fe400078e000f */
[----:B------:R-:W-:Y:S02]  /*26f40*/  IMAD.MOV.U32 R6, RZ, RZ, R13 ;  /* 0x000000ffff067224 */ /* 0x000fe400078e000d */
[----:B------:R-:W-:Y:S01]  /*26f50*/  IMAD.MOV.U32 R27, RZ, RZ, R12 ;  /* 0x000000ffff1b7224 */ /* 0x000fe200078e000c */
[----:B------:R-:W-:Y:S04]  /*26f60*/  STL [R1+0xd90], R14 ;  /* 0x000d900e01007387 */ /* 0x000fe80000100800 */
[----:B------:R-:W3:Y:S04]  /*26f70*/  LDL.LU R12, [R1+0x160] ;  /* 0x00016000010c7983 */ /* 0x000ee80000300800 */
[----:B------:R-:W3:Y:S04]  /*26f80*/  LDL.LU R13, [R1+0x164] ;  /* 0x00016400010d7983 */ /* 0x000ee80000300800 */
[----:B------:R-:W-:Y:S04]  /*26f90*/  STL [R1+0xd8c], R7 ;  /* 0x000d8c0701007387 */ /* 0x000fe80000100800 */
[----:B------:R0:W-:Y:S04]  /*26fa0*/  STL [R1+0xd88], R6 ;  /* 0x000d880601007387 */ /* 0x0001e80000100800 */
[----:B------:R-:W3:Y:S04]  /*26fb0*/  LDL.LU R4, [R1+0x60] ;  /* 0x0000600001047983 */ /* 0x000ee80000300800 */
[----:B------:R-:W3:Y:S04]  /*26fc0*/  LDL.LU R5, [R1+0x64] ;  /* 0x0000640001057983 */ /* 0x000ee80000300800 */
[----:B0-----:R-:W3:Y:S04]  /*26fd0*/  LDL.LU R6, [R1+0x68] ;  /* 0x0000680001067983 */ /* 0x001ee80000300800 */
[----:B------:R-:W3:Y:S04]  /*26fe0*/  LDL.LU R7, [R1+0x6c] ;  /* 0x00006c0001077983 */ /* 0x000ee80000300800 */
[----:B------:R-:W-:Y:S01]  /*26ff0*/  STL [R1+0xd84], R27 ;  /* 0x000d841b01007387 */ /* 0x000fe20000100800 */
[----:B---3--:R-:W-:-:S15]  /*27000*/  HMMA.16816.F32.BF16 R4, R8, R12, R4 ;  /* 0x0000000c0804723c */ /* 0x008fde0000041804 */
[----:B------:R-:W-:-:S04]  /*27010*/  NOP ;  /* 0x0000000000007918 */ /* 0x000fc80000000000 */
[----:B------:R-:W-:Y:S02]  /*27020*/  IMAD.MOV.U32 R12, RZ, RZ, R7 ;  /* 0x000000ffff0c7224 */ /* 0x000fe400078e0007 */
[----:B------:R-:W-:Y:S02]  /*27030*/  IMAD.MOV.U32 R13, RZ, RZ, R6 ;  /* 0x000000ffff0d7224 */ /* 0x000fe400078e0006 */
[----:B------:R-:W-:Y:S02]  /*27040*/  IMAD.MOV.U32 R3, RZ, RZ, R5 ;  /* 0x000000ffff037224 */ /* 0x000fe400078e0005 */
[----:B------:R-:W-:Y:S01]  /*27050*/  IMAD.MOV.U32 R29, RZ, RZ, R4 ;  /* 0x000000ffff1d7224 */ /* 0x000fe200078e0004 */
[----:B------:R0:W-:Y:S04]  /*27060*/  STL [R1+0xda0], R12 ;  /* 0x000da00c01007387 */ /* 0x0001e80000100800 */
[----:B------:R1:W-:Y:S04]  /*27070*/  STL [R1+0xd9c], R13 ;  /* 0x000d9c0d01007387 */ /* 0x0003e80000100800 */
[----:B------:R-:W-:Y:S04]  /*27080*/  STL [R1+0xd98], R3 ;  /* 0x000d980301007387 */ /* 0x000fe80000100800 */
[----:B------:R-:W-:Y:S01]  /*27090*/  STL [R1+0xd94], R29 ;  /* 0x000d941d01007387 */ /* 0x000fe20000100800 */
[----:B--2---:R-:W-:Y:S03]  /*270a0*/  HMMA.16816.F32.BF16 R4, R8, R16, R20 ;  /* 0x000000100804723c */ /* 0x004fe60000041814 */
[----:B------:R-:W2:Y:S04]  /*270b0*/  LDL.LU R16, [R1+0x100] ;  /* 0x0001000001107983 */ /* 0x000ea80000300800 */
[----:B------:R-:W2:-:S12]  /*270c0*/  LDL.LU R17, [R1+0x104] ;  /* 0x0001040001117983 */ /* 0x000e980000300800 */
[----:B------:R-:W-:Y:S02]  /*270d0*/  IMAD.MOV.U32 R25, RZ, RZ, R4 ;  /* 0x000000ffff197224 */ /* 0x000fe400078e0004 */
[----:B------:R-:W-:Y:S01]  /*270e0*/  IMAD.MOV.U32 R24, RZ, RZ, R5 ;  /* 0x000000ffff187224 */ /* 0x000fe200078e0005 */
[----:B------:R-:W3:Y:S04]  /*270f0*/  LDL.LU R4, [R1+0x140] ;  /* 0x0001400001047983 */ /* 0x000ee80000300800 */
[----:B------:R-:W3:Y:S04]  /*27100*/  LDL.LU R5, [R1+0x144] ;  /* 0x0001440001057983 */ /* 0x000ee80000300800 */
[----:B0-----:R-:W3:Y:S04]  /*27110*/  LDL.LU R12, [R1+0x40] ;  /* 0x00004000010c7983 */ /* 0x001ee80000300800 */
[----:B-1----:R-:W3:Y:S04]  /*27120*/  LDL.LU R13, [R1+0x44] ;  /* 0x00004400010d7983 */ /* 0x002ee80000300800 */
[----:B------:R-:W3:Y:S04]  /*27130*/  LDL.LU R14, [R1+0x48] ;  /* 0x00004800010e7983 */ /* 0x000ee80000300800 */
[----:B------:R-:W3:Y:S04]  /*27140*/  LDL.LU R15, [R1+0x4c] ;  /* 0x00004c00010f7983 */ /* 0x000ee80000300800 */
[----:B--2---:R0:W-:Y:S04]  /*27150*/  STL.64 [R1+0xde0], R16 ;  /* 0x000de01001007387 */ /* 0x0041e80000100a00 */
[----:B0-----:R-:W2:Y:S04]  /*27160*/  LDL.LU R16, [R1+0x110] ;  /* 0x0001100001107983 */ /* 0x001ea80000300800 */
[----:B------:R-:W2:Y:S04]  /*27170*/  LDL.LU R17, [R1+0x114] ;  /* 0x0001140001117983 */ /* 0x000ea80000300800 */
[----:B--2---:R0:W-:Y:S04]  /*27180*/  STL.64 [R1+0xdf8], R16 ;  /* 0x000df81001007387 */ /* 0x0041e80000100a00 */
[----:B0-----:R-:W2:Y:S04]  /*27190*/  LDL.LU R16, [R1+0x120] ;  /* 0x0001200001107983 */ /* 0x001ea80000300800 */
[----:B------:R-:W2:Y:S04]  /*271a0*/  LDL.LU R17, [R1+0x124] ;  /* 0x0001240001117983 */ /* 0x000ea80000300800 */
[----:B--2---:R0:W-:Y:S04]  /*271b0*/  STL.64 [R1+0xe00], R16 ;  /* 0x000e001001007387 */ /* 0x0041e80000100a00 */
[----:B------:R-:W2:Y:S04]  /*271c0*/  LDL.LU R20, [R1+0x1d0] ;  /* 0x0001d00001147983 */ /* 0x000ea80000300800 */
[----:B------:R-:W2:Y:S04]  /*271d0*/  LDL.LU R21, [R1+0x1d4] ;  /* 0x0001d40001157983 */ /* 0x000ea80000300800 */
[----:B------:R-:W4:Y:S04]  /*271e0*/  LDL.LU R22, [R1+0x1d8] ;  /* 0x0001d80001167983 */ /* 0x000f280000300800 */
[----:B------:R-:W4:Y:S04]  /*271f0*/  LDL.LU R23, [R1+0x1dc] ;  /* 0x0001dc0001177983 */ /* 0x000f280000300800 */
[----:B0-----:R-:W2:Y:S04]  /*27200*/  LDL.LU R16, [R1+0x30] ;  /* 0x0000300001107983 */ /* 0x001ea80000300800 */
[----:B------:R-:W3:Y:S04]  /*27210*/  LDL.LU R17, [R1+0x34] ;  /* 0x0000340001117983 */ /* 0x000ee80000300800 */
[----:B------:R-:W3:Y:S04]  /*27220*/  LDL.LU R18, [R1+0x38] ;  /* 0x0000380001127983 */ /* 0x000ee80000300800 */
[----:B------:R-:W3:Y:S04]  /*27230*/  LDL.LU R19, [R1+0x3c] ;  /* 0x00003c0001137983 */ /* 0x000ee80000300800 */
[----:B----4-:R-:W-:Y:S04]  /*27240*/  STL.64 [R1+0xdd8], R22 ;  /* 0x000dd81601007387 */ /* 0x010fe80000100a00 */
[----:B--2---:R0:W-:Y:S04]  /*27250*/  STL.64 [R1+0xdd0], R20 ;  /* 0x000dd01401007387 */ /* 0x0041e80000100a00 */
[----:B0-----:R-:W2:Y:S04]  /*27260*/  LDL.LU R20, [R1] ;  /* 0x0000000001147983 */ /* 0x001ea80000300800 */
[----:B------:R-:W2:Y:S04]  /*27270*/  LDL.LU R21, [R1+0x4] ;  /* 0x0000040001157983 */ /* 0x000ea80000300800 */
[----:B------:R-:W4:Y:S04]  /*27280*/  LDL.LU R22, [R1+0x8] ;  /* 0x0000080001167983 */ /* 0x000f280000300800 */
[----:B------:R-:W4:Y:S01]  /*27290*/  LDL.LU R23, [R1+0xc] ;  /* 0x00000c0001177983 */ /* 0x000f220000300800 */
[----:B------:R-:W-:-:S02]  /*272a0*/  IMAD.MOV.U32 R28, RZ, RZ, R7 ;  /* 0x000000ffff1c7224 */ /* 0x000fc400078e0007 */
[----:B------:R-:W-:Y:S01]  /*272b0*/  IMAD.MOV.U32 R2, RZ, RZ, R6 ;  /* 0x000000ffff027224 */ /* 0x000fe200078e0006 */
[----:B----4-:R-:W-:Y:S04]  /*272c0*/  STL.64 [R1+0xdf0], R22 ;  /* 0x000df01601007387 */ /* 0x010fe80000100a00 */
[----:B--2---:R0:W-:Y:S04]  /*272d0*/  STL.64 [R1+0xde8], R20 ;  /* 0x000de81401007387 */ /* 0x0041e80000100a00 */
[----:B0-----:R-:W2:Y:S04]  /*272e0*/  LDL.LU R20, [R1+0x10] ;  /* 0x0000100001147983 */ /* 0x001ea80000300800 */
[----:B------:R-:W2:Y:S04]  /*272f0*/  LDL.LU R21, [R1+0x14] ;  /* 0x0000140001157983 */ /* 0x000ea80000300800 */
[----:B------:R-:W2:Y:S04]  /*27300*/  LDL.LU R22, [R1+0x18] ;  /* 0x0000180001167983 */ /* 0x000ea80000300800 */
[----:B------:R-:W2:Y:S04]  /*27310*/  LDL.LU R23, [R1+0x1c] ;  /* 0x00001c0001177983 */ /* 0x000ea80000300800 */
[----:B------:R-:W-:Y:S04]  /*27320*/  STL [R1+0xdb0], R28 ;  /* 0x000db01c01007387 */ /* 0x000fe80000100800 */
[----:B------:R-:W-:Y:S04]  /*27330*/  STL [R1+0xdac], R2 ;  /* 0x000dac0201007387 */ /* 0x000fe80000100800 */
[----:B------:R-:W-:Y:S04]  /*27340*/  STL [R1+0xda8], R24 ;  /* 0x000da81801007387 */ /* 0x000fe80000100800 */
[----:B------:R3:W-:Y:S02]  /*27350*/  STL [R1+0xda4], R25 ;  /* 0x000da41901007387 */ /* 0x0007e40000100800 */
[----:B---3--:R-:W-:-:S15]  /*27360*/  HMMA.16816.F32.BF16 R24, R8, R4, R12 ;  /* 0x000000040818723c */ /* 0x008fde000004180c */
[----:B------:R-:W-:-:S04]  /*27370*/  NOP ;  /* 0x0000000000007918 */ /* 0x000fc80000000000 */
[----:B------:R-:W-:-:S05]  /*27380*/  IMAD.MOV.U32 R15, RZ, RZ, R26 ;  /* 0x000000ffff0f7224 */ /* 0x000fca00078e001a */
[----:B------:R-:W-:Y:S04]  /*27390*/  STL [R1+0xdbc], R15 ;  /* 0x000dbc0f01007387 */ /* 0x000fe80000100800 */
[----:B------:R-:W3:Y:S04]  /*273a0*/  LDL.LU R12, [R1+0x130] ;  /* 0x00013000010c7983 */ /* 0x000ee80000300800 */
[----:B------:R-:W3:Y:S01]  /*273b0*/  LDL.LU R13, [R1+0x134] ;  /* 0x00013400010d7983 */ /* 0x000ee20000300800 */
[----:B------:R-:W-:Y:S02]  /*273c0*/  IMAD.MOV.U32 R0, RZ, RZ, R25 ;  /* 0x000000ffff007224 */ /* 0x000fe400078e0019 */
[----:B------:R-:W-:-:S03]  /*273d0*/  IMAD.MOV.U32 R4, RZ, RZ, R24 ;  /* 0x000000ffff047224 */ /* 0x000fc600078e0018 */
[----:B------:R-:W-:Y:S04]  /*273e0*/  STL [R1+0xdb8], R0 ;  /* 0x000db80001007387 */ /* 0x000fe80000100800 */
[----:B------:R0:W-:Y:S04]  /*273f0*/  STL [R1+0xdb4], R4 ;  /* 0x000db40401007387 */ /* 0x0001e80000100800 */
[----:B0-----:R-:W4:Y:S04]  /*27400*/  LDL.LU R4, [R1+0x20] ;  /* 0x0000200001047983 */ /* 0x001f280000300800 */
[----:B------:R-:W4:Y:S04]  /*27410*/  LDL.LU R5, [R1+0x24] ;  /* 0x0000240001057983 */ /* 0x000f280000300800 */
[----:B------:R-:W4:Y:S04]  /*27420*/  LDL.LU R6, [R1+0x28] ;  /* 0x0000280001067983 */ /* 0x000f280000300800 */
[----:B------:R-:W4:Y:S01]  /*27430*/  LDL.LU R7, [R1+0x2c] ;  /* 0x00002c0001077983 */ /* 0x000f220000300800 */
[C---:B---3--:R-:W-:Y:S03]  /*27440*/  HMMA.16816.F32.BF16 R12, R8.reuse, R12, R16 ;  /* 0x0000000c080c723c */ /* 0x048fe60000041810 */
[----:B------:R-:W4:Y:S05]  /*27450*/  LDL.LU.64 R16, [R1+0xe00] ;  /* 0x000e000001107983 */ /* 0x000f2a0000300a00 */
[----:B----4-:R-:W-:-:S15]  /*27460*/  HMMA.16816.F32.BF16 R16, R8, R16, R4 ;  /* 0x000000100810723c */ /* 0x010fde0000041804 */
[----:B------:R-:W-:-:S04]  /*27470*/  NOP ;  /* 0x0000000000007918 */ /* 0x000fc80000000000 */
[----:B------:R-:W-:Y:S02]  /*27480*/  IMAD.MOV.U32 R7, RZ, RZ, R16 ;  /* 0x000000ffff077224 */ /* 0x000fe400078e0010 */
[----:B------:R-:W-:Y:S02]  /*27490*/  IMAD.MOV.U32 R6, RZ, RZ, R17 ;  /* 0x000000ffff067224 */ /* 0x000fe400078e0011 */
[----:B------:R-:W2:Y:S01]  /*274a0*/  LDL.LU.64 R16, [R1+0xdf8] ;  /* 0x000df80001107983 */ /* 0x000ea20000300a00 */
[----:B------:R-:W-:Y:S02]  /*274b0*/  IMAD.MOV.U32 R26, RZ, RZ, R27 ;  /* 0x000000ffff1a7224 */ /* 0x000fe400078e001b */
[----:B------:R-:W-:Y:S02]  /*274c0*/  IMAD.MOV.U32 R27, RZ, RZ, R18 ;  /* 0x000000ffff1b7224 */ /* 0x000fe400078e0012 */
[----:B------:R-:W-:Y:S02]  /*274d0*/  IMAD.MOV.U32 R5, RZ, RZ, R19 ;  /* 0x000000ffff057224 */ /* 0x000fe400078e0013 */
[----:B------:R-:W-:-:S02]  /*274e0*/  IMAD.MOV.U32 R2, RZ, RZ, R12 ;  /* 0x000000ffff027224 */ /* 0x000fc400078e000c */
[----:B------:R-:W-:Y:S01]  /*274f0*/  IMAD.MOV.U32 R12, RZ, RZ, R15 ;  /* 0x000000ffff0c7224 */ /* 0x000fe200078e000f */
        /* <DEDUP_REMOVED lines=17> */
[----:B------:R-:W-:Y:S02]  /*27610*/  IMAD.MOV.U32 R14, RZ, RZ, R19 ;  /* 0x000000ffff0e7224 */ /* 0x000fe400078e0013 */
[----:B--2---:R-:W-:Y:S01]  /*27620*/  HMMA.16816.F32.BF16 R16, R8, R16, R20 ;  /* 0x000000100810723c */ /* 0x004fe20000041814 */
[----:B------:R-:W2:-:S15]  /*27630*/  LDL.LU.64 R20, [R1+0xdc0] ;  /* 0x000dc00001147983 */ /* 0x000e9e0000300a00 */
[----:B------:R-:W-:-:S03]  /*27640*/  NOP ;  /* 0x0000000000007918 */ /* 0x000fc60000000000 */
[----:B------:R0:W-:Y:S04]  /*27650*/  STL.64 [R1+0xbf0], R18 ;  /* 0x000bf01201007387 */ /* 0x0001e80000100a00 */
[----:B------:R1:W-:Y:S04]  /*27660*/  STL.64 [R1+0xbe8], R16 ;  /* 0x000be81001007387 */ /* 0x0003e80000100a00 */
[----:B0-----:R-:W3:Y:S04]  /*27670*/  LDL.LU R18, [R1+0x108] ;  /* 0x0001080001127983 */ /* 0x001ee80000300800 */
[----:B------:R-:W3:Y:S04]  /*27680*/  LDL.LU R19, [R1+0x10c] ;  /* 0x00010c0001137983 */ /* 0x000ee80000300800 */
[----:B---3--:R0:W-:Y:S04]  /*27690*/  STL.64 [R1+0xc08], R18 ;  /* 0x000c081201007387 */ /* 0x0081e80000100a00 */
[----:B-1----:R-:W2:Y:S04]  /*276a0*/  LDL.LU R16, [R1+0x1c0] ;  /* 0x0001c00001107983 */ /* 0x002ea80000300800 */
[----:B------:R-:W2:Y:S04]  /*276b0*/  LDL.LU R17, [R1+0x1c4] ;  /* 0x0001c40001117983 */ /* 0x000ea80000300800 */
[----:B0-----:R-:W2:Y:S04]  /*276c0*/  LDL.LU R18, [R1+0x1c8] ;  /* 0x0001c80001127983 */ /* 0x001ea80000300800 */
[----:B------:R-:W2:Y:S02]  /*276d0*/  LDL.LU R19, [R1+0x1cc] ;  /* 0x0001cc0001137983 */ /* 0x000ea40000300800 */
[----:B--2---:R-:W-:Y:S01]  /*276e0*/  HMMA.16816.F32.BF16 R20, R8, R20, R16 ;  /* 0x000000140814723c */ /* 0x004fe20000041810 */
[----:B------:R-:W-:-:S02]  /*276f0*/  IMAD.MOV.U32 R16, RZ, RZ, R15 ;  /* 0x000000ffff107224 */ /* 0x000fc400078e000f */
[----:B------:R-:W-:Y:S02]  /*27700*/  IMAD.MOV.U32 R18, RZ, RZ, R4 ;  /* 0x000000ffff127224 */ /* 0x000fe400078e0004 */
[----:B------:R-:W-:Y:S01]  /*27710*/  IMAD.MOV.U32 R19, RZ, RZ, R28 ;  /* 0x000000ffff137224 */ /* 0x000fe200078e001c */
[----:B------:R-:W2:Y:S01]  /*27720*/  LDL.LU R15, [R1+0xdbc] ;  /* 0x000dbc00010f7983 */ /* 0x000ea20000300800 */
[----:B------:R-:W-:-:S03]  /*27730*/  IMAD.MOV.U32 R17, RZ, RZ, R0 ;  /* 0x000000ffff117224 */ /* 0x000fc600078e0000 */
[----:B------:R-:W3:Y:S04]  /*27740*/  LDL.LU R0, [R1+0xdb8] ;  /* 0x000db80001007983 */ /* 0x000ee80000300800 */
[----:B------:R-:W4:Y:S04]  /*27750*/  LDL.LU R4, [R1+0xdb4] ;  /* 0x000db40001047983 */ /* 0x000f280000300800 */
[----:B------:R-:W2:Y:S04]  /*27760*/  LDL.LU R28, [R1+0xdb0] ;  /* 0x000db000011c7983 */ /* 0x000ea80000300800 */
[----:B------:R0:W-:Y:S04]  /*27770*/  STL.64 [R1+0xc18], R18 ;  /* 0x000c181201007387 */ /* 0x0001e80000100a00 */
[----:B------:R1:W-:Y:S04]  /*27780*/  STL.64 [R1+0xc10], R16 ;  /* 0x000c101001007387 */ /* 0x0003e80000100a00 */
[----:B0-----:R-:W2:Y:S04]  /*27790*/  LDL.LU R18, [R1+0x128] ;  /* 0x0001280001127983 */ /* 0x001ea80000300800 */
[----:B------:R-:W2:Y:S01]  /*277a0*/  LDL.LU R19, [R1+0x12c] ;  /* 0x00012c0001137983 */ /* 0x000ea20000300800 */
[----:B-1----:R-:W-:-:S02]  /*277b0*/  IMAD.MOV.U32 R16, RZ, RZ, R2 ;  /* 0x000000ffff107224 */ /* 0x002fc400078e0002 */
[----:B------:R-:W-:Y:S01]  /*277c0*/  IMAD.MOV.U32 R17, RZ, RZ, R24 ;  /* 0x000000ffff117224 */ /* 0x000fe200078e0018 */
[----:B--2---:R0:W-:Y:S04]  /*277d0*/  STL.64 [R1+0xc30], R18 ;  /* 0x000c301201007387 */ /* 0x0041e80000100a00 */
[----:B------:R-:W2:Y:S04]  /*277e0*/  LDL.LU R2, [R1+0xdac] ;  /* 0x000dac0001027983 */ /* 0x000ea80000300800 */
[----:B------:R-:W2:Y:S01]  /*277f0*/  LDL.LU R24, [R1+0xda8] ;  /* 0x000da80001187983 */ /* 0x000ea20000300800 */
[----:B0-----:R-:W-:-:S02]  /*27800*/  IMAD.MOV.U32 R18, RZ, RZ, R25 ;  /* 0x000000ffff127224 */ /* 0x001fc400078e0019 */
[----:B------:R-:W-:Y:S01]  /*27810*/  IMAD.MOV.U32 R19, RZ, RZ, R12 ;  /* 0x000000ffff137224 */ /* 0x000fe200078e000c */
[----:B------:R-:W2:Y:S04]  /*27820*/  LDL.LU R25, [R1+0xda4] ;  /* 0x000da40001197983 */ /* 0x000ea80000300800 */
[----:B------:R-:W2:Y:S04]  /*27830*/  LDL.LU R12, [R1+0xda0] ;  /* 0x000da000010c7983 */ /* 0x000ea80000300800 */
[----:B------:R0:W-:Y:S04]  /*27840*/  STL.64 [R1+0xc40], R18 ;  /* 0x000c401201007387 */ /* 0x0001e80000100a00 */
[----:B------:R-:W-:Y:S04]  /*27850*/  STL.64 [R1+0xc38], R16 ;  /* 0x000c381001007387 */ /* 0x000fe80000100a00 */
[----:B0-----:R-:W2:Y:S04]  /*27860*/  LDL.LU R18, [R1+0x148] ;  /* 0x0001480001127983 */ /* 0x001ea80000300800 */
        /* <DEDUP_REMOVED lines=33> */
[----:B----4-:R-:W-:-:S02]  /*27a80*/  IMAD.MOV.U32 R20, RZ, RZ, R4 ;  /* 0x000000ffff147224 */ /* 0x010fc400078e0004 */
[----:B---3--:R-:W-:Y:S01]  /*27a90*/  IMAD.MOV.U32 R21, RZ, RZ, R0 ;  /* 0x000000ffff157224 */ /* 0x008fe200078e0000 */
[----:B------:R-:W2:Y:S04]  /*27aa0*/  LDL.LU R4, [R1+0xd7c] ;  /* 0x000d7c0001047983 */ /* 0x000ea80000300800 */
[----:B------:R-:W3:Y:S01]  /*27ab0*/  LDL.LU R0, [R1+0xd78] ;  /* 0x000d780001007983 */ /* 0x000ee20000300800 */
[----:B------:R-:W-:Y:S02]  /*27ac0*/  IMAD.MOV.U32 R22, RZ, RZ, R15 ;  /* 0x000000ffff167224 */ /* 0x000fe400078e000f */
[----:B------:R-:W-:Y:S01]  /*27ad0*/  IMAD.MOV.U32 R23, RZ, RZ, R26 ;  /* 0x000000ffff177224 */ /* 0x000fe200078e001a */
[----:B------:R-:W4:Y:S04]  /*27ae0*/  LDL.LU R15, [R1+0xd74] ;  /* 0x000d7400010f7983 */ /* 0x000f280000300800 */
        /* <DEDUP_REMOVED lines=22> */
[----:B------:R0:W-:Y:S04]  /*27c50*/  STL.64 [R1+0xc80], R22 ;  /* 0x000c801601007387 */ /* 0x0001e80000100a00 */
[----:B------:R1:W-:Y:S01]  /*27c60*/  STL.64 [R1+0xc78], R20 ;  /* 0x000c781401007387 */ /* 0x0003e20000100a00 */
[----:B0-----:R-:W-:-:S02]  /*27c70*/  IMAD.MOV.U32 R22, RZ, RZ, R13 ;  /* 0x000000ffff167224 */ /* 0x001fc400078e000d */
[----:B-1----:R-:W-:Y:S02]  /*27c80*/  IMAD.MOV.U32 R20, RZ, RZ, R29 ;  /* 0x000000ffff147224 */ /* 0x002fe400078e001d */
[----:B------:R-:W-:Y:S01]  /*27c90*/  IMAD.MOV.U32 R23, RZ, RZ, R12 ;  /* 0x000000ffff177224 */ /* 0x000fe200078e000c */
[----:B------:R-:W2:Y:S01]  /*27ca0*/  LDL.LU R29, [R1+0xd5c] ;  /* 0x000d5c00011d7983 */ /* 0x000ea20000300800 */
[----:B------:R-:W-:-:S03]  /*27cb0*/  IMAD.MOV.U32 R21, RZ, RZ, R3 ;  /* 0x000000ffff157224 */ /* 0x000fc600078e0003 */
[----:B------:R-:W2:Y:S04]  /*27cc0*/  LDL.LU R3, [R1+0xd58] ;  /* 0x000d580001037983 */ /* 0x000ea80000300800 */
[----:B------:R-:W2:Y:S04]  /*27cd0*/  LDL.LU R12, [R1+0xc0] ;  /* 0x0000c000010c7983 */ /* 0x000ea80000300800 */
[----:B------:R-:W2:Y:S04]  /*27ce0*/  LDL.LU R13, [R1+0xc4] ;  /* 0x0000c400010d7983 */ /* 0x000ea80000300800 */
[----:B------:R-:W-:Y:S04]  /*27cf0*/  STL.64 [R1+0xc98], R22 ;  /* 0x000c981601007387 */ /* 0x000fe80000100a00 */
[----:B------:R0:W-:Y:S02]  /*27d00*/  STL.64 [R1+0xc90], R20 ;  /* 0x000c901401007387 */ /* 0x0001e40000100a00 */
[----:B0-----:R-:W-:-:S02]  /*27d10*/  IMAD.MOV.U32 R20, RZ, RZ, R27 ;  /* 0x000000ffff147224 */ /* 0x001fc400078e001b */
[----:B------:R-:W2:Y:S01]  /*27d20*/  LDL.LU R27, [R1+0xd54] ;  /* 0x000d5400011b7983 */ /* 0x000ea20000300800 */
[----:B------:R-:W-:Y:S02]  /*27d30*/  IMAD.MOV.U32 R22, RZ, RZ, R7 ;  /* 0x000000ffff167224 */ /* 0x000fe400078e0007 */
[----:B------:R-:W-:Y:S02]  /*27d40*/  IMAD.MOV.U32 R23, RZ, RZ, R14 ;  /* 0x000000ffff177224 */ /* 0x000fe400078e000e */
[----:B------:R-:W-:Y:S02]  /*27d50*/  IMAD.MOV.U32 R21, RZ, RZ, R6 ;  /* 0x000000ffff157224 */ /* 0x000fe400078e0006 */
[----:B------:R-:W2:Y:S04]  /*27d60*/  LDL.LU R6, [R1+0xd50] ;  /* 0x000d500001067983 */ /* 0x000ea80000300800 */
[----:B------:R-:W2:Y:S04]  /*27d70*/  LDL.LU R7, [R1+0xd4c] ;  /* 0x000d4c0001077983 */ /* 0x000ea80000300800 */
[----:B------:R-:W2:Y:S04]  /*27d80*/  LDL.LU R14, [R1+0xd48] ;  /* 0x000d4800010e7983 */ /* 0x000ea80000300800 */
[----:B------:R0:W-:Y:S04]  /*27d90*/  STL.64 [R1+0xcb0], R22 ;  /* 0x000cb01601007387 */ /* 0x0001e80000100a00 */
[----:B------:R4:W-:Y:S01]  /*27da0*/  STL.64 [R1+0xca8], R20 ;  /* 0x000ca81401007387 */ /* 0x0009e20000100a00 */
[----:B0-----:R-:W-:-:S02]  /*27db0*/  IMAD.MOV.U32 R22, RZ, RZ, R4 ;  /* 0x000000ffff167224 */ /* 0x001fc400078e0004 */
[----:B----4-:R-:W-:Y:S02]  /*27dc0*/  IMAD.MOV.U32 R20, RZ, RZ, R15 ;  /* 0x000000ffff147224 */ /* 0x010fe400078e000f */
[----:B------:R-:W-:Y:S01]  /*27dd0*/  IMAD.MOV.U32 R23, RZ, RZ, R5 ;  /* 0x000000ffff177224 */ /* 0x000fe200078e0005 */
[----:B------:R-:W4:Y:S01]  /*27de0*/  LDL.LU R15, [R1+0xd44] ;  /* 0x000d4400010f7983 */ /* 0x000f220000300800 */
[----:B---3--:R-:W-:-:S03]  /*27df0*/  IMAD.MOV.U32 R21, RZ, RZ, R0 ;  /* 0x000000ffff157224 */ /* 0x008fc600078e0000 */
[----:B------:R-:W3:Y:S04]  /*27e00*/  LDL.LU R0, [R1+0xd40] ;  /* 0x000d400001007983 */ /* 0x000ee80000300800 */
[----:B------:R-:W3:Y:S04]  /*27e10*/  LDL.LU R4, [R1+0xd3c] ;  /* 0x000d3c0001047983 */ /* 0x000ee80000300800 */
[----:B------:R-:W3:Y:S04]  /*27e20*/  LDL.LU R5, [R1+0xd38] ;  /* 0x000d380001057983 */ /* 0x000ee80000300800 */
[----:B------:R0:W-:Y:S04]  /*27e30*/  STL.64 [R1+0xcc8], R22 ;  /* 0x000cc81601007387 */ /* 0x0001e80000100a00 */
[----:B------:R1:W-:Y:S01]  /*27e40*/  STL.64 [R1+0xcc0], R20 ;  /* 0x000cc01401007387 */ /* 0x0003e20000100a00 */
[----:B0-----:R-:W-:-:S02]  /*27e50*/  IMAD.MOV.U32 R22, RZ, RZ, R25 ;  /* 0x000000ffff167224 */ /* 0x001fc400078e0019 */
[----:B-1----:R-:W-:Y:S02]  /*27e60*/  IMAD.MOV.U32 R20, RZ, RZ, R2 ;  /* 0x000000ffff147224 */ /* 0x002fe400078e0002 */
[----:B------:R-:W-:Y:S01]  /*27e70*/  IMAD.MOV.U32 R23, RZ, RZ, R26 ;  /* 0x000000ffff177224 */ /* 0x000fe200078e001a */
[----:B------:R-:W3:Y:S01]  /*27e80*/  LDL.LU R2, [R1+0xd34] ;  /* 0x000d340001027983 */ /* 0x000ee20000300800 */
[----:B------:R-:W-:-:S03]  /*27e90*/  IMAD.MOV.U32 R21, RZ, RZ, R24 ;  /* 0x000000ffff157224 */ /* 0x000fc600078e0018 */
[----:B------:R-:W3:Y:S04]  /*27ea0*/  LDL.LU R24, [R1+0xd30] ;  /* 0x000d300001187983 */ /* 0x000ee80000300800 */
[----:B------:R-:W3:Y:S04]  /*27eb0*/  LDL.LU R25, [R1+0xd2c] ;  /* 0x000d2c0001197983 */ /* 0x000ee80000300800 */
[----:B------:R-:W3:Y:S04]  /*27ec0*/  LDL.LU R26, [R1+0xd28] ;  /* 0x000d2800011a7983 */ /* 0x000ee80000300800 */
[----:B------:R-:W-:Y:S04]  /*27ed0*/  STL.64 [R1+0xce0], R22 ;  /* 0x000ce01601007387 */ /* 0x000fe80000100a00 */
[----:B------:R2:W-:Y:S02]  /*27ee0*/  STL.64 [R1+0xcd8], R20 ;  /* 0x000cd81401007387 */ /* 0x0005e40000100a00 */
[----:B--2---:R-:W-:-:S02]  /*27ef0*/  IMAD.MOV.U32 R20, RZ, RZ, R27 ;  /* 0x000000ffff147224 */ /* 0x004fc400078e001b */
[----:B------:R-:W3:Y:S01]  /*27f00*/  LDL.LU R27, [R1+0xd24] ;  /* 0x000d2400011b7983 */ /* 0x000ee20000300800 */
[----:B------:R-:W-:Y:S02]  /*27f10*/  IMAD.MOV.U32 R22, RZ, RZ, R29 ;  /* 0x000000ffff167224 */ /* 0x000fe400078e001d */
[----:B------:R-:W-:Y:S02]  /*27f20*/  IMAD.MOV.U32 R23, RZ, RZ, R28 ;  /* 0x000000ffff177224 */ /* 0x000fe400078e001c */
[----:B------:R-:W-:Y:S02]  /*27f30*/  IMAD.MOV.U32 R21, RZ, RZ, R3 ;  /* 0x000000ffff157224 */ /* 0x000fe400078e0003 */
[----:B------:R-:W2:Y:S04]  /*27f40*/  LDL.LU R3, [R1+0xd20] ;  /* 0x000d200001037983 */ /* 0x000ea80000300800 */
[----:B------:R0:W-:Y:S04]  /*27f50*/  STL.64 [R1+0xcf8], R22 ;  /* 0x000cf81601007387 */ /* 0x0001e80000100a00 */
[----:B------:R4:W-:Y:S01]  /*27f60*/  STL.64 [R1+0xcf0], R20 ;  /* 0x000cf01401007387 */ /* 0x0009e20000100a00 */
[----:B0-----:R-:W-:-:S02]  /*27f70*/  IMAD.MOV.U32 R22, RZ, RZ, R7 ;  /* 0x000000ffff167224 */ /* 0x001fc400078e0007 */
[----:B------:R-:W-:Y:S02]  /*27f80*/  IMAD.MOV.U32 R23, RZ, RZ, R6 ;  /* 0x000000ffff177224 */ /* 0x000fe400078e0006 */
[----:B------:R-:W2:Y:S01]  /*27f90*/  LDL.LU.64 R6, [R1+0xd18] ;  /* 0x000d180001067983 */ /* 0x000ea20000300a00 */
[C---:B---3--:R-:W-:Y:S03]  /*27fa0*/  HMMA.16816.F32.BF16 R24, R8.reuse, R4, R24 ;  /* 0x000000040818723c */ /* 0x048fe60000041818 */
[----:B------:R-:W2:Y:S01]  /*27fb0*/  LDL.LU.64 R4, [R1+0xd10] ;  /* 0x000d100001047983 */ /* 0x000ea20000300a00 */
[----:B----4-:R-:W-:Y:S02]  /*27fc0*/  IMAD.MOV.U32 R20, RZ, RZ, R15 ;  /* 0x000000ffff147224 */ /* 0x010fe400078e000f */
[----:B------:R-:W-:Y:S02]  /*27fd0*/  IMAD.MOV.U32 R21, RZ, RZ, R14 ;  /* 0x000000ffff157224 */ /* 0x000fe400078e000e */
[----:B------:R-:W3:Y:S01]  /*27fe0*/  LDL.LU.64 R14, [R1+0xd08] ;  /* 0x000d0800010e7983 */ /* 0x000ee20000300a00 */
[----:B--2---:R-:W-:Y:S03]  /*27ff0*/  HMMA.16816.F32.BF16 R4, R8, R12, R4 ;  /* 0x0000000c0804723c */ /* 0x004fe60000041804 */
[----:B------:R-:W3:Y:S05]  /*28000*/  LDL.LU.64 R12, [R1+0xd00] ;  /* 0x000d0000010c7983 */ /* 0x000eea0000300a00 */
[----:B---3--:R-:W-:Y:S01]  /*28010*/  HMMA.16816.F32.BF16 R16, R12, R18, R20 ;  /* 0x000000120c10723c */ /* 0x008fe20000041814 */
[----:B------:R-:W2:Y:S04]  /*28020*/  LDL.LU.64 R22, [R1+0xcf8] ;  /* 0x000cf80001167983 */ /* 0x000ea80000300a00 */
[----:B------:R-:W2:-:S14]  /*28030*/  LDL.LU.64 R20, [R1+0xcf0] ;  /* 0x000cf00001147983 */ /* 0x000e9c0000300a00 */
[----:B------:R-:W-:Y:S04]  /*28040*/  STL.64 [R1+0x2b0], R16 ;  /* 0x0002b01001007387 */ /* 0x000fe80000100a00 */
[----:B------:R0:W-:Y:S04]  /*28050*/  STL.64 [R1+0x2b8], R18 ;  /* 0x0002b81201007387 */ /* 0x0001e80000100a00 */
[----:B0-----:R-:W2:Y:S01]  /*28060*/  LDL.LU.64 R18, [R1+0xce8] ;  /* 0x000ce80001127983 */ /* 0x001ea20000300a00 */
[----:B------:R-:W-:Y:S02]  /*28070*/  IMAD.MOV.U32 R11, RZ, RZ, R2 ;  /* 0x000000ffff0b7224 */ /* 0x000fe400078e0002 */
[----:B------:R-:W-:-:S05]  /*28080*/  IMAD.MOV.U32 R2, RZ, RZ, R16 ;  /* 0x000000ffff027224 */ /* 0x000fca00078e0010 */
[----:B------:R-:W-:Y:S01]  /*28090*/  STL [R1+0xb38], R2 ;  /* 0x000b380201007387 */ /* 0x000fe20000100800 */
[----:B--2---:R-:W-:Y:S03]  /*280a0*/  HMMA.16816.F32.BF16 R16, R12, R18, R20 ;  /* 0x000000120c10723c */ /* 0x004fe60000041814 */
[----:B------:R-:W2:Y:S04]  /*280b0*/  LDL.LU.64 R22, [R1+0xce0] ;  /* 0x000ce00001167983 */ /* 0x000ea80000300a00 */
[----:B------:R-:W2:-:S12]  /*280c0*/  LDL.LU.64 R20, [R1+0xcd8] ;  /* 0x000cd80001147983 */ /* 0x000e980000300a00 */
        /* <DEDUP_REMOVED lines=45> */
[----:B0-----:R-:W3:Y:S04]  /*283a0*/  LDL.LU.64 R18, [R1+0xc40] ;  /* 0x000c400001127983 */ /* 0x001ee80000300a00 */
[----:B------:R-:W3:Y:S02]  /*283b0*/  LDL.LU.64 R16, [R1+0xc38] ;  /* 0x000c380001107983 */ /* 0x000ee40000300a00 */
[----:B---3--:R-:W-:Y:S02]  /*283c0*/  HMMA.16816.F32.BF16 R8, R12, R10, R16 ;  /* 0x0000000a0c08723c */ /* 0x008fe40000041810 */
[----:B------:R-:W2:-:S15]  /*283d0*/  LDL.LU.64 R18, [R1+0xc30] ;  /* 0x000c300001127983 */ /* 0x000e9e0000300a00 */
[----:B------:R-:W-:Y:S02]  /*283e0*/  NOP ;  /* 0x0000000000007918 */ /* 0x000fe40000000000 */
[----:B------:R-:W-:Y:S04]  /*283f0*/  STL.64 [R1+0x230], R8 ;  /* 0x0002300801007387 */ /* 0x000fe80000100a00 */
[----:B------:R0:W-:Y:S04]  /*28400*/  STL.64 [R1+0x238], R10 ;  /* 0x0002380a01007387 */ /* 0x0001e80000100a00 */
[----:B------:R-:W-:Y:S04]  /*28410*/  STL [R1+0xb48], R8 ;  /* 0x000b480801007387 */ /* 0x000fe80000100800 */
[----:B0-----:R-:W3:Y:S04]  /*28420*/  LDL.LU R10, [R1+0x118] ;  /* 0x00011800010a7983 */ /* 0x001ee80000300800 */
[----:B------:R-:W3:Y:S01]  /*28430*/  LDL.LU R11, [R1+0x11c] ;  /* 0x00011c00010b7983 */ /* 0x000ee20000300800 */
[----:B--2---:R-:W-:Y:S03]  /*28440*/  HMMA.16816.F32.BF16 R16, R12, R18, R20 ;  /* 0x000000120c10723c */ /* 0x004fe60000041814 */
[----:B------:R-:W2:Y:S04]  /*28450*/  LDL.LU.64 R22, [R1+0xc28] ;  /* 0x000c280001167983 */ /* 0x000ea80000300a00 */
[----:B------:R-:W2:-:S12]  /*28460*/  LDL.LU.64 R20, [R1+0xc20] ;  /* 0x000c200001147983 */ /* 0x000e980000300a00 */
[----:B------:R-:W-:Y:S04]  /*28470*/  STL.64 [R1+0x220], R16 ;  /* 0x0002201001007387 */ /* 0x000fe80000100a00 */
[----:B------:R0:W-:Y:S04]  /*28480*/  STL.64 [R1+0x228], R18 ;  /* 0x0002281201007387 */ /* 0x0001e80000100a00 */
[----:B0-----:R-:W3:Y:S04]  /*28490*/  LDL.LU.64 R18, [R1+0xc18] ;  /* 0x000c180001127983 */ /* 0x001ee80000300a00 */
[----:B------:R-:W3:Y:S02]  /*284a0*/  LDL.LU.64 R16, [R1+0xc10] ;  /* 0x000c100001107983 */ /* 0x000ee40000300a00 */
[----:B---3--:R-:W-:Y:S02]  /*284b0*/  HMMA.16816.F32.BF16 R8, R12, R10, R16 ;  /* 0x0000000a0c08723c */ /* 0x008fe40000041810 */
[----:B------:R-:W2:-:S15]  /*284c0*/  LDL.LU.64 R18, [R1+0xc08] ;  /* 0x000c080001127983 */ /* 0x000e9e0000300a00 */
[----:B------:R-:W-:Y:S02]  /*284d0*/  NOP ;  /* 0x0000000000007918 */ /* 0x000fe40000000000 */
[----:B------:R0:W-:Y:S04]  /*284e0*/  STL.64 [R1+0x210], R8 ;  /* 0x0002100801007387 */ /* 0x0001e80000100a00 */
[----:B------:R1:W-:Y:S01]  /*284f0*/  STL.64 [R1+0x218], R10 ;  /* 0x0002180a01007387 */ /* 0x0003e20000100a00 */
[----:B0-----:R-:W-:-:S05]  /*28500*/  IMAD.MOV.U32 R9, RZ, RZ, R8 ;  /* 0x000000ffff097224 */ /* 0x001fca00078e0008 */
[----:B------:R-:W-:Y:S04]  /*28510*/  STL [R1+0xb4c], R9 ;  /* 0x000b4c0901007387 */ /* 0x000fe80000100800 */
[----:B-1----:R-:W3:Y:S04]  /*28520*/  LDL.LU R10, [R1+0xf8] ;  /* 0x0000f800010a7983 */ /* 0x002ee80000300800 */
        /* <DEDUP_REMOVED lines=8> */
[----:B---3--:R-:W-:-:S15]  /*285b0*/  HMMA.16816.F32.BF16 R8, R12, R10, R16 ;  /* 0x0000000a0c08723c */ /* 0x008fde0000041810 */
[----:B------:R-:W-:-:S04]  /*285c0*/  NOP ;  /* 0x0000000000007918 */ /* 0x000fc80000000000 */
[----:B------:R-:W-:Y:S04]  /*285d0*/  STL.64 [R1+0x1e0], R8 ;  /* 0x0001e00801007387 */ /* 0x000fe80000100a00 */
[----:B------:R0:W-:Y:S04]  /*285e0*/  STL.64 [R1+0x1e8], R10 ;  /* 0x0001e80a01007387 */ /* 0x0001e80000100a00 */
[----:B------:R-:W3:Y:S04]  /*285f0*/  LDL.LU R18, [R1+0xd8] ;  /* 0x0000d80001127983 */ /* 0x000ee80000300800 */
[----:B------:R-:W3:Y:S01]  /*28600*/  LDL.LU R19, [R1+0xdc] ;  /* 0x0000dc0001137983 */ /* 0x000ee20000300800 */
[----:B0-----:R-:W-:-:S05]  /*28610*/  IMAD.MOV.U32 R10, RZ, RZ, R8 ;  /* 0x000000ffff0a7224 */ /* 0x001fca00078e0008 */
[----:B------:R0:W-:Y:S04]  /*28620*/  STL [R1+0xb50], R10 ;  /* 0x000b500a01007387 */ /* 0x0001e80000100800 */
[----:B0-----:R-:W2:Y:S04]  /*28630*/  LDL.LU R10, [R1+0xe8] ;  /* 0x0000e800010a7983 */ /* 0x001ea80000300800 */
[----:B------:R-:W2:Y:S02]  /*28640*/  LDL.LU R11, [R1+0xec] ;  /* 0x0000ec00010b7983 */ /* 0x000ea40000300800 */
[----:B--2---:R-:W-:Y:S02]  /*28650*/  HMMA.16816.F32.BF16 R8, R12, R10, R20 ;  /* 0x0000000a0c08723c */ /* 0x004fe40000041814 */
[----:B------:R-:W2:Y:S01]  /*28660*/  LDL.LU R22, [R1+0xc8] ;  /* 0x0000c80001167983 */ /* 0x000ea20000300800 */
[----:B------:R-:W-:-:S15]  /*28670*/  IMAD.MOV.U32 R23, RZ, RZ, R0 ;  /* 0x000000ffff177224 */ /* 0x000fde00078e0000 */
[----:B------:R-:W-:Y:S01]  /*28680*/  NOP ;  /* 0x0000000000007918 */ /* 0x000fe20000000000 */
[----:B------:R-:W-:Y:S04]  /*28690*/  STL.64 [R1+0x1d0], R8 ;  /* 0x0001d00801007387 */ /* 0x000fe80000100a00 */
[----:B------:R3:W-:Y:S02]  /*286a0*/  STL.64 [R1+0x1d8], R10 ;  /* 0x0001d80a01007387 */ /* 0x0007e40000100a00 */
[----:B---3--:R-:W-:-:S15]  /*286b0*/  HMMA.16816.F32.BF16 R8, R12, R18, R24 ;  /* 0x000000120c08723c */ /* 0x008fde0000041818 */
[----:B------:R-:W-:-:S04]  /*286c0*/  NOP ;  /* 0x0000000000007918 */ /* 0x000fc80000000000 */
[----:B------:R-:W-:Y:S01]  /*286d0*/  STL.64 [R1+0x1c0], R8 ;  /* 0x0001c00801007387 */ /* 0x000fe20000100a00 */
[----:B------:R-:W-:-:S03]  /*286e0*/  IMAD.MOV.U32 R16, RZ, RZ, R11 ;  /* 0x000000ffff107224 */ /* 0x000fc600078e000b */
[----:B------:R0:W-:Y:S02]  /*286f0*/  STL.64 [R1+0x1c8], R10 ;  /* 0x0001c80a01007387 */ /* 0x0001e40000100a00 */
[----:B0-----:R-:W-:-:S05]  /*28700*/  IMAD.MOV.U32 R11, RZ, RZ, R8 ;  /* 0x000000ffff0b7224 */ /* 0x001fca00078e0008 */
[----:B------:R-:W-:Y:S04]  /*28710*/  STL [R1+0xb58], R11 ;  /* 0x000b580b01007387 */ /* 0x000fe80000100800 */
[----:B------:R-:W-:Y:S01]  /*28720*/  STL [R1+0xb54], R16 ;  /* 0x000b541001007387 */ /* 0x000fe20000100800 */
[----:B--2---:R-:W-:-:S15]  /*28730*/  HMMA.16816.F32.BF16 R4, R12, R22, R4 ;  /* 0x000000160c04723c */ /* 0x004fde0000041804 */
[----:B------:R-:W-:-:S04]  /*28740*/  NOP ;  /* 0x0000000000007918 */ /* 0x000fc80000000000 */
[----:B------:R-:W-:Y:S04]  /*28750*/  STL.64 [R1+0x1b0], R4 ;  /* 0x0001b00401007387 */ /* 0x000fe80000100a00 */
[----:B------:R-:W-:Y:S04]  /*28760*/  STL.64 [R1+0x1b8], R6 ;  /* 0x0001b80601007387 */ /* 0x000fe80000100a00 */
[----:B------:R-:W2:Y:S04]  /*28770*/  LDL.LU R12, [R1+0x2dc] ;  /* 0x0002dc00010c7983 */ /* 0x000ea80000300800 */
[----:B--2---:R0:W-:Y:S04]  /*28780*/  STL [R1+0xbdc], R12 ;  /* 0x000bdc0c01007387 */ /* 0x0041e80000100800 */
[----:B0-----:R-:W2:Y:S01]  /*28790*/  LDL.LU R12, [R1+0x2ec] ;  /* 0x0002ec00010c7983 */ /* 0x001ea20000300800 */
[----:B------:R-:W-:-:S03]  /*287a0*/  IMAD.MOV.U32 R4, RZ, RZ, R7 ;  /* 0x000000ffff047224 */ /* 0x000fc600078e0007 */
        /* <DEDUP_REMOVED lines=29> */
[----:B------:R0:W-:Y:S04]  /*28980*/  STL [R1+0xb5c], R4 ;  /* 0x000b5c0401007387 */ /* 0x0001e80000100800 */
[----:B0-----:R-:W3:Y:S01]  /*28990*/  LDL.LU R4, [R1+0x2e4] ;  /* 0x0002e40001047983 */ /* 0x001ee20000300800 */
[----:B--2---:R-:W-:-:S05]  /*289a0*/  IADD3 R12, P4, PT, R12, UR13, RZ ;  /* 0x0000000d0c0c7c10 */ /* 0x004fca000ff9e0ff */
[----:B------:R0:W-:Y:S04]  /*289b0*/  STL [R1+0x2f4], R12 ;  /* 0x0002f40c01007387 */ /* 0x0001e80000100800 */
[----:B0-----:R-:W2:Y:S02]  /*289c0*/  LDL.LU R12, [R1+0xbe0] ;  /* 0x000be000010c7983 */ /* 0x001ea40000300800 */
[----:B--2---:R-:W-:-:S05]  /*289d0*/  IADD3 R12, P5, PT, R12, UR13, RZ ;  /* 0x0000000d0c0c7c10 */ /* 0x004fca000ffbe0ff */
[----:B------:R0:W-:Y:S04]  /*289e0*/  STL [R1+0x2ec], R12 ;  /* 0x0002ec0c01007387 */ /* 0x0001e80000100800 */
[----:B0-----:R-:W2:Y:S01]  /*289f0*/  LDL.LU R12, [R1+0xbdc] ;  /* 0x000bdc00010c7983 */ /* 0x001ea20000300800 */
[----:B---3--:R-:W-:Y:S02]  /*28a00*/  IADD3 R4, P6, PT, R4, UR13, RZ ;  /* 0x0000000d04047c10 */ /* 0x008fe4000ffde0ff */
[----:B------:R-:W-:Y:S02]  /*28a10*/  IADD3 R13, P1, PT, R13, UR13, RZ ;  /* 0x0000000d0d0d7c10 */ /* 0x000fe4000ff3e0ff */
[----:B----4-:R-:W-:Y:S02]  /*28a20*/  IADD3 R14, P2, PT, R14, UR13, RZ ;  /* 0x0000000d0e0e7c10 */ /* 0x010fe4000ff5e0ff */
[----:B------:R-:W-:-:S02]  /*28a30*/  IADD3 R15, P3, PT, R15, UR13, RZ ;  /* 0x0000000d0f0f7c10 */ /* 0x000fc4000ff7e0ff */
[----:B------:R-:W-:Y:S01]  /*28a40*/  IADD3.X R5, PT, PT, R5, UR6, RZ, P4, !PT ;  /* 0x0000000605057c10 */ /* 0x000fe2000a7fe4ff */
[----:B------:R0:W-:Y:S01]  /*28a50*/  STL [R1+0x2e4], R4 ;  /* 0x0002e40401007387 */ /* 0x0001e20000100800 */
[----:B------:R-:W-:Y:S02]  /*28a60*/  IADD3 R6, P4, PT, R6, UR12, RZ ;  /* 0x0000000c06067c10 */ /* 0x000fe4000ff9e0ff */
[----:B------:R-:W-:Y:S02]  /*28a70*/  IADD3.X R7, PT, PT, R7, UR6, RZ, P5, !PT ;  /* 0x0000000607077c10 */ /* 0x000fe4000affe4ff */
[----:B------:R-:W-:Y:S02]  /*28a80*/  IADD3 R16, P5, PT, R16, UR12, RZ ;  /* 0x0000000c10107c10 */ /* 0x000fe4000ffbe0ff */
[----:B------:R-:W-:Y:S02]  /*28a90*/  IADD3.X R11, PT, PT, R11, UR6, RZ, P6, !PT ;  /* 0x000000060b0b7c10 */ /* 0x000fe4000b7fe4ff */
[----:B------:R-:W-:-:S02]  /*28aa0*/  IADD3 R24, P6, PT, R24, UR12, RZ ;  /* 0x0000000c18187c10 */ /* 0x000fc4000ffde0ff */
[----:B------:R-:W-:Y:S02]  /*28ab0*/  IADD3.X R27, PT, PT, R27, UR6, RZ, P1, !PT ;  /* 0x000000061b1b7c10 */ /* 0x000fe40008ffe4ff */
        /* <DEDUP_REMOVED lines=11> */
[----:B--2---:R-:W-:-:S05]  /*28b70*/  IADD3 R12, P0, PT, R12, UR13, RZ ;  /* 0x0000000d0c0c7c10 */ /* 0x004fca000ff1e0ff */
[----:B------:R-:W-:Y:S04]  /*28b80*/  STL [R1+0x2dc], R12 ;  /* 0x0002dc0c01007387 */ /* 0x000fe80000100800 */
[----:B------:R-:W-:Y:S04]  /*28b90*/  STL [R1+0x2d4], R13 ;  /* 0x0002d40d01007387 */ /* 0x000fe80000100800 */
[----:B------:R-:W-:Y:S04]  /*28ba0*/  STL [R1+0x2cc], R14 ;  /* 0x0002cc0e01007387 */ /* 0x000fe80000100800 */
[----:B------:R-:W-:Y:S04]  /*28bb0*/  STL [R1+0x2c4], R15 ;  /* 0x0002c40f01007387 */ /* 0x000fe80000100800 */
[----:B------:R-:W-:Y:S04]  /*28bc0*/  STL [R1+0x2f0], R5 ;  /* 0x0002f00501007387 */ /* 0x000fe80000100800 */
[----:B------:R-:W-:Y:S01]  /*28bd0*/  STL [R1+0xa94], R6 ;  /* 0x000a940601007387 */ /* 0x000fe20000100800 */
[----:B------:R-:W-:-:S03]  /*28be0*/  IADD3.X R25, PT, PT, R25, UR6, RZ, P0, !PT ;  /* 0x0000000619197c10 */ /* 0x000fc600087fe4ff */
[----:B------:R-:W-:Y:S01]  /*28bf0*/  STL [R1+0x2e8], R7 ;  /* 0x0002e80701007387 */ /* 0x000fe20000100800 */
[----:B------:R-:W-:-:S03]  /*28c00*/  IADD3 R26, P0, PT, R26, UR12, RZ ;  /* 0x0000000c1a1a7c10 */ /* 0x000fc6000ff1e0ff */
        /* <DEDUP_REMOVED lines=13> */
[----:B------:R-:W-:-:S03]  /*28ce0*/  IADD3.X R28, PT, PT, R28, UR9, RZ, P0, !PT ;  /* 0x000000091c1c7c10 */ /* 0x000fc600087fe4ff */
[----:B------:R-:W-:Y:S04]  /*28cf0*/  STL [R1+0x1fc], R19 ;  /* 0x0001fc1301007387 */ /* 0x000fe80000100800 */
[----:B------:R-:W-:Y:S04]  /*28d00*/  STL [R1+0xa74], R9 ;  /* 0x000a740901007387 */ /* 0x000fe80000100800 */
[----:B------:R-:W-:Y:S04]  /*28d10*/  STL [R1+0x314], R8 ;  /* 0x0003140801007387 */ /* 0x000fe80000100800 */
[----:B------:R-:W-:Y:S04]  /*28d20*/  STL [R1+0xa6c], R29 ;  /* 0x000a6c1d01007387 */ /* 0x000fe80000100800 */
[----:B------:R-:W-:Y:S04]  /*28d30*/  STL [R1+0x310], R28 ;  /* 0x0003101c01007387 */ /* 0x000fe80000100800 */
[----:B0-----:R-:W2:Y:S01]  /*28d40*/  LDL.LU R4, [R1+0x304] ;  /* 0x0003040001047983 */ /* 0x001ea20000300800 */
[----:B------:R-:W-:-:S02]  /*28d50*/  IADD3 R3, P0, PT, R3, UR12, RZ ;  /* 0x0000000c03037c10 */ /* 0x000fc4000ff1e0ff */
[----:B------:R-:W-:-:S03]  /*28d60*/  IADD3.X R2, PT, PT, R2, UR9, RZ, P1, !PT ;  /* 0x0000000902027c10 */ /* 0x000fc60008ffe4ff */
[----:B------:R-:W-:Y:S04]  /*28d70*/  STL [R1+0xa64], R3 ;  /* 0x000a640301007387 */ /* 0x000fe80000100800 */
[----:B--2---:R0:W-:Y:S04]  /*28d80*/  STL [R1+0xbd4], R4 ;  /* 0x000bd40401007387 */ /* 0x0041e80000100800 */
[----:B------:R-:W-:Y:S04]  /*28d90*/  STL [R1+0x30c], R2 ;  /* 0x00030c0201007387 */ /* 0x000fe80000100800 */
[----:B0-----:R-:W2:Y:S01]  /*28da0*/  LDL.LU R4, [R1+0xa54] ;  /* 0x000a540001047983 */ /* 0x001ea20000300800 */
[----:B------:R-:W-:-:S05]  /*28db0*/  IADD3 R0, P1, PT, R0, UR12, RZ ;  /* 0x0000000c00007c10 */ /* 0x000fca000ff3e0ff */
[----:B------:R-:W-:Y:S04]  /*28dc0*/  STL [R1+0xa5c], R0 ;  /* 0x000a5c0001007387 */ /* 0x000fe80000100800 */
        /* <DEDUP_REMOVED lines=30> */
[----:B--2---:R-:W-:-:S05]  /*28fb0*/  IADD3.X R4, PT, PT, R4, UR9, RZ, P2, !PT ;  /* 0x0000000904047c10 */ /* 0x004fca00097fe4ff */
[----:B------:R0:W-:Y:S04]  /*28fc0*/  STL [R1+0x308], R4 ;  /* 0x0003080401007387 */ /* 0x0001e80000100800 */
[----:B0-----:R-:W2:Y:S02]  /*28fd0*/  LDL.LU R4, [R1+0xbd8] ;  /* 0x000bd80001047983 */ /* 0x001ea40000300800 */
[----:B--2---:R-:W-:-:S05]  /*28fe0*/  IADD3 R4, P2, PT, R4, UR12, RZ ;  /* 0x0000000c04047c10 */ /* 0x004fca000ff5e0ff */
[----:B------:R0:W-:Y:S04]  /*28ff0*/  STL [R1+0xa54], R4 ;  /* 0x000a540401007387 */ /* 0x0001e80000100800 */
[----:B0-----:R-:W2:Y:S01]  /*29000*/  LDL.LU R4, [R1+0xbd4] ;  /* 0x000bd40001047983 */ /* 0x001ea20000300800 */
[----:B----4-:R-:W-:Y:S02]  /*29010*/  IADD3.X R13, PT, PT, R13, UR9, RZ, P4, !PT ;  /* 0x000000090d0d7c10 */ /* 0x010fe4000a7fe4ff */
[----:B---3--:R-:W-:Y:S02]  /*29020*/  IADD3 R14, P4, PT, R14, UR12, RZ ;  /* 0x0000000c0e0e7c10 */ /* 0x008fe4000ff9e0ff */
        /* <DEDUP_REMOVED lines=20> */
[----:B--2---:R-:W-:Y:S02]  /*29170*/  IADD3.X R4, PT, PT, R4, UR9, RZ, P3, !PT ;  /* 0x0000000904047c10 */ /* 0x004fe40009ffe4ff */
[----:B------:R-:W-:-:S03]  /*29180*/  IADD3 R12, P3, PT, R12, UR12, RZ ;  /* 0x0000000c0c0c7c10 */ /* 0x000fc6000ff7e0ff */
        /* <DEDUP_REMOVED lines=28> */
[----:B0-----:R-:W2:Y:S01]  /*29350*/  LDL.LU R4, [R1+0x9d4] ;  /* 0x0009d40001047983 */ /* 0x001ea20000300800 */
[----:B------:R-:W-:-:S02]  /*29360*/  IADD3.X R3, PT, PT, R3, UR9, RZ, P2, !PT ;  /* 0x0000000903037c10 */ /* 0x000fc400097fe4ff */
[----:B------:R-:W-:-:S03]  /*29370*/  IADD3 R2, P2, PT, R2, UR12, RZ ;  /* 0x0000000c02027c10 */ /* 0x000fc6000ff5e0ff */
[----:B------:R-:W-:Y:S04]  /*29380*/  STL [R1+0xa18], R3 ;  /* 0x000a180301007387 */ /* 0x000fe80000100800 */
[----:B--2---:R0:W-:Y:S04]  /*29390*/  STL [R1+0xbcc], R4 ;  /* 0x000bcc0401007387 */ /* 0x0041e80000100800 */
[----:B------:R-:W-:Y:S04]  /*293a0*/  STL [R1+0x9e4], R2 ;  /* 0x0009e40201007387 */ /* 0x000fe80000100800 */
[----:B0-----:R-:W2:Y:S01]  /*293b0*/  LDL.LU R4, [R1+0xa08] ;  /* 0x000a080001047983 */ /* 0x001ea20000300800 */
[----:B------:R-:W-:-:S05]  /*293c0*/  IADD3.X R0, PT, PT, R0, UR9, RZ, P3, !PT ;  /* 0x0000000900007c10 */ /* 0x000fca0009ffe4ff */
        /* <DEDUP_REMOVED lines=31> */
[----:B--2---:R-:W-:-:S05]  /*295c0*/  IADD3 R4, P3, PT, R4, UR12, RZ ;  /* 0x0000000c04047c10 */ /* 0x004fca000ff7e0ff */
[----:B------:R0:W-:Y:S04]  /*295d0*/  STL [R1+0x9dc], R4 ;  /* 0x0009dc0401007387 */ /* 0x0001e80000100800 */
[----:B0-----:R-:W2:Y:S02]  /*295e0*/  LDL.LU R4, [R1+0xbd0] ;  /* 0x000bd00001047983 */ /* 0x001ea40000300800 */
[----:B--2---:R-:W-:-:S05]  /*295f0*/  IADD3.X R4, PT, PT, R4, UR9, RZ, P4, !PT ;  /* 0x0000000904047c10 */ /* 0x004fca000a7fe4ff */
[----:B------:R0:W-:Y:S04]  /*29600*/  STL [R1+0xa08], R4 ;  /* 0x000a080401007387 */ /* 0x0001e80000100800 */
[----:B0-----:R-:W2:Y:S01]  /*29610*/  LDL.LU R4, [R1+0xbcc] ;  /* 0x000bcc0001047983 */ /* 0x001ea20000300800 */
[----:B---3--:R-:W-:Y:S02]  /*29620*/  IADD3.X R12, PT, PT, R12, UR9, RZ, P5, !PT ;  /* 0x000000090c0c7c10 */ /* 0x008fe4000affe4ff */
[----:B----4-:R-:W-:Y:S02]  /*29630*/  IADD3 R13, P5, PT, R13, UR12, RZ ;  /* 0x0000000c0d0d7c10 */ /* 0x010fe4000ffbe0ff */
        /* <DEDUP_REMOVED lines=21> */
[----:B--2---:R-:W-:-:S05]  /*29790*/  IADD3 R4, P4, PT, R4, UR12, RZ ;  /* 0x0000000c04047c10 */ /* 0x004fca000ff9e0ff */
        /* <DEDUP_REMOVED lines=1260> */
[----:B--2---:R-:W-:Y:S02]  /*2e660*/  IADD3.X R4, PT, PT, R4, UR9, RZ, P3, !PT ;  /* 0x0000000904047c10 */ /* 0x004fe40009ffe4ff */
        /* <DEDUP_REMOVED lines=29> */
[----:B0-----:R-:W2:Y:S04]  /*2e840*/  LDL.LU R19, [R1+0xabc] ;  /* 0x000abc0001137983 */ /* 0x001ea80000300800 */
[----:B------:R-:W-:Y:S04]  /*2e850*/  STL [R1+0x350], R3 ;  /* 0x0003500301007387 */ /* 0x000fe80000100800 */
[----:B------:R-:W3:Y:S01]  /*2e860*/  LDL.LU R4, [R1+0xac4] ;  /* 0x000ac40001047983 */ /* 0x000ee20000300800 */
[----:B------:R-:W-:-:S02]  /*2e870*/  IADD3 R2, P2, PT, R2, UR12, RZ ;  /* 0x0000000c02027c10 */ /* 0x000fc4000ff5e0ff */
[----:B------:R-:W-:-:S03]  /*2e880*/  IADD3.X R0, PT, PT, R0, UR9, RZ, P3, !PT ;  /* 0x0000000900007c10 */ /* 0x000fc60009ffe4ff */
[----:B------:R-:W-:Y:S04]  /*2e890*/  STL [R1+0xab4], R2 ;  /* 0x000ab40201007387 */ /* 0x000fe80000100800 */
[----:B---3--:R0:W-:Y:S04]  /*2e8a0*/  STL [R1+0xb60], R4 ;  /* 0x000b600401007387 */ /* 0x0081e80000100800 */
[----:B------:R1:W-:Y:S04]  /*2e8b0*/  STL [R1+0x348], R0 ;  /* 0x0003480001007387 */ /* 0x0003e80000100800 */
[----:B0-----:R-:W3:Y:S04]  /*2e8c0*/  LDL.LU R4, [R1+0x340] ;  /* 0x0003400001047983 */ /* 0x001ee80000300800 */
[----:B------:R-:W4:Y:S04]  /*2e8d0*/  LDL.LU R11, [R1+0x338] ;  /* 0x00033800010b7983 */ /* 0x000f280000300800 */
        /* <DEDUP_REMOVED lines=8> */
[----:B-1----:R-:W4:Y:S04]  /*2e960*/  LDL.LU R0, [R1+0xaf4] ;  /* 0x000af40001007983 */ /* 0x002f280000300800 */
        /* <DEDUP_REMOVED lines=13> */
[----:B--2---:R-:W-:-:S03]  /*2ea40*/  IADD3 R19, P3, PT, R19, UR12, RZ ;  /* 0x0000000c13137c10 */ /* 0x004fc6000ff7e0ff */
[----:B------:R-:W2:Y:S04]  /*2ea50*/  LDL.LU R22, [R1+0xab8] ;  /* 0x000ab80001167983 */ /* 0x000ea80000300800 */
[----:B------:R-:W2:Y:S04]  /*2ea60*/  LDL.LU R23, [R1+0xac0] ;  /* 0x000ac00001177983 */ /* 0x000ea80000300800 */
[----:B------:R-:W2:Y:S04]  /*2ea70*/  LDL.LU R17, [R1+0xac8] ;  /* 0x000ac80001117983 */ /* 0x000ea80000300800 */
[----:B------:R-:W2:Y:S04]  /*2ea80*/  LDL.LU R18, [R1+0xad0] ;  /* 0x000ad00001127983 */ /* 0x000ea80000300800 */
[----:B------:R0:W-:Y:S04]  /*2ea90*/  STL [R1+0xabc], R19 ;  /* 0x000abc1301007387 */ /* 0x0001e80000100800 */
[----:B0-----:R-:W2:Y:S01]  /*2eaa0*/  LDL.LU R19, [R1+0x2f8] ;  /* 0x0002f80001137983 */ /* 0x001ea20000300800 */
[----:B---3--:R-:W-:-:S05]  /*2eab0*/  IADD3.X R4, PT, PT, R4, UR9, RZ, P4, !PT ;  /* 0x0000000904047c10 */ /* 0x008fca000a7fe4ff */
[----:B------:R0:W-:Y:S04]  /*2eac0*/  STL [R1+0x340], R4 ;  /* 0x0003400401007387 */ /* 0x0001e80000100800 */
[----:B0-----:R-:W3:Y:S01]  /*2ead0*/  LDL.LU R4, [R1+0xb60] ;  /* 0x000b600001047983 */ /* 0x001ee20000300800 */
[----:B----4-:R-:W-:Y:S02]  /*2eae0*/  IADD3.X R11, PT, PT, R11, UR9, RZ, P5, !PT ;  /* 0x000000090b0b7c10 */ /* 0x010fe4000affe4ff */
        /* <DEDUP_REMOVED lines=9> */
[----:B---3--:R-:W-:-:S05]  /*2eb80*/  IADD3 R4, P4, PT, R4, UR12, RZ ;  /* 0x0000000c04047c10 */ /* 0x008fca000ff9e0ff */
[----:B------:R0:W-:Y:S04]  /*2eb90*/  STL [R1+0xac4], R4 ;  /* 0x000ac40401007387 */ /* 0x0001e80000100800 */
[----:B0-----:R1:W5:Y:S04]  /*2eba0*/  LDL.LU R4, [R1+0xb5c] ;  /* 0x000b5c0001047983 */ /* 0x0013680000300800 */
        /* <DEDUP_REMOVED lines=19> */
[----:B0-----:R-:W3:Y:S01]  /*2ece0*/  LDL.LU R0, [R1+0xb34] ;  /* 0x000b340001007983 */ /* 0x001ee20000300800 */
[----:B------:R-:W-:-:S02]  /*2ecf0*/  IADD3.X R12, PT, PT, R12, UR9, RZ, P3, !PT ;  /* 0x000000090c0c7c10 */ /* 0x000fc40009ffe4ff */
[----:B------:R-:W-:Y:S02]  /*2ed00*/  IADD3 R13, P3, PT, R13, UR12, RZ ;  /* 0x0000000c0d0d7c10 */ /* 0x000fe4000ff7e0ff */
[----:B------:R-:W-:Y:S02]  /*2ed10*/  IADD3.X R14, PT, PT, R14, UR9, RZ, P4, !PT ;  /* 0x000000090e0e7c10 */ /* 0x000fe4000a7fe4ff */
[----:B------:R-:W-:Y:S02]  /*2ed20*/  IADD3 R15, P4, PT, R15, UR12, RZ ;  /* 0x0000000c0f0f7c10 */ /* 0x000fe4000ff9e0ff */
[----:B------:R-:W-:Y:S01]  /*2ed30*/  IADD3.X R5, PT, PT, R5, UR9, RZ, P5, !PT ;  /* 0x0000000905057c10 */ /* 0x000fe2000affe4ff */
[----:B------:R-:W-:Y:S01]  /*2ed40*/  STL [R1+0x324], R12 ;  /* 0x0003240c01007387 */ /* 0x000fe20000100800 */
[----:B------:R-:W-:-:S03]  /*2ed50*/  IADD3 R6, P5, PT, R6, UR12, RZ ;  /* 0x0000000c06067c10 */ /* 0x000fc6000ffbe0ff */
[----:B------:R-:W-:Y:S01]  /*2ed60*/  STL [R1+0xaf0], R13 ;  /* 0x000af00d01007387 */ /* 0x000fe20000100800 */
[----:B------:R-:W-:-:S03]  /*2ed70*/  IADD3.X R7, PT, PT, R7, UR9, RZ, P6, !PT ;  /* 0x0000000907077c10 */ /* 0x000fc6000b7fe4ff */
        /* <DEDUP_REMOVED lines=9> */
[----:B------:R-:W-:-:S03]  /*2ee10*/  IADD3.X R20, PT, PT, R20, UR9, RZ, P2, !PT ;  /* 0x0000000914147c10 */ /* 0x000fc600097fe4ff */
[----:B------:R-:W-:Y:S01]  /*2ee20*/  STL [R1+0xae4], R24 ;  /* 0x000ae41801007387 */ /* 0x000fe20000100800 */
[----:B------:R-:W-:-:S03]  /*2ee30*/  IADD3 R21, P1, PT, R21, UR13, RZ ;  /* 0x0000000d15157c10 */ /* 0x000fc6000ff3e0ff */
[----:B------:R-:W-:Y:S01]  /*2ee40*/  STL [R1+0xaa0], R25 ;  /* 0x000aa01901007387 */ /* 0x000fe20000100800 */
[----:B--2---:R-:W-:-:S03]  /*2ee50*/  IADD3.X R22, PT, PT, R22, UR9, RZ, P3, !PT ;  /* 0x0000000916167c10 */ /* 0x004fc60009ffe4ff */
[----:B------:R-:W-:Y:S01]  /*2ee60*/  STL [R1+0xae0], R26 ;  /* 0x000ae01a01007387 */ /* 0x000fe20000100800 */
[----:B------:R-:W-:-:S03]  /*2ee70*/  IADD3.X R23, PT, PT, R23, UR9, RZ, P4, !PT ;  /* 0x0000000917177c10 */ /* 0x000fc6000a7fe4ff */
[----:B------:R-:W-:Y:S04]  /*2ee80*/  STL [R1+0xaa8], R27 ;  /* 0x000aa81b01007387 */ /* 0x000fe80000100800 */
[----:B------:R-:W-:Y:S01]  /*2ee90*/  STL [R1+0xab0], R20 ;  /* 0x000ab01401007387 */ /* 0x000fe20000100800 */
[----:B------:R-:W-:-:S03]  /*2eea0*/  IADD3.X R17, PT, PT, R17, UR9, RZ, P5, !PT ;  /* 0x0000000911117c10 */ /* 0x000fc6000affe4ff */
[----:B------:R-:W-:Y:S01]  /*2eeb0*/  STL [R1+0x2fc], R21 ;  /* 0x0002fc1501007387 */ /* 0x000fe20000100800 */
[----:B------:R-:W-:-:S03]  /*2eec0*/  IADD3.X R18, PT, PT, R18, UR9, RZ, P6, !PT ;  /* 0x0000000912127c10 */ /* 0x000fc6000b7fe4ff */
[----:B------:R-:W-:Y:S04]  /*2eed0*/  STL [R1+0xab8], R22 ;  /* 0x000ab81601007387 */ /* 0x000fe80000100800 */
[----:B------:R-:W-:Y:S01]  /*2eee0*/  STL [R1+0xac0], R23 ;  /* 0x000ac01701007387 */ /* 0x000fe20000100800 */
[----:B------:R-:W-:Y:S01]  /*2eef0*/  IADD3.X R19, PT, PT, R19, UR6, RZ, P1, !PT ;  /* 0x0000000613137c10 */ /* 0x000fe20008ffe4ff */
[----:B------:R-:W-:-:S04]  /*2ef00*/  UIADD3 UR4, UPT, UPT, UR4, 0x1, URZ ;  /* 0x0000000104047890 */ /* 0x000fc8000fffe0ff */
[----:B------:R-:W-:Y:S01]  /*2ef10*/  UISETP.NE.U32.AND UP0, UPT, UR4, UR8, UPT ;  /* 0x000000080400728c */ /* 0x000fe2000bf05070 */
[----:B---3--:R-:W-:-:S05]  /*2ef20*/  IADD3.X R0, PT, PT, R0, UR9, RZ, P0, !PT ;  /* 0x0000000900007c10 */ /* 0x008fca00087fe4ff */
[----:B------:R0:W-:Y:S04]  /*2ef30*/  STL [R1+0xad8], R0 ;  /* 0x000ad80001007387 */ /* 0x0001e80000100800 */
[----:B------:R1:W-:Y:S04]  /*2ef40*/  STL [R1+0xac8], R17 ;  /* 0x000ac81101007387 */ /* 0x0003e80000100800 */
[----:B0-----:R1:W5:Y:S04]  /*2ef50*/  LDL.LU R0, [R1+0xb30] ;  /* 0x000b300001007983 */ /* 0x0013680000300800 */
[----:B------:R1:W-:Y:S04]  /*2ef60*/  STL [R1+0xad0], R18 ;  /* 0x000ad01201007387 */ /* 0x0003e80000100800 */
[----:B------:R1:W-:Y:S01]  /*2ef70*/  STL [R1+0x2f8], R19 ;  /* 0x0002f81301007387 */ /* 0x0003e20000100800 */
[----:B------:R-:W-:Y:S05]  /*2ef80*/  BRA.U UP0, `(.L_x_2) ;  /* 0xfffffea900dc7547 */ /* 0x000fea000b83ffff */
[----:B------:R-:W2:Y:S04]  /*2ef90*/  LDL.LU R7, [R1+0x1c4] ;  /* 0x0001c40001077983 */ /* 0x000ea80000300800 */
[----:B--2---:R0:W-:Y:S04]  /*2efa0*/  STL [R1+0xb7c], R7 ;  /* 0x000b7c0701007387 */ /* 0x0041e80000100800 */
[----:B0-----:R-:W2:Y:S04]  /*2efb0*/  LDL.LU R7, [R1+0x238] ;  /* 0x0002380001077983 */ /* 0x001ea80000300800 */
        /* <DEDUP_REMOVED lines=13> */
[----:B------:R-:W2:Y:S01]  /*2f090*/  LDL.LU R6, [R1+0x1e4] ;  /* 0x0001e40001067983 */ /* 0x000ea20000300800 */
[----:B0----5:R-:W-:-:S03]  /*2f0a0*/  IMAD.MOV.U32 R7, RZ, RZ, R16 ;  /* 0x000000ffff077224 */ /* 0x021fc600078e0010 */
        /* <DEDUP_REMOVED lines=16> */
[----:B--2---:R-:W-:Y:S04]  /*2f1b0*/  STL [R1+0xbb8], R6 ;  /* 0x000bb80601007387 */ /* 0x004fe80000100800 */
[----:B------:R-:W2:Y:S04]  /*2f1c0*/  LDL.LU R5, [R1+0x214] ;  /* 0x0002140001057983 */ /* 0x000ea80000300800 */
[----:B--2---:R0:W-:Y:S04]  /*2f1d0*/  STL [R1+0xb74], R5 ;  /* 0x000b740501007387 */ /* 0x0041e80000100800 */
[----:B0-----:R-:W2:Y:S04]  /*2f1e0*/  LDL.LU R5, [R1+0x1d4] ;  /* 0x0001d40001057983 */ /* 0x001ea80000300800 */
[----:B------:R0:W-:Y:S04]  /*2f1f0*/  STL [R1+0xb6c], R11 ;  /* 0x000b6c0b01007387 */ /* 0x0001e80000100800 */
[----:B0-----:R-:W3:Y:S01]  /*2f200*/  LDL.LU R11, [R1+0x224] ;  /* 0x00022400010b7983 */ /* 0x001ee20000300800 */
[----:B------:R-:W-:-:S03]  /*2f210*/  IMAD.MOV.U32 R6, RZ, RZ, R4 ;  /* 0x000000ffff067224 */ /* 0x000fc600078e0004 */
[----:B---3--:R0:W-:Y:S04]  /*2f220*/  STL [R1+0xb70], R11 ;  /* 0x000b700b01007387 */ /* 0x0081e80000100800 */
[----:B0-----:R-:W3:Y:S04]  /*2f230*/  LDL.LU R11, [R1+0x204] ;  /* 0x00020400010b7983 */ /* 0x001ee80000300800 */
[----:B------:R-:W4:Y:S04]  /*2f240*/  LDL.LU R4, [R1+0x234] ;  /* 0x0002340001047983 */ /* 0x000f280000300800 */
[----:B------:R0:W-:Y:S04]  /*2f250*/  STL [R1+0xb68], R10 ;  /* 0x000b680a01007387 */ /* 0x0001e80000100800 */
[----:B0-----:R-:W2:Y:S04]  /*2f260*/  LDL.LU R10, [R1+0x1b0] ;  /* 0x0001b000010a7983 */ /* 0x001ea80000300800 */
[----:B------:R0:W-:Y:S04]  /*2f270*/  STL [R1+0xb64], R9 ;  /* 0x000b640901007387 */ /* 0x0001e80000100800 */
[----:B0-----:R-:W2:Y:S04]  /*2f280*/  LDL.LU R9, [R1+0x1d0] ;  /* 0x0001d00001097983 */ /* 0x001ea80000300800 */
[----:B------:R0:W-:Y:S04]  /*2f290*/  STL [R1+0xb60], R8 ;  /* 0x000b600801007387 */ /* 0x0001e80000100800 */
[----:B0-----:R-:W2:Y:S04]  /*2f2a0*/  LDL.LU R8, [R1+0x200] ;  /* 0x0002000001087983 */ /* 0x001ea80000300800 */
[----:B------:R-:W2:Y:S04]  /*2f2b0*/  LDL.LU R15, [R1+0x25c] ;  /* 0x00025c00010f7983 */ /* 0x000ea80000300800 */
[----:B--2---:R0:W-:Y:S04]  /*2f2c0*/  STL [R1+0xb5c], R15 ;  /* 0x000b5c0f01007387 */ /* 0x0041e80000100800 */
        /* <DEDUP_REMOVED lines=10> */
[----:B-1----:R-:W2:Y:S04]  /*2f370*/  LDL.LU R19, [R1+0x258] ;  /* 0x0002580001137983 */ /* 0x002ea80000300800 */
        /* <DEDUP_REMOVED lines=8> */
[----:B------:R0:W-:Y:S04]  /*2f400*/  STL [R1+0xb3c], R28 ;  /* 0x000b3c1c01007387 */ /* 0x0001e80000100800 */
[----:B0-----:R-:W2:Y:S01]  /*2f410*/  LDL.LU R28, [R1+0x2a8] ;  /* 0x0002a800011c7983 */ /* 0x001ea20000300800 */
[----:B------:R-:W-:-:S03]  /*2f420*/  F2FP.BF16.F32.PACK_AB R7, R6, R7 ;  /* 0x000000070607723e */ /* 0x000fc600000010ff */
[----:B--2---:R0:W-:Y:S04]  /*2f430*/  STL [R1+0xb40], R28 ;  /* 0x000b401c01007387 */ /* 0x0041e80000100800 */
[----:B0-----:R-:W2:Y:S04]  /*2f440*/  LDL.LU R28, [R1+0x288] ;  /* 0x00028800011c7983 */ /* 0x001ea80000300800 */
[----:B------:R-:W2:Y:S04]  /*2f450*/  LDL.LU R16, [R1+0x2b8] ;  /* 0x0002b80001107983 */ /* 0x000ea80000300800 */
[----:B------:R0:W-:Y:S04]  /*2f460*/  STL [R1+0xb38], R29 ;  /* 0x000b381d01007387 */ /* 0x0001e80000100800 */
        /* <DEDUP_REMOVED lines=16> */
[----:B0-----:R-:W2:Y:S02]  /*2f570*/  LDL.LU R7, [R1+0xbb4] ;  /* 0x000bb40001077983 */ /* 0x001ea40000300800 */
[----:B--2---:R-:W-:-:S02]  /*2f580*/  F2FP.BF16.F32.PACK_AB R7, R6, R7 ;  /* 0x000000070607723e */ /* 0x004fc400000010ff */
        /* <DEDUP_REMOVED lines=25> */
[----:B------:R0:W-:Y:S04]  /*2f720*/  STL [R1], R7 ;  /* 0x0000000701007387 */ /* 0x0001e80000100800 */
[----:B0-----:R-:W2:Y:S02]  /*2f730*/  LDL.LU R7, [R1+0xb7c] ;  /* 0x000b7c0001077983 */ /* 0x001ea40000300800 */
[----:B--2---:R-:W-:-:S02]  /*2f740*/  F2FP.BF16.F32.PACK_AB R7, R6, R7 ;  /* 0x000000070607723e */ /* 0x004fc400000010ff */
[----:B------:R-:W2:Y:S02]  /*2f750*/  LDL.LU R6, [R1+0xb78] ;  /* 0x000b780001067983 */ /* 0x000ea40000300800 */
[----:B--2---:R-:W-:Y:S02]  /*2f760*/  F2FP.BF16.F32.PACK_AB R6, R5, R6 ;  /* 0x000000060506723e */ /* 0x004fe400000010ff */
[----:B------:R-:W3:Y:S02]  /*2f770*/  LDL.LU R5, [R1+0xb74] ;  /* 0x000b740001057983 */ /* 0x000ee40000300800 */
[----:B---3--:R-:W-:Y:S02]  /*2f780*/  F2FP.BF16.F32.PACK_AB R5, R11, R5 ;  /* 0x000000050b05723e */ /* 0x008fe400000010ff */
[----:B------:R-:W4:Y:S02]  /*2f790*/  LDL.LU R11, [R1+0xb70] ;  /* 0x000b7000010b7983 */ /* 0x000f240000300800 */
[----:B----4-:R-:W-:-:S02]  /*2f7a0*/  F2FP.BF16.F32.PACK_AB R4, R11, R4 ;  /* 0x000000040b04723e */ /* 0x010fc400000010ff */
[----:B------:R-:W2:Y:S02]  /*2f7b0*/  LDL.LU R11, [R1+0xb6c] ;  /* 0x000b6c00010b7983 */ /* 0x000ea40000300800 */
[----:B--2---:R-:W-:Y:S02]  /*2f7c0*/  F2FP.BF16.F32.PACK_AB R11, R10, R11 ;  /* 0x0000000b0a0b723e */ /* 0x004fe400000010ff */
[----:B------:R-:W2:Y:S02]  /*2f7d0*/  LDL.LU R10, [R1+0xb68] ;  /* 0x000b6800010a7983 */ /* 0x000ea40000300800 */
[----:B--2---:R-:W-:Y:S02]  /*2f7e0*/  F2FP.BF16.F32.PACK_AB R10, R9, R10 ;  /* 0x0000000a090a723e */ /* 0x004fe400000010ff */
[----:B------:R-:W2:Y:S02]  /*2f7f0*/  LDL.LU R9, [R1+0xb64] ;  /* 0x000b640001097983 */ /* 0x000ea40000300800 */
[----:B--2---:R-:W-:-:S02]  /*2f800*/  F2FP.BF16.F32.PACK_AB R9, R8, R9 ;  /* 0x000000090809723e */ /* 0x004fc400000010ff */
        /* <DEDUP_REMOVED lines=16> */
[----:B------:R-:W2:Y:S01]  /*2f910*/  LDL.LU R28, [R1+0xb40] ;  /* 0x000b4000011c7983 */ /* 0x000ea20000300800 */
[----:B------:R-:W-:Y:S02]  /*2f920*/  F2FP.BF16.F32.PACK_AB R23, R29, R23 ;  /* 0x000000171d17723e */ /* 0x000fe400000010ff */
[----:B------:R-:W-:-:S02]  /*2f930*/  F2FP.BF16.F32.PACK_AB R22, R2, R22 ;  /* 0x000000160216723e */ /* 0x000fc400000010ff */
[----:B------:R-:W-:Y:S02]  /*2f940*/  F2FP.BF16.F32.PACK_AB R21, R3, R21 ;  /* 0x000000150315723e */ /* 0x000fe400000010ff */
[----:B--2---:R-:W-:Y:S02]  /*2f950*/  F2FP.BF16.F32.PACK_AB R16, R28, R16 ;  /* 0x000000101c10723e */ /* 0x004fe400000010ff */
[----:B------:R-:W2:Y:S04]  /*2f960*/  LDL.LU R28, [R1+0xb3c] ;  /* 0x000b3c00011c7983 */ /* 0x000ea80000300800 */
[----:B------:R-:W2:Y:S04]  /*2f970*/  LDL.LU R29, [R1+0xb38] ;  /* 0x000b3800011d7983 */ /* 0x000ea80000300800 */
[----:B------:R-:W3:Y:S04]  /*2f980*/  LDL.LU R2, [R1+0xb34] ;  /* 0x000b340001027983 */ /* 0x000ee80000300800 */
[----:B------:R-:W3:Y:S01]  /*2f990*/  LDL.LU R3, [R1+0xb30] ;  /* 0x000b300001037983 */ /* 0x000ee20000300800 */
[----:B------:R-:W-:-:S02]  /*2f9a0*/  F2FP.BF16.F32.PACK_AB R27, R24, R27 ;  /* 0x0000001b181b723e */ /* 0x000fc400000010ff */
[----:B------:R-:W-:Y:S02]  /*2f9b0*/  F2FP.BF16.F32.PACK_AB R26, R25, R26 ;  /* 0x0000001a191a723e */ /* 0x000fe400000010ff */
[----:B------:R-:W-:Y:S02]  /*2f9c0*/  F2FP.BF16.F32.PACK_AB R20, R0, R20 ;  /* 0x000000140014723e */ /* 0x000fe400000010ff */
[----:B--2---:R-:W-:Y:S02]  /*2f9d0*/  F2FP.BF16.F32.PACK_AB R25, R29, R28 ;  /* 0x0000001c1d19723e */ /* 0x004fe400000010ff */
[----:B---3--:R-:W-:-:S07]  /*2f9e0*/  F2FP.BF16.F32.PACK_AB R24, R3, R2 ;  /* 0x000000020318723e */ /* 0x008fce00000010ff */
.L_x_1:
[----:B--2---:R-:W2:Y:S01]  /*2f9f0*/  LDL.LU R29, [R1+0xb24] ;  /* 0x000b2400011d7983 */ /* 0x004ea20000300800 */
[----:B------:R-:W1:Y:S01]  /*2fa00*/  S2UR UR5, SR_CgaCtaId ;  /* 0x00000000000579c3 */ /* 0x000e620000008800 */
[----:B------:R-:W-:Y:S01]  /*2fa10*/  UMOV UR4, 0x400 ;  /* 0x0000040000047882 */ /* 0x000fe20000000000 */
[----:B------:R-:W3:Y:S01]  /*2fa20*/  LDCU.128 UR12, c[0x0][0x390] ;  /* 0x00007200ff0c77ac */ /* 0x000ee20008000c00 */
[----:B------:R-:W4:Y:S02]  /*2fa30*/  S2R R3, SR_TID.X ;  /* 0x0000000000037919 */ /* 0x000f240000002100 */
[C---:B----4-:R-:W-:Y:S01]  /*2fa40*/  IMAD.SHL.U32 R28, R3.reuse, 0x4, RZ ;  /* 0x00000004031c7824 */ /* 0x050fe200078e00ff */
[C---:B0-----:R-:W-:Y:S01]  /*2fa50*/  LOP3.LUT R2, R3.reuse, 0x60, RZ, 0xc0, !PT ;  /* 0x0000006003027812 */ /* 0x041fe200078ec0ff */
[----:B------:R-:W-:-:S03]  /*2fa60*/  IMAD.SHL.U32 R0, R3, 0x100, RZ ;  /* 0x0000010003007824 */ /* 0x000fc600078e00ff */
[----:B------:R-:W-:-:S05]  /*2fa70*/  LOP3.LUT R28, R28, 0x70, RZ, 0xc0, !PT ;  /* 0x000000701c1c7812 */ /* 0x000fca00078ec0ff */
[----:B------:R-:W-:Y:S01]  /*2fa80*/  IMAD R28, R2, 0x10, R28 ;  /* 0x00000010021c7824 */ /* 0x000fe200078e021c */
[----:B-1----:R-:W-:Y:S01]  /*2fa90*/  ULEA UR4, UR5, UR4, 0x18 ;  /* 0x0000000405047291 */ /* 0x002fe2000f8ec0ff */
[----:B------:R-:W-:Y:S01]  /*2faa0*/  BAR.SYNC.DEFER_BLOCKING 0x0 ;  /* 0x0000000000007b1d */ /* 0x000fe20000010000 */
[----:B--2---:R-:W-:Y:S01]  /*2fab0*/  LOP3.LUT R0, R29, 0x1800, R0, 0xf8, !PT ;  /* 0x000018001d007812 */ /* 0x004fe200078ef800 */
[----:B------:R-:W-:-:S04]  /*2fac0*/  IMAD.SHL.U32 R2, R3, 0x400, RZ ;  /* 0x0000040003027824 */ /* 0x000fc800078e00ff */
[----:B------:R-:W3:Y:S01]  /*2fad0*/  LDL.LU R29, [R1+0xb2c] ;  /* 0x000b2c00011d7983 */ /* 0x000ee20000300800 */
[----:B------:R-:W0:Y:S01]  /*2fae0*/  LDCU UR5, c[0x0][0x3b4] ;  /* 0x00007680ff0577ac */ /* 0x000e220008000800 */
[----:B------:R-:W-:Y:S02]  /*2faf0*/  LOP3.LUT R28, R0, R28, RZ, 0x3c, !PT ;  /* 0x0000001c001c7212 */ /* 0x000fe400078e3cff */
[----:B------:R-:W2:Y:S01]  /*2fb00*/  LDL.LU R0, [R1+0xb28] ;  /* 0x000b280001007983 */ /* 0x000ea20000300800 */
[----:B------:R-:W-:-:S03]  /*2fb10*/  LOP3.LUT R2, R2, 0x1800, RZ, 0xc0, !PT ;  /* 0x0000180002027812 */ /* 0x000fc600078ec0ff */
[----:B------:R1:W-:Y:S04]  /*2fb20*/  STS.128 [R28+UR4+0x100], R20 ;  /* 0x000100141c007988 */ /* 0x0003e80008000c04 */
[----:B-1----:R-:W4:Y:S04]  /*2fb30*/  LDL.LU R23, [R1+0x1f8] ;  /* 0x0001f80001177983 */ /* 0x002f280000300800 */
[----:B------:R1:W-:Y:S04]  /*2fb40*/  STS.128 [R28+UR4], R24 ;  /* 0x000000181c007988 */ /* 0x0003e80008000c04 */
[----:B------:R4:W-:Y:S04]  /*2fb50*/  STS.128 [R28+UR4+0x180], R12 ;  /* 0x0001800c1c007988 */ /* 0x0009e80008000c04 */
[----:B------:R-:W-:Y:S01]  /*2fb60*/  STS.128 [R28+UR4+0x80], R16 ;  /* 0x000080101c007988 */ /* 0x000fe20008000c04 */
[----:B------:R-:W-:Y:S01]  /*2fb70*/  BAR.SYNC.DEFER_BLOCKING 0x0 ;  /* 0x0000000000007b1d */ /* 0x000fe20000010000 */
[----:B--2---:R-:W-:-:S05]  /*2fb80*/  LOP3.LUT R2, R2, 0x1f0, R0, 0xf8, !PT ;  /* 0x000001f002027812 */ /* 0x004fca00078ef800 */
[----:B------:R-:W1:Y:S01]  /*2fb90*/  S2R R0, SR_TID.X ;  /* 0x0000000000007919 */ /* 0x000e620000002100 */
[----:B------:R-:W-:-:S05]  /*2fba0*/  LOP3.LUT R20, R2, 0x60, R3, 0x78, !PT ;  /* 0x0000006002147812 */ /* 0x000fca00078e7803 */
[----:B------:R-:W2:Y:S01]  /*2fbb0*/  LDS.128 R16, [R20+UR4] ;  /* 0x0000000414107984 */ /* 0x000ea20008000c00 */
[----:B-1----:R-:W-:Y:S02]  /*2fbc0*/  LEA.HI R27, R0, 0x38, RZ, 0x1c ;  /* 0x00000038001b7811 */ /* 0x002fe400078fe0ff */
[----:B------:R-:W-:-:S03]  /*2fbd0*/  SHF.R.U32.HI R0, RZ, 0x4, R3 ;  /* 0x00000004ff007819 */ /* 0x000fc60000011603 */
[C---:B----4-:R-:W-:Y:S01]  /*2fbe0*/  IMAD.IADD R12, R23.reuse, 0x1, R27 ;  /* 0x00000001170c7824 */ /* 0x050fe200078e021b */
[----:B------:R-:W-:Y:S01]  /*2fbf0*/  SGXT.U32 R0, R0, 0x3 ;  /* 0x000000030000781a */ /* 0x000fe20000000000 */
[----:B------:R-:W-:Y:S04]  /*2fc00*/  LDS.128 R24, [R20+UR4+0x400] ;  /* 0x0004000414187984 */ /* 0x000fe80008000c00 */
[----:B------:R1:W-:Y:S01]  /*2fc10*/  STL [R1+0x3c], R12 ;  /* 0x00003c0c01007387 */ /* 0x0003e20000100800 */
[----:B------:R-:W-:Y:S02]  /*2fc20*/  LOP3.LUT R2, R23, 0x1f0, R0, 0xfe, !PT ;  /* 0x000001f017027812 */ /* 0x000fe400078efe00 */
[----:B-1----:R-:W-:-:S05]  /*2fc30*/  LEA.HI R12, R3, R23, RZ, 0x1c ;  /* 0x00000017030c7211 */ /* 0x002fca00078fe0ff */
[----:B------:R1:W-:Y:S01]  /*2fc40*/  STL [R1+0x44], R12 ;  /* 0x0000440c01007387 */ /* 0x0003e20000100800 */
[----:B------:R-:W-:-:S03]  /*2fc50*/  LOP3.LUT R13, R23, 0x1d8, R0, 0xfe, !PT ;  /* 0x000001d8170d7812 */ /* 0x000fc600078efe00 */
[----:B------:R-:W-:Y:S04]  /*2fc60*/  STL [R1+0x28], R20 ;  /* 0x0000281401007387 */ /* 0x000fe80000100800 */
[----:B------:R4:W-:Y:S01]  /*2fc70*/  STL [R1+0x104], R2 ;  /* 0x0001040201007387 */ /* 0x0009e20000100800 */
[C-C-:B-1----:R-:W-:Y:S02]  /*2fc80*/  LOP3.LUT R12, R23.reuse, 0x1d0, R0.reuse, 0xfe, !PT ;  /* 0x000001d0170c7812 */ /* 0x142fe400078efe00 */
[----:B----4-:R-:W-:-:S05]  /*2fc90*/  LOP3.LUT R2, R23, 0x1e0, R0, 0xfe, !PT ;  /* 0x000001e017027812 */ /* 0x010fca00078efe00 */
[----:B------:R1:W-:Y:S04]  /*2fca0*/  STL [R1+0x100], R2 ;  /* 0x0001000201007387 */ /* 0x0003e80000100800 */
[----:B------:R4:W-:Y:S04]  /*2fcb0*/  STL [R1+0xfc], R13 ;  /* 0x0000fc0d01007387 */ /* 0x0009e80000100800 */
[----:B------:R5:W-:Y:S01]  /*2fcc0*/  STL [R1+0xf8], R12 ;  /* 0x0000f80c01007387 */ /* 0x000be20000100800 */
[C-C-:B-1----:R-:W-:Y:S02]  /*2fcd0*/  LOP3.LUT R2, R23.reuse, 0x1c8, R0.reuse, 0xfe, !PT ;  /* 0x000001c817027812 */ /* 0x142fe400078efe00 */
[----:B----4-:R-:W-:-:S03]  /*2fce0*/  LOP3.LUT R13, R23, 0x1c0, R0, 0xfe, !PT ;  /* 0x000001c0170d7812 */ /* 0x010fc600078efe00 */
[----:B------:R1:W-:Y:S01]  /*2fcf0*/  STL [R1+0x98], R2 ;  /* 0x0000980201007387 */ /* 0x0003e20000100800 */
[----:B-----5:R-:W-:-:S03]  /*2fd00*/  LOP3.LUT R12, R23, 0x1b0, R0, 0xfe, !PT ;  /* 0x000001b0170c7812 */ /* 0x020fc600078efe00 */
        /* <DEDUP_REMOVED lines=66> */
[----:B------:R-:W-:Y:S04]  /*30130*/  STL [R1+0x6c], R13 ;  /* 0x00006c0d01007387 */ /* 0x000fe80000100800 */
[----:B------:R-:W-:Y:S04]  /*30140*/  STL [R1+0x68], R12 ;  /* 0x0000680c01007387 */ /* 0x000fe80000100800 */
[----:B------:R-:W4:Y:S01]  /*30150*/  LDS.128 R12, [R20+UR4+0x200] ;  /* 0x00020004140c7984 */ /* 0x000f220008000c00 */
[----:B-1----:R-:W-:-:S05]  /*30160*/  LOP3.LUT R2, R23, 0x80, R0, 0xfe, !PT ;  /* 0x0000008017027812 */ /* 0x002fca00078efe00 */
[----:B------:R1:W-:Y:S04]  /*30170*/  STL [R1+0x64], R2 ;  /* 0x0000640201007387 */ /* 0x0003e80000100800 */
[----:B--2---:R-:W-:Y:S04]  /*30180*/  STL [R1+0xb40], R17 ;  /* 0x000b401101007387 */ /* 0x004fe80000100800 */
[----:B------:R-:W-:Y:S01]  /*30190*/  STL [R1+0xb34], R18 ;  /* 0x000b341201007387 */ /* 0x000fe20000100800 */
[----:B-1----:R-:W-:-:S03]  /*301a0*/  LOP3.LUT R2, R23, 0x70, R0, 0xfe, !PT ;  /* 0x0000007017027812 */ /* 0x002fc600078efe00 */
[----:B------:R1:W-:Y:S02]  /*301b0*/  STL [R1+0xb30], R19 ;  /* 0x000b301301007387 */ /* 0x0003e40000100800 */
[C-C-:B-1----:R-:W-:Y:S02]  /*301c0*/  LOP3.LUT R19, R23.reuse, 0x68, R0.reuse, 0xfe, !PT ;  /* 0x0000006817137812 */ /* 0x142fe400078efe00 */
[----:B------:R-:W-:-:S03]  /*301d0*/  LOP3.LUT R18, R23, 0x60, R0, 0xfe, !PT ;  /* 0x0000006017127812 */ /* 0x000fc600078efe00 */
[----:B------:R1:W-:Y:S04]  /*301e0*/  STL [R1+0xb38], R19 ;  /* 0x000b381301007387 */ /* 0x0003e80000100800 */
[----:B------:R2:W-:Y:S04]  /*301f0*/  STL [R1+0x60], R2 ;  /* 0x0000600201007387 */ /* 0x0005e80000100800 */
[----:B----4-:R4:W-:Y:S01]  /*30200*/  STL [R1+0xb48], R13 ;  /* 0x000b480d01007387 */ /* 0x0109e20000100800 */
[----:B-1----:R-:W-:-:S03]  /*30210*/  LOP3.LUT R19, R23, 0x50, R0, 0xfe, !PT ;  /* 0x0000005017137812 */ /* 0x002fc600078efe00 */
[----:B------:R1:W-:Y:S01]  /*30220*/  STL [R1+0xb44], R14 ;  /* 0x000b440e01007387 */ /* 0x0003e20000100800 */
[----:B--2---:R-:W-:-:S03]  /*30230*/  LOP3.LUT R2, R23, 0x58, R0, 0xfe, !PT ;  /* 0x0000005817027812 */ /* 0x004fc600078efe00 */
[----:B------:R2:W-:Y:S01]  /*30240*/  STL [R1+0xb3c], R15 ;  /* 0x000b3c0f01007387 */ /* 0x0005e20000100800 */
[----:B----4-:R-:W-:-:S03]  /*30250*/  LOP3.LUT R13, R23, 0x28, R0, 0xfe, !PT ;  /* 0x00000028170d7812 */ /* 0x010fc600078efe00 */
[----:B------:R-:W-:Y:S01]  /*30260*/  STL [R1+0xb4c], R18 ;  /* 0x000b4c1201007387 */ /* 0x000fe20000100800 */
[C-C-:B-1----:R-:W-:Y:S02]  /*30270*/  LOP3.LUT R14, R23.reuse, 0x30, R0.reuse, 0xfe, !PT ;  /* 0x00000030170e7812 */ /* 0x142fe400078efe00 */
[C-C-:B--2---:R-:W-:Y:S01]  /*30280*/  LOP3.LUT R15, R23.reuse, 0x48, R0.reuse, 0xfe, !PT ;  /* 0x00000048170f7812 */ /* 0x144fe200078efe00 */
[----:B------:R-:W-:Y:S04]  /*30290*/  STL [R1+0xb50], R19 ;  /* 0x000b501301007387 */ /* 0x000fe80000100800 */
[----:B------:R-:W-:Y:S04]  /*302a0*/  STL [R1+0x54], R2 ;  /* 0x0000540201007387 */ /* 0x000fe80000100800 */
[----:B------:R-:W-:Y:S04]  /*302b0*/  STL.64 [R1+0xb60], R14 ;  /* 0x000b600e01007387 */ /* 0x000fe80000100a00 */
[----:B------:R1:W-:Y:S04]  /*302c0*/  STL.64 [R1+0xb58], R12 ;  /* 0x000b580c01007387 */ /* 0x0003e80000100a00 */
[----:B-1----:R-:W2:Y:S04]  /*302d0*/  LDL.LU R12, [R1+0x10] ;  /* 0x00001000010c7983 */ /* 0x002ea80000300800 */
[----:B------:R-:W2:Y:S04]  /*302e0*/  LDL.LU R13, [R1+0x14] ;  /* 0x00001400010d7983 */ /* 0x000ea80000300800 */
[----:B------:R-:W4:Y:S04]  /*302f0*/  LDL.LU R14, [R1+0x18] ;  /* 0x00001800010e7983 */ /* 0x000f280000300800 */
[----:B------:R-:W4:Y:S01]  /*30300*/  LDL.LU R15, [R1+0x1c] ;  /* 0x00001c00010f7983 */ /* 0x000f220000300800 */
[----:B------:R-:W-:-:S02]  /*30310*/  LOP3.LUT R21, R23, 0x1e8, R0, 0xfe, !PT ;  /* 0x000001e817157812 */ /* 0x000fc400078efe00 */
[C-C-:B------:R-:W-:Y:S02]  /*30320*/  LOP3.LUT R22, R23.reuse, 0x18, R0.reuse, 0xfe, !PT ;  /* 0x0000001817167812 */ /* 0x140fe400078efe00 */
[C---:B------:R-:W-:Y:S02]  /*30330*/  LOP3.LUT R3, R23.reuse, R0, RZ, 0xfc, !PT ;  /* 0x0000000017037212 */ /* 0x040fe400078efcff */
[C-C-:B------:R-:W-:Y:S02]  /*30340*/  LOP3.LUT R17, R23.reuse, 0x40, R0.reuse, 0xfe, !PT ;  /* 0x0000004017117812 */ /* 0x140fe400078efe00 */
[C-C-:B------:R-:W-:Y:S02]  /*30350*/  LOP3.LUT R18, R23.reuse, 0x20, R0.reuse, 0xfe, !PT ;  /* 0x0000002017127812 */ /* 0x140fe400078efe00 */
[C-C-:B------:R-:W-:Y:S02]  /*30360*/  LOP3.LUT R19, R23.reuse, 0x10, R0.reuse, 0xfe, !PT ;  /* 0x0000001017137812 */ /* 0x140fe400078efe00 */
[----:B------:R-:W-:Y:S01]  /*30370*/  LOP3.LUT R2, R23, 0x8, R0, 0xfe, !PT ;  /* 0x0000000817027812 */ /* 0x000fe200078efe00 */
[----:B------:R-:W-:Y:S01]  /*30380*/  IMAD.MOV.U32 R0, RZ, RZ, R21 ;  /* 0x000000ffff007224 */ /* 0x000fe200078e0015 */
[----:B----4-:R-:W-:Y:S04]  /*30390*/  STL.64 [R1+0xb70], R14 ;  /* 0x000b700e01007387 */ /* 0x010fe80000100a00 */
[----:B--2---:R1:W-:Y:S04]  /*303a0*/  STL.64 [R1+0xb68], R12 ;  /* 0x000b680c01007387 */ /* 0x0043e80000100a00 */
[----:B-1----:R-:W2:Y:S04]  /*303b0*/  LDL.LU R12, [R1] ;  /* 0x00000000010c7983 */ /* 0x002ea80000300800 */
[----:B------:R-:W2:Y:S04]  /*303c0*/  LDL.LU R13, [R1+0x4] ;  /* 0x00000400010d7983 */ /* 0x000ea80000300800 */
[----:B------:R-:W2:Y:S04]  /*303d0*/  LDL.LU R14, [R1+0x8] ;  /* 0x00000800010e7983 */ /* 0x000ea80000300800 */
[----:B------:R-:W2:Y:S04]  /*303e0*/  LDL.LU R15, [R1+0xc] ;  /* 0x00000c00010f7983 */ /* 0x000ea80000300800 */
[----:B------:R-:W-:Y:S04]  /*303f0*/  STL [R1+0x24], R22 ;  /* 0x0000241601007387 */ /* 0x000fe80000100800 */
[----:B------:R-:W1:Y:S01]  /*30400*/  LDS.128 R20, [R20+UR4+0x600] ;  /* 0x0006000414147984 */ /* 0x000e620008000c00 */
[----:B------:R-:W-:Y:S06]  /*30410*/  BAR.SYNC.DEFER_BLOCKING 0x0 ;  /* 0x0000000000007b1d */ /* 0x000fec0000010000 */
[----:B------:R4:W-:Y:S04]  /*30420*/  STS.128 [R28+UR4], R8 ;  /* 0x000000081c007988 */ /* 0x0009e80008000c04 */
[----:B------:R5:W-:Y:S04]  /*30430*/  STS.128 [R28+UR4+0x100], R4 ;  /* 0x000100041c007988 */ /* 0x000be80008000c04 */
[----:B----4-:R-:W4:Y:S01]  /*30440*/  LDL.LU R11, [R1+0x40] ;  /* 0x00004000010b7983 */ /* 0x010f220000300800 */
[----:B------:R-:W0:Y:S03]  /*30450*/  LDC R10, c[0x0][0x3b8] ;  /* 0x0000ee00ff0a7b82 */ /* 0x000e260000000800 */
[----:B-----5:R-:W5:Y:S04]  /*30460*/  LDL.LU R7, [R1+0x24] ;  /* 0x0000240001077983 */ /* 0x020f680000300800 */
[----:B--2---:R2:W-:Y:S04]  /*30470*/  STS.128 [R28+UR4+0x80], R12 ;  /* 0x0000800c1c007988 */ /* 0x0045e80008000c04 */
[----:B--2---:R-:W2:Y:S04]  /*30480*/  LDL.LU.64 R14, [R1+0xb70] ;  /* 0x000b7000010e7983 */ /* 0x004ea80000300a00 */
[----:B------:R-:W2:Y:S01]  /*30490*/  LDL.LU.64 R12, [R1+0xb68] ;  /* 0x000b6800010c7983 */ /* 0x000ea20000300a00 */
[C---:B---3--:R-:W-:Y:S01]  /*304a0*/  ISETP.GE.AND P0, PT, R29.reuse, UR14, PT ;  /* 0x0000000e1d007c0c */ /* 0x048fe2000bf06270 */
[----:B0-----:R-:W-:-:S03]  /*304b0*/  IMAD R29, R29, UR5, RZ ;  /* 0x000000051d1d7c24 */ /* 0x001fc6000f8e02ff */
[----:B------:R-:W-:Y:S02]  /*304c0*/  ISETP.LT.AND P2, PT, R0, UR15, !P0 ;  /* 0x0000000f00007c0c */ /* 0x000fe4000c741270 */
[C---:B------:R-:W-:Y:S01]  /*304d0*/  LEA R0, P4, R29.reuse, UR12, 0x1 ;  /* 0x0000000c1d007c11 */ /* 0x040fe2000f8808ff */
[CC--:B------:R-:W-:Y:S01]  /*304e0*/  IMAD R9, R2.reuse, R10.reuse, RZ ;  /* 0x0000000a02097224 */ /* 0x0c0fe200078e02ff */
[----:B------:R-:W-:Y:S02]  /*304f0*/  ISETP.LT.AND P3, PT, R2, UR15, !P0 ;  /* 0x0000000f02007c0c */ /* 0x000fe4000c761270 */
[----:B------:R-:W-:Y:S02]  /*30500*/  LEA.HI.X.SX32 R2, R29, UR13, 0x1, P4 ;  /* 0x0000000d1d027c11 */ /* 0x000fe4000a0f0eff */
[----:B------:R-:W0:Y:S01]  /*30510*/  LDC R29, c[0x0][0x3b8] ;  /* 0x0000ee00ff1d7b82 */ /* 0x000e220000000800 */
[C---:B------:R-:W-:Y:S01]  /*30520*/  ISETP.LT.AND P1, PT, R3.reuse, UR15, !P0 ;  /* 0x0000000f03007c0c */ /* 0x040fe2000c721270 */
[----:B------:R-:W-:Y:S01]  /*30530*/  IMAD R3, R3, R10, RZ ;  /* 0x0000000a03037224 */ /* 0x000fe200078e02ff */
[C---:B------:R-:W-:Y:S01]  /*30540*/  ISETP.LT.AND P5, PT, R19.reuse, UR15, !P0 ;  /* 0x0000000f13007c0c */ /* 0x040fe2000c7a1270 */
[----:B0-----:R-:W-:Y:S01]  /*30550*/  IMAD R6, R19, R29, RZ ;  /* 0x0000001d13067224 */ /* 0x001fe200078e02ff */
[----:B--2---:R0:W-:Y:S04]  /*30560*/  STS.128 [R28+UR4+0x180], R12 ;  /* 0x0001800c1c007988 */ /* 0x0041e80008000c04 */
[----:B0-----:R-:W2:Y:S04]  /*30570*/  LDL.LU.64 R14, [R1+0xb60] ;  /* 0x000b6000010e7983 */ /* 0x001ea80000300a00 */
[----:B------:R-:W3:Y:S04]  /*30580*/  LDL.LU.64 R12, [R1+0xb58] ;  /* 0x000b5800010c7983 */ /* 0x000ee80000300a00 */
[----:B------:R-:W2:Y:S04]  /*30590*/  LDL.LU R10, [R1+0x3c] ;  /* 0x00003c00010a7983 */ /* 0x000ea80000300800 */
[----:B------:R-:W2:Y:S01]  /*305a0*/  LDL.LU R19, [R1+0xb50] ;  /* 0x000b500001137983 */ /* 0x000ea20000300800 */
[----:B------:R-:W-:Y:S01]  /*305b0*/  BAR.SYNC.DEFER_BLOCKING 0x0 ;  /* 0x0000000000007b1d */ /* 0x000fe20000010000 */
[----:B------:R-:W-:-:S02]  /*305c0*/  LEA R4, P4, R3, R0, 0x1 ;  /* 0x0000000003047211 */ /* 0x000fc400078808ff */
[----:B------:R-:W-:Y:S02]  /*305d0*/  LEA R8, P6, R9, R0, 0x1 ;  /* 0x0000000009087211 */ /* 0x000fe400078c08ff */
[-C--:B------:R-:W-:Y:S02]  /*305e0*/  LEA.HI.X.SX32 R5, R3, R2.reuse, 0x1, P4 ;  /* 0x0000000203057211 */ /* 0x080fe400020f0eff */
[C---:B-----5:R-:W-:Y:S01]  /*305f0*/  ISETP.LT.AND P4, PT, R7.reuse, UR15, !P0 ;  /* 0x0000000f07007c0c */ /* 0x060fe2000c781270 */
[----:B------:R-:W-:Y:S01]  /*30600*/  IMAD R7, R7, R29, RZ ;  /* 0x0000001d07077224 */ /* 0x000fe200078e02ff */
[----:B------:R-:W-:Y:S01]  /*30610*/  LEA.HI.X.SX32 R9, R9, R2, 0x1, P6 ;  /* 0x0000000209097211 */ /* 0x000fe200030f0eff */
[----:B------:R0:W-:Y:S02]  /*30620*/  @P1 STG.E.U16 desc[UR10][R4.64], R16 ;  /* 0x0000001004001986 */ /* 0x0001e4000c10150a */
[----:B0-----:R-:W-:-:S04]  /*30630*/  LEA R4, P1, R6, R0, 0x1 ;  /* 0x0000000006047211 */ /* 0x001fc800078208ff */
[----:B------:R-:W-:Y:S01]  /*30640*/  LEA.HI.X.SX32 R5, R6, R2, 0x1, P1 ;  /* 0x0000000206057211 */ /* 0x000fe200008f0eff */
[C---:B------:R-:W-:Y:S01]  /*30650*/  IMAD R6, R18.reuse, R29, RZ ;  /* 0x0000001d12067224 */ /* 0x040fe200078e02ff */
[----:B------:R-:W-:Y:S02]  /*30660*/  ISETP.LT.AND P1, PT, R18, UR15, !P0 ;  /* 0x0000000f12007c0c */ /* 0x000fe4000c721270 */
[----:B------:R-:W-:Y:S01]  /*30670*/  PRMT R16, R16, 0x7632, R16 ;  /* 0x0000763210107816 */ /* 0x000fe20000000010 */
[----:B------:R-:W5:Y:S04]  /*30680*/  LDL.LU R18, [R1+0xb4c] ;  /* 0x000b4c0001127983 */ /* 0x000f680000300800 */
[----:B---3--:R0:W-:Y:S04]  /*30690*/  @P3 STG.E.U16 desc[UR10][R8.64], R12 ;  /* 0x0000000c08003986 */ /* 0x0081e8000c10150a */
[----:B------:R3:W-:Y:S01]  /*306a0*/  @P5 STG.E.U16 desc[UR10][R4.64], R24 ;  /* 0x0000001804005986 */ /* 0x0007e2000c10150a */
[----:B------:R-:W-:-:S02]  /*306b0*/  ISETP.LT.AND P5, PT, R13, UR15, !P0 ;  /* 0x0000000f0d007c0c */ /* 0x000fc4000c7a1270 */
[----:B0-----:R-:W-:-:S04]  /*306c0*/  LEA R8, P6, R7, R0, 0x1 ;  /* 0x0000000007087211 */ /* 0x001fc800078c08ff */
[----:B------:R-:W-:Y:S01]  /*306d0*/  LEA.HI.X.SX32 R9, R7, R2, 0x1, P6 ;  /* 0x0000000207097211 */ /* 0x000fe200030f0eff */
[----:B------:R-:W-:Y:S01]  /*306e0*/  IMAD R7, R13, R29, RZ ;  /* 0x0000001d0d077224 */ /* 0x000fe200078e02ff */
[C---:B---3--:R-:W-:Y:S01]  /*306f0*/  LEA R4, P6, R6.reuse, R0, 0x1 ;  /* 0x0000000006047211 */ /* 0x048fe200078c08ff */
[----:B------:R-:W3:Y:S03]  /*30700*/  LDL.LU R13, [R1+0xb48] ;  /* 0x000b4800010d7983 */ /* 0x000ee60000300800 */
[----:B------:R-:W-:Y:S02]  /*30710*/  LEA.HI.X.SX32 R5, R6, R2, 0x1, P6 ;  /* 0x0000000206057211 */ /* 0x000fe400030f0eff */
[----:B------:R-:W-:Y:S02]  /*30720*/  LEA R6, P6, R7, R0, 0x1 ;  /* 0x0000000007067211 */ /* 0x000fe400078c08ff */
[----:B------:R-:W-:-:S02]  /*30730*/  PRMT R12, R12, 0x7632, R12 ;  /* 0x000076320c0c7816 */ /* 0x000fc4000000000c */
[----:B------:R-:W-:Y:S01]  /*30740*/  LEA.HI.X.SX32 R7, R7, R2, 0x1, P6 ;  /* 0x0000000207077211 */ /* 0x000fe200030f0eff */
[----:B-1----:R0:W-:Y:S01]  /*30750*/  @P4 STG.E.U16 desc[UR10][R8.64], R20 ;  /* 0x0000001408004986 */ /* 0x0021e2000c10150a */
[----:B----4-:R-:W-:Y:S02]  /*30760*/  ISETP.LT.AND P3, PT, R11, UR15, !P0 ;  /* 0x0000000f0b007c0c */ /* 0x010fe4000c761270 */
[C---:B--2---:R-:W-:Y:S01]  /*30770*/  ISETP.LT.AND P4, PT, R14.reuse, UR15, !P0 ;  /* 0x0000000f0e007c0c */ /* 0x044fe2000c781270 */
[----:B------:R1:W-:Y:S04]  /*30780*/  @P1 STG.E.U16 desc[UR10][R4.64], R16 ;  /* 0x0000001004001986 */ /* 0x0003e8000c10150a */
[----:B------:R-:W2:Y:S01]  /*30790*/  LDL.LU R11, [R1+0x54] ;  /* 0x00005400010b7983 */ /* 0x000ea20000300800 */
[----:B0-----:R-:W-:-:S03]  /*307a0*/  IMAD R8, R14, R29, RZ ;  /* 0x0000001d0e087224 */ /* 0x001fc600078e02ff */
[----:B------:R0:W-:Y:S01]  /*307b0*/  @P5 STG.E.U16 desc[UR10][R6.64], R12 ;  /* 0x0000000c06005986 */ /* 0x0001e2000c10150a */
[----:B------:R-:W-:-:S03]  /*307c0*/  ISETP.LT.AND P5, PT, R17, UR15, !P0 ;  /* 0x0000000f11007c0c */ /* 0x000fc6000c7a1270 */
[----:B------:R-:W4:Y:S04]  /*307d0*/  LDL.LU R14, [R1+0xb44] ;  /* 0x000b4400010e7983 */ /* 0x000f280000300800 */
[----:B------:R-:W2:Y:S01]  /*307e0*/  LDL.LU R17, [R1+0xb40] ;  /* 0x000b400001117983 */ /* 0x000ea20000300800 */
[----:B-1----:R-:W-:Y:S01]  /*307f0*/  LEA R4, P6, R8, R0, 0x1 ;  /* 0x0000000008047211 */ /* 0x002fe200078c08ff */
[C---:B------:R-:W-:Y:S01]  /*30800*/  IMAD R9, R10.reuse, R29, RZ ;  /* 0x0000001d0a097224 */ /* 0x040fe200078e02ff */
[----:B------:R-:W-:Y:S02]  /*30810*/  ISETP.LT.AND P1, PT, R10, UR15, !P0 ;  /* 0x0000000f0a007c0c */ /* 0x000fe4000c721270 */
[----:B------:R-:W-:Y:S01]  /*30820*/  LEA.HI.X.SX32 R5, R8, R2, 0x1, P6 ;  /* 0x0000000208057211 */ /* 0x000fe200030f0eff */
[----:B------:R-:W3:Y:S01]  /*30830*/  LDL.LU R10, [R1+0x60] ;  /* 0x00006000010a7983 */ /* 0x000ee20000300800 */
[----:B0-----:R-:W-:-:S02]  /*30840*/  LEA R6, P6, R9, R0, 0x1 ;  /* 0x0000000009067211 */ /* 0x001fc400078c08ff */
[----:B------:R-:W-:Y:S01]  /*30850*/  PRMT R24, R24, 0x7632, R24 ;  /* 0x0000763218187816 */ /* 0x000fe20000000018 */
[----:B------:R-:W3:Y:S01]  /*30860*/  LDL R16, [R1+0x44] ;  /* 0x0000440001107983 */ /* 0x000ee20000100800 */
[----:B------:R-:W-:Y:S02]  /*30870*/  LEA.HI.X.SX32 R7, R9, R2, 0x1, P6 ;  /* 0x0000000209077211 */ /* 0x000fe400030f0eff */
[----:B------:R-:W-:Y:S01]  /*30880*/  PRMT R20, R20, 0x7632, R20 ;  /* 0x0000763214147816 */ /* 0x000fe20000000014 */
[----:B------:R0:W-:Y:S01]  /*30890*/  @P4 STG.E.U16 desc[UR10][R4.64], R24 ;  /* 0x0000001804004986 */ /* 0x0001e2000c10150a */
[----:B------:R-:W-:-:S03]  /*308a0*/  ISETP.LT.AND P4, PT, R15, UR15, !P0 ;  /* 0x0000000f0f007c0c */ /* 0x000fc6000c781270 */
[----:B------:R1:W-:Y:S01]  /*308b0*/  @P1 STG.E.U16 desc[UR10][R6.64], R20 ;  /* 0x0000001406001986 */ /* 0x0003e2000c10150a */
[----:B------:R-:W-:-:S03]  /*308c0*/  ISETP.LT.AND P1, PT, R19, UR15, !P0 ;  /* 0x0000000f13007c0c */ /* 0x000fc6000c721270 */
[----:B------:R-:W4:Y:S04]  /*308d0*/  LDL.LU R15, [R1+0xb3c] ;  /* 0x000b3c00010f7983 */ /* 0x000f280000300800 */
[----:B------:R-:W4:Y:S01]  /*308e0*/  LDL.LU R19, [R1+0xb38] ;  /* 0x000b380001137983 */ /* 0x000f220000300800 */
[----:B------:R-:W-:-:S05]  /*308f0*/  IMAD R3, R29, 0x40, R3 ;  /* 0x000000401d037824 */ /* 0x000fca00078e0203 */
[----:B0-----:R-:W-:-:S04]  /*30900*/  LEA R4, P6, R3, R0, 0x1 ;  /* 0x0000000003047211 */ /* 0x001fc800078c08ff */
[----:B------:R-:W-:Y:S01]  /*30910*/  LEA.HI.X.SX32 R5, R3, R2, 0x1, P6 ;  /* 0x0000000203057211 */ /* 0x000fe200030f0eff */
[----:B------:R-:W-:-:S04]  /*30920*/  IMAD R8, R29, 0x8, R3 ;  /* 0x000000081d087824 */ /* 0x000fc800078e0203 */
[----:B------:R-:W-:Y:S01]  /*30930*/  IMAD R3, R29, 0x8, R8 ;  /* 0x000000081d037824 */ /* 0x000fe200078e0208 */
[----:B-1----:R-:W-:-:S04]  /*30940*/  LEA R6, P6, R8, R0, 0x1 ;  /* 0x0000000008067211 */ /* 0x002fc800078c08ff */
[----:B------:R-:W-:Y:S01]  /*30950*/  LEA.HI.X.SX32 R7, R8, R2, 0x1, P6 ;  /* 0x0000000208077211 */ /* 0x000fe200030f0eff */
[----:B--2---:R0:W-:Y:S01]  /*30960*/  @P5 STG.E.U16 desc[UR10][R4.64], R17 ;  /* 0x0000001104005986 */ /* 0x0041e2000c10150a */
[----:B------:R-:W-:-:S03]  /*30970*/  ISETP.LT.AND P5, PT, R11, UR15, !P0 ;  /* 0x0000000f0b007c0c */ /* 0x000fc6000c7a1270 */
[----:B------:R-:W2:Y:S01]  /*30980*/  LDL.LU R11, [R1+0x64] ;  /* 0x00006400010b7983 */ /* 0x000ea20000300800 */
[----:B0-----:R-:W-:-:S03]  /*30990*/  LEA R4, P6, R3, R0, 0x1 ;  /* 0x0000000003047211 */ /* 0x001fc600078c08ff */
[----:B---3--:R0:W-:Y:S01]  /*309a0*/  @P4 STG.E.U16 desc[UR10][R6.64], R13 ;  /* 0x0000000d06004986 */ /* 0x0081e2000c10150a */
[----:B------:R-:W-:Y:S02]  /*309b0*/  LEA.HI.X.SX32 R5, R3, R2, 0x1, P6 ;  /* 0x0000000203057211 */ /* 0x000fe400030f0eff */
[----:B-----5:R-:W-:Y:S02]  /*309c0*/  ISETP.LT.AND P4, PT, R18, UR15, !P0 ;  /* 0x0000000f12007c0c */ /* 0x020fe4000c781270 */
[----:B------:R-:W3:Y:S04]  /*309d0*/  LDL.LU R18, [R1+0xb34] ;  /* 0x000b340001127983 */ /* 0x000ee80000300800 */
[----:B------:R1:W-:Y:S01]  /*309e0*/  @P1 STG.E.U16 desc[UR10][R4.64], R25 ;  /* 0x0000001904001986 */ /* 0x0003e2000c10150a */
[----:B----4-:R-:W-:-:S03]  /*309f0*/  ISETP.LT.AND P1, PT, R19, UR15, !P0 ;  /* 0x0000000f13007c0c */ /* 0x010fc6000c721270 */
[----:B------:R-:W4:Y:S04]  /*30a00*/  LDL.LU R9, [R1+0x68] ;  /* 0x0000680001097983 */ /* 0x000f280000300800 */
[----:B------:R-:W5:Y:S04]  /*30a10*/  LDL.LU R19, [R1+0xb30] ;  /* 0x000b300001137983 */ /* 0x000f680000300800 */
[----:B------:R-:W5:Y:S04]  /*30a20*/  LDL.LU R24, [R1+0x6c] ;  /* 0x00006c0001187983 */ /* 0x000f680000300800 */
[----:B------:R-:W5:Y:S04]  /*30a30*/  LDL.LU R12, [R1+0x70] ;  /* 0x00007000010c7983 */ /* 0x000f680000300800 */
[----:B------:R-:W5:Y:S01]  /*30a40*/  LDL.LU R28, [R1+0x74] ;  /* 0x00007400011c7983 */ /* 0x000f620000300800 */
[----:B------:R-:W-:-:S04]  /*30a50*/  IMAD R8, R29, 0x8, R3 ;  /* 0x000000081d087824 */ /* 0x000fc800078e0203 */
[----:B------:R-:W-:Y:S01]  /*30a60*/  IMAD R3, R29, 0x8, R8 ;  /* 0x000000081d037824 */ /* 0x000fe200078e0208 */
[----:B0-----:R-:W-:-:S04]  /*30a70*/  LEA R6, P6, R8, R0, 0x1 ;  /* 0x0000000008067211 */ /* 0x001fc800078c08ff */
[----:B------:R-:W-:Y:S02]  /*30a80*/  LEA.HI.X.SX32 R7, R8, R2, 0x1, P6 ;  /* 0x0000000208077211 */ /* 0x000fe400030f0eff */
[----:B-1----:R-:W-:Y:S01]  /*30a90*/  LEA R4, P6, R3, R0, 0x1 ;  /* 0x0000000003047211 */ /* 0x002fe200078c08ff */
[----:B------:R-:W-:Y:S01]  /*30aa0*/  IMAD R8, R29, 0x8, R3 ;  /* 0x000000081d087824 */ /* 0x000fe200078e0203 */
[----:B------:R-:W-:Y:S01]  /*30ab0*/  PRMT R17, R17, 0x7632, R17 ;  /* 0x0000763211117816 */ /* 0x000fe20000000011 */
[----:B------:R0:W-:Y:S01]  /*30ac0*/  @P5 STG.E.U16 desc[UR10][R6.64], R21 ;  /* 0x0000001506005986 */ /* 0x0001e2000c10150a */
[----:B------:R-:W-:Y:S01]  /*30ad0*/  LEA.HI.X.SX32 R5, R3, R2, 0x1, P6 ;  /* 0x0000000203057211 */ /* 0x000fe200030f0eff */
[----:B------:R-:W-:Y:S01]  /*30ae0*/  IMAD R3, R29, 0x8, R8 ;  /* 0x000000081d037824 */ /* 0x000fe200078e0208 */
[----:B------:R-:W-:Y:S02]  /*30af0*/  ISETP.LT.AND P5, PT, R10, UR15, !P0 ;  /* 0x0000000f0a007c0c */ /* 0x000fe4000c7a1270 */
[----:B------:R-:W5:Y:S04]  /*30b00*/  LDL.LU R10, [R1+0x78] ;  /* 0x00007800010a7983 */ /* 0x000f680000300800 */
[----:B------:R1:W-:Y:S01]  /*30b10*/  @P4 STG.E.U16 desc[UR10][R4.64], R17 ;  /* 0x0000001104004986 */ /* 0x0003e2000c10150a */
[----:B0-----:R-:W-:-:S04]  /*30b20*/  LEA R6, P6, R8, R0, 0x1 ;  /* 0x0000000008067211 */ /* 0x001fc800078c08ff */
[----:B------:R-:W-:Y:S01]  /*30b30*/  LEA.HI.X.SX32 R7, R8, R2, 0x1, P6 ;  /* 0x0000000208077211 */ /* 0x000fe200030f0eff */
[----:B-1----:R-:W-:Y:S01]  /*30b40*/  VIADD R5, R16, 0x78 ;  /* 0x0000007810057836 */ /* 0x002fe20000000000 */
[----:B------:R-:W-:Y:S02]  /*30b50*/  LEA R4, P6, R3, R0, 0x1 ;  /* 0x0000000003047211 */ /* 0x000fe400078c08ff */
[----:B------:R-:W-:Y:S01]  /*30b60*/  PRMT R13, R13, 0x7632, R13 ;  /* 0x000076320d0d7816 */ /* 0x000fe2000000000d */
[C---:B------:R-:W-:Y:S01]  /*30b70*/  IMAD R8, R5.reuse, R29, RZ ;  /* 0x0000001d05087224 */ /* 0x040fe200078e02ff */
[----:B------:R-:W-:Y:S02]  /*30b80*/  ISETP.LT.AND P4, PT, R5, UR15, !P0 ;  /* 0x0000000f05007c0c */ /* 0x000fe4000c781270 */
[----:B------:R-:W-:Y:S01]  /*30b90*/  LEA.HI.X.SX32 R5, R3, R2, 0x1, P6 ;  /* 0x0000000203057211 */ /* 0x000fe200030f0eff */
[----:B------:R0:W-:Y:S01]  /*30ba0*/  @P1 STG.E.U16 desc[UR10][R6.64], R13 ;  /* 0x0000000d06001986 */ /* 0x0001e2000c10150a */
[----:B------:R-:W-:Y:S01]  /*30bb0*/  PRMT R25, R25, 0x7632, R25 ;  /* 0x0000763219197816 */ /* 0x000fe20000000019 */
[----:B------:R-:W-:-:S04]  /*30bc0*/  IMAD R3, R29, 0x10, R3 ;  /* 0x000000101d037824 */ /* 0x000fc800078e0203 */
[----:B------:R1:W-:Y:S01]  /*30bd0*/  @P5 STG.E.U16 desc[UR10][R4.64], R25 ;  /* 0x0000001904005986 */ /* 0x0003e2000c10150a */
[----:B0-----:R-:W-:-:S04]  /*30be0*/  LEA R6, P1, R8, R0, 0x1 ;  /* 0x0000000008067211 */ /* 0x001fc800078208ff */
[----:B------:R-:W-:Y:S01]  /*30bf0*/  LEA.HI.X.SX32 R7, R8, R2, 0x1, P1 ;  /* 0x0000000208077211 */ /* 0x000fe200008f0eff */
[----:B------:R-:W-:Y:S01]  /*30c00*/  IMAD R8, R29, 0x8, R3 ;  /* 0x000000081d087824 */ /* 0x000fe200078e0203 */
[----:B-1----:R-:W-:Y:S02]  /*30c10*/  LEA R4, P5, R3, R0, 0x1 ;  /* 0x0000000003047211 */ /* 0x002fe400078a08ff */
[----:B------:R-:W-:Y:S02]  /*30c20*/  PRMT R21, R21, 0x7632, R21 ;  /* 0x0000763215157816 */ /* 0x000fe40000000015 */
[----:B------:R-:W-:Y:S01]  /*30c30*/  LEA.HI.X.SX32 R5, R3, R2, 0x1, P5 ;  /* 0x0000000203057211 */ /* 0x000fe200028f0eff */
[----:B------:R-:W-:Y:S02]  /*30c40*/  IMAD R3, R29, 0x8, R8 ;  /* 0x000000081d037824 */ /* 0x000fe400078e0208 */
[----:B------:R-:W-:Y:S01]  /*30c50*/  @P4 STG.E.U16 desc[UR10][R6.64], R21 ;  /* 0x0000001506004986 */ /* 0x000fe2000c10150a */
[----:B--2---:R-:W-:-:S03]  /*30c60*/  ISETP.LT.AND P6, PT, R11, UR15, !P0 ;  /* 0x0000000f0b007c0c */ /* 0x004fc6000c7c1270 */
[----:B------:R-:W2:Y:S04]  /*30c70*/  LDL.LU R11, [R1+0x7c] ;  /* 0x00007c00010b7983 */ /* 0x000ea80000300800 */
[----:B------:R-:W2:Y:S06]  /*30c80*/  LDL.LU R17, [R1+0x80] ;  /* 0x0000800001117983 */ /* 0x000eac0000300800 */
[----:B---3--:R0:W-:Y:S01]  /*30c90*/  @P6 STG.E.U16 desc[UR10][R4.64], R18 ;  /* 0x0000001204006986 */ /* 0x0081e2000c10150a */
[----:B----4-:R-:W-:-:S03]  /*30ca0*/  ISETP.LT.AND P1, PT, R9, UR15, !P0 ;  /* 0x0000000f09007c0c */ /* 0x010fc6000c721270 */
[----:B------:R-:W3:Y:S01]  /*30cb0*/  LDL.LU R9, [R1+0x84] ;  /* 0x0000840001097983 */ /* 0x000ee20000300800 */
[----:B0-----:R-:W-:-:S04]  /*30cc0*/  LEA R4, P6, R3, R0, 0x1 ;  /* 0x0000000003047211 */ /* 0x001fc800078c08ff */
[----:B------:R-:W-:Y:S02]  /*30cd0*/  LEA.HI.X.SX32 R5, R3, R2, 0x1, P6 ;  /* 0x0000000203057211 */ /* 0x000fe400030f0eff */
[----:B-----5:R-:W-:Y:S02]  /*30ce0*/  ISETP.LT.AND P6, PT, R28, UR15, !P0 ;  /* 0x0000000f1c007c0c */ /* 0x020fe4000c7c1270 */
[----:B------:R-:W4:Y:S01]  /*30cf0*/  LDL.LU R28, [R1+0x98] ;  /* 0x00009800011c7983 */ /* 0x000f220000300800 */
[----:B------:R-:W-:Y:S02]  /*30d00*/  LEA R6, P4, R8, R0, 0x1 ;  /* 0x0000000008067211 */ /* 0x000fe400078808ff */
[----:B------:R-:W-:Y:S02]  /*30d10*/  ISETP.LT.AND P5, PT, R24, UR15, !P0 ;  /* 0x0000000f18007c0c */ /* 0x000fe4000c7a1270 */
[----:B------:R-:W-:Y:S01]  /*30d20*/  LEA.HI.X.SX32 R7, R8, R2, 0x1, P4 ;  /* 0x0000000208077211 */ /* 0x000fe200020f0eff */
[----:B------:R-:W-:Y:S01]  /*30d30*/  IMAD R8, R29, 0x8, R3 ;  /* 0x000000081d087824 */ /* 0x000fe200078e0203 */
[----:B------:R-:W-:-:S03]  /*30d40*/  ISETP.LT.AND P4, PT, R12, UR15, !P0 ;  /* 0x0000000f0c007c0c */ /* 0x000fc6000c781270 */
[----:B------:R0:W-:Y:S01]  /*30d50*/  @P1 STG.E.U16 desc[UR10][R6.64], R14 ;  /* 0x0000000e06001986 */ /* 0x0001e2000c10150a */
[----:B------:R-:W-:Y:S01]  /*30d60*/  IMAD R3, R29, 0x8, R8 ;  /* 0x000000081d037824 */ /* 0x000fe200078e0208 */
[----:B0-----:R-:W-:-:S04]  /*30d70*/  LEA R6, P1, R8, R0, 0x1 ;  /* 0x0000000008067211 */ /* 0x001fc800078208ff */
[----:B------:R0:W-:Y:S01]  /*30d80*/  @P5 STG.E.U16 desc[UR10][R4.64], R26 ;  /* 0x0000001a04005986 */ /* 0x0001e2000c10150a */
[----:B------:R-:W-:Y:S02]  /*30d90*/  LEA.HI.X.SX32 R7, R8, R2, 0x1, P1 ;  /* 0x0000000208077211 */ /* 0x000fe400008f0eff */
[----:B------:R-:W-:Y:S02]  /*30da0*/  ISETP.LT.AND P1, PT, R10, UR15, !P0 ;  /* 0x0000000f0a007c0c */ /* 0x000fe4000c721270 */
[----:B------:R-:W5:Y:S01]  /*30db0*/  LDL.LU R10, [R1+0x88] ;  /* 0x00008800010a7983 */ /* 0x000f620000300800 */
[----:B------:R-:W-:Y:S01]  /*30dc0*/  IMAD R8, R29, 0x8, R3 ;  /* 0x000000081d087824 */ /* 0x000fe200078e0203 */
[C---:B0-----:R-:W-:Y:S02]  /*30dd0*/  LEA R4, P5, R3.reuse, R0, 0x1 ;  /* 0x0000000003047211 */ /* 0x041fe400078a08ff */
[----:B------:R-:W-:Y:S01]  /*30de0*/  PRMT R18, R18, 0x7632, R18 ;  /* 0x0000763212127816 */ /* 0x000fe20000000012 */
[----:B------:R0:W-:Y:S01]  /*30df0*/  @P4 STG.E.U16 desc[UR10][R6.64], R22 ;  /* 0x0000001606004986 */ /* 0x0001e2000c10150a */
[----:B------:R-:W-:Y:S01]  /*30e00*/  LEA.HI.X.SX32 R5, R3, R2, 0x1, P5 ;  /* 0x0000000203057211 */ /* 0x000fe200028f0eff */
[----:B------:R-:W-:-:S02]  /*30e10*/  IMAD R3, R29, 0x8, R8 ;  /* 0x000000081d037824 */ /* 0x000fc400078e0208 */
[----:B------:R-:W5:Y:S01]  /*30e20*/  LDL.LU R24, [R1+0x94] ;  /* 0x0000940001187983 */ /* 0x000f620000300800 */
[----:B------:R-:W-:-:S03]  /*30e30*/  PRMT R14, R14, 0x7632, R14 ;  /* 0x000076320e0e7816 */ /* 0x000fc6000000000e */
[----:B------:R1:W-:Y:S01]  /*30e40*/  @P6 STG.E.U16 desc[UR10][R4.64], R18 ;  /* 0x0000001204006986 */ /* 0x0003e2000c10150a */
[----:B0-----:R-:W-:-:S03]  /*30e50*/  LEA R6, P4, R8, R0, 0x1 ;  /* 0x0000000008067211 */ /* 0x001fc600078808ff */
[----:B------:R-:W5:Y:S01]  /*30e60*/  LDL.LU R12, [R1+0x90] ;  /* 0x00009000010c7983 */ /* 0x000f620000300800 */
[----:B------:R-:W-:Y:S01]  /*30e70*/  LEA.HI.X.SX32 R7, R8, R2, 0x1, P4 ;  /* 0x0000000208077211 */ /* 0x000fe200020f0eff */
[----:B-1----:R-:W-:Y:S01]  /*30e80*/  VIADD R5, R16, 0xb8 ;  /* 0x000000b810057836 */ /* 0x002fe20000000000 */
[----:B------:R-:W-:-:S03]  /*30e90*/  LEA R4, P6, R3, R0, 0x1 ;  /* 0x0000000003047211 */ /* 0x000fc600078c08ff */
[----:B------:R0:W-:Y:S01]  /*30ea0*/  @P1 STG.E.U16 desc[UR10][R6.64], R14 ;  /* 0x0000000e06001986 */ /* 0x0001e2000c10150a */
[----:B------:R-:W-:Y:S01]  /*30eb0*/  PRMT R26, R26, 0x7632, R26 ;  /* 0x000076321a1a7816 */ /* 0x000fe2000000001a */
[C---:B------:R-:W-:Y:S01]  /*30ec0*/  IMAD R8, R5.reuse, R29, RZ ;  /* 0x0000001d05087224 */ /* 0x040fe200078e02ff */
[----:B------:R-:W-:Y:S02]  /*30ed0*/  ISETP.LT.AND P4, PT, R5, UR15, !P0 ;  /* 0x0000000f05007c0c */ /* 0x000fe4000c781270 */
[----:B------:R-:W-:Y:S01]  /*30ee0*/  LEA.HI.X.SX32 R5, R3, R2, 0x1, P6 ;  /* 0x0000000203057211 */ /* 0x000fe200030f0eff */
[----:B------:R-:W-:Y:S01]  /*30ef0*/  IMAD R3, R29, 0x10, R3 ;  /* 0x000000101d037824 */ /* 0x000fe200078e0203 */
[----:B------:R-:W-:Y:S02]  /*30f00*/  PRMT R22, R22, 0x7632, R22 ;  /* 0x0000763216167816 */ /* 0x000fe40000000016 */
[----:B0-----:R-:W-:-:S04]  /*30f10*/  LEA R6, P6, R8, R0, 0x1 ;  /* 0x0000000008067211 */ /* 0x001fc800078c08ff */
[----:B------:R-:W-:Y:S02]  /*30f20*/  LEA.HI.X.SX32 R7, R8, R2, 0x1, P6 ;  /* 0x0000000208077211 */ /* 0x000fe400030f0eff */
[----:B--2---:R-:W-:Y:S02]  /*30f30*/  ISETP.LT.AND P5, PT, R11, UR15, !P0 ;  /* 0x0000000f0b007c0c */ /* 0x004fe4000c7a1270 */
[----:B------:R-:W2:Y:S01]  /*30f40*/  LDL.LU R11, [R1+0x8c] ;  /* 0x00008c00010b7983 */ /* 0x000ea20000300800 */
[----:B------:R-:W-:-:S10]  /*30f50*/  ISETP.LT.AND P1, PT, R17, UR15, !P0 ;  /* 0x0000000f11007c0c */ /* 0x000fd4000c721270 */
[----:B------:R0:W-:Y:S04]  /*30f60*/  @P5 STG.E.U16 desc[UR10][R4.64], R26 ;  /* 0x0000001a04005986 */ /* 0x0001e8000c10150a */
[----:B------:R1:W-:Y:S01]  /*30f70*/  @P4 STG.E.U16 desc[UR10][R6.64], R22 ;  /* 0x0000001606004986 */ /* 0x0003e2000c10150a */
[----:B0-----:R-:W-:-:S03]  /*30f80*/  LEA R4, P5, R3, R0, 0x1 ;  /* 0x0000000003047211 */ /* 0x001fc600078a08ff */
[----:B------:R-:W2:Y:S01]  /*30f90*/  LDL.LU R26, [R1+0x28] ;  /* 0x00002800011a7983 */ /* 0x000ea20000300800 */
[----:B------:R-:W-:-:S05]  /*30fa0*/  LEA.HI.X.SX32 R5, R3, R2, 0x1, P5 ;  /* 0x0000000203057211 */ /* 0x000fca00028f0eff */
[----:B------:R0:W-:Y:S01]  /*30fb0*/  @P1 STG.E.U16 desc[UR10][R4.64], R19 ;  /* 0x0000001304001986 */ /* 0x0001e2000c10150a */
[----:B----4-:R-:W-:-:S03]  /*30fc0*/  ISETP.LT.AND P1, PT, R28, UR15, !P0 ;  /* 0x0000000f1c007c0c */ /* 0x010fc6000c721270 */
[----:B------:R-:W4:Y:S01]  /*30fd0*/  LDL.LU R28, [R1+0xa0] ;  /* 0x0000a000011c7983 */ /* 0x000f220000300800 */
[----:B------:R-:W-:Y:S01]  /*30fe0*/  IMAD R8, R29, 0x8, R3 ;  /* 0x000000081d087824 */ /* 0x000fe200078e0203 */
[----:B---3--:R-:W-:-:S03]  /*30ff0*/  ISETP.LT.AND P6, PT, R9, UR15, !P0 ;  /* 0x0000000f09007c0c */ /* 0x008fc6000c7c1270 */
[----:B------:R-:W-:Y:S01]  /*31000*/  IMAD R3, R29, 0x8, R8 ;  /* 0x000000081d037824 */ /* 0x000fe200078e0208 */
[----:B-1----:R-:W-:-:S04]  /*31010*/  LEA R6, P4, R8, R0, 0x1 ;  /* 0x0000000008067211 */ /* 0x002fc800078808ff */
[----:B------:R-:W-:Y:S02]  /*31020*/  LEA.HI.X.SX32 R7, R8, R2, 0x1, P4 ;  /* 0x0000000208077211 */ /* 0x000fe400020f0eff */
[----:B0-----:R-:W-:-:S03]  /*31030*/  LEA R4, P4, R3, R0, 0x1 ;  /* 0x0000000003047211 */ /* 0x001fc600078808ff */
[----:B------:R-:W-:Y:S01]  /*31040*/  @P6 STG.E.U16 desc[UR10][R6.64], R15 ;  /* 0x0000000f06006986 */ /* 0x000fe2000c10150a */
[----:B------:R-:W-:Y:S02]  /*31050*/  LEA.HI.X.SX32 R5, R3, R2, 0x1, P4 ;  /* 0x0000000203057211 */ /* 0x000fe400020f0eff */
[----:B-----5:R-:W-:Y:S01]  /*31060*/  ISETP.LT.AND P5, PT, R10, UR15, !P0 ;  /* 0x0000000f0a007c0c */ /* 0x020fe2000c7a1270 */
[----:B------:R-:W-:-:S05]  /*31070*/  IMAD R10, R29, 0x8, R3 ;  /* 0x000000081d0a7824 */ /* 0x000fca00078e0203 */
[----:B------:R-:W-:Y:S01]  /*31080*/  LEA R8, P6, R10, R0, 0x1 ;  /* 0x000000000a087211 */ /* 0x000fe200078c08ff */
[----:B------:R-:W-:-:S03]  /*31090*/  IMAD R3, R29, 0x8, R10 ;  /* 0x000000081d037824 */ /* 0x000fc600078e020a */
[----:B------:R-:W-:Y:S01]  /*310a0*/  LEA.HI.X.SX32 R9, R10, R2, 0x1, P6 ;  /* 0x000000020a097211 */ /* 0x000fe200030f0eff */
[----:B------:R-:W-:Y:S04]  /*310b0*/  @P3 STG.E.U16 desc[UR10][R4.64], R27 ;  /* 0x0000001b04003986 */ /* 0x000fe8000c10150a */
[----:B------:R0:W-:Y:S01]  /*310c0*/  @P5 STG.E.U16 desc[UR10][R8.64], R23 ;  /* 0x0000001708005986 */ /* 0x0001e2000c10150a */
[----:B------:R-:W-:Y:S01]  /*310d0*/  ISETP.LT.AND P4, PT, R24, UR15, !P0 ;  /* 0x0000000f18007c0c */ /* 0x000fe2000c781270 */
[----:B------:R-:W-:Y:S01]  /*310e0*/  VIADD R24, R16, 0xf8 ;  /* 0x000000f810187836 */ /* 0x000fe20000000000 */
[----:B------:R-:W-:Y:S02]  /*310f0*/  ISETP.LT.AND P3, PT, R12, UR15, !P0 ;  /* 0x0000000f0c007c0c */ /* 0x000fe4000c761270 */
[----:B0-----:R-:W-:-:S02]  /*31100*/  LEA R8, P5, R3, R0, 0x1 ;  /* 0x0000000003087211 */ /* 0x001fc400078a08ff */
[----:B------:R-:W-:Y:S02]  /*31110*/  PRMT R20, R19, 0x7632, R20 ;  /* 0x0000763213147816 */ /* 0x000fe40000000014 */
[----:B------:R-:W-:Y:S02]  /*31120*/  LEA.HI.X.SX32 R9, R3, R2, 0x1, P5 ;  /* 0x0000000203097211 */ /* 0x000fe400028f0eff */
[----:B------:R-:W-:Y:S02]  /*31130*/  PRMT R21, R15, 0x7632, R21 ;  /* 0x000076320f157816 */ /* 0x000fe40000000015 */
[----:B------:R-:W-:Y:S02]  /*31140*/  PRMT R25, R23, 0x7632, R25 ;  /* 0x0000763217197816 */ /* 0x000fe40000000019 */
[----:B--2---:R-:W-:Y:S01]  /*31150*/  ISETP.LT.AND P6, PT, R11, UR15, !P0 ;  /* 0x0000000f0b007c0c */ /* 0x004fe2000c7c1270 */
[----:B------:R-:W-:-:S04]  /*31160*/  IMAD R11, R29, 0x8, R3 ;  /* 0x000000081d0b7824 */ /* 0x000fc800078e0203 */
[----:B------:R-:W-:Y:S01]  /*31170*/  IMAD R3, R29, 0x8, R11 ;  /* 0x000000081d037824 */ /* 0x000fe200078e020b */
[----:B------:R-:W-:-:S04]  /*31180*/  LEA R10, P5, R11, R0, 0x1 ;  /* 0x000000000b0a7211 */ /* 0x000fc800078a08ff */
[----:B------:R-:W-:Y:S02]  /*31190*/  LEA.HI.X.SX32 R11, R11, R2, 0x1, P5 ;  /* 0x000000020b0b7211 */ /* 0x000fe400028f0eff */
[C---:B------:R-:W-:Y:S01]  /*311a0*/  ISETP.LT.AND P5, PT, R24.reuse, UR15, !P0 ;  /* 0x0000000f18007c0c */ /* 0x040fe2000c7a1270 */
[----:B------:R0:W-:Y:S01]  /*311b0*/  @P6 STG.E.U16 desc[UR10][R8.64], R20 ;  /* 0x0000001408006986 */ /* 0x0001e2000c10150a */
[----:B------:R-:W-:-:S03]  /*311c0*/  IMAD R24, R24, R29, RZ ;  /* 0x0000001d18187224 */ /* 0x000fc600078e02ff */
[----:B------:R1:W-:Y:S04]  /*311d0*/  @P3 STG.E.U16 desc[UR10][R10.64], R21 ;  /* 0x000000150a003986 */ /* 0x0003e8000c10150a */
[----:B------:R-:W2:Y:S01]  /*311e0*/  LDS.128 R4, [R26+UR4] ;  /* 0x000000041a047984 */ /* 0x000ea20008000c00 */
[----:B0-----:R-:W-:-:S03]  /*311f0*/  LEA R20, P6, R3, R0, 0x1 ;  /* 0x0000000003147211 */ /* 0x001fc600078c08ff */
[----:B------:R-:W0:Y:S01]  /*31200*/  LDS.128 R12, [R26+UR4+0x200] ;  /* 0x000200041a0c7984 */ /* 0x000e220008000c00 */
[----:B-1----:R-:W-:Y:S02]  /*31210*/  LEA.HI.X.SX32 R21, R3, R2, 0x1, P6 ;  /* 0x0000000203157211 */ /* 0x002fe400030f0eff */
[C---:B------:R-:W-:Y:S01]  /*31220*/  LEA R22, P6, R24.reuse, R0, 0x1 ;  /* 0x0000000018167211 */ /* 0x040fe200078c08ff */
[----:B------:R-:W1:Y:S04]  /*31230*/  LDS.128 R16, [R26+UR4+0x400] ;  /* 0x000400041a107984 */ /* 0x000e680008000c00 */
[----:B------:R3:W5:Y:S01]  /*31240*/  LDS.128 R8, [R26+UR4+0x600] ;  /* 0x000600041a087984 */ /* 0x0007620008000c00 */
[----:B------:R-:W-:Y:S02]  /*31250*/  LEA.HI.X.SX32 R23, R24, R2, 0x1, P6 ;  /* 0x0000000218177211 */ /* 0x000fe400030f0eff */
[----:B----4-:R-:W-:Y:S01]  /*31260*/  ISETP.LT.AND P3, PT, R28, UR15, !P0 ;  /* 0x0000000f1c007c0c */ /* 0x010fe2000c761270 */
[----:B---3--:R-:W3:Y:S04]  /*31270*/  LDL.LU R26, [R1+0xb4] ;  /* 0x0000b400011a7983 */ /* 0x008ee80000300800 */
[----:B------:R-:W4:Y:S04]  /*31280*/  LDL.LU R28, [R1+0xb8] ;  /* 0x0000b800011c7983 */ /* 0x000f280000300800 */
[----:B------:R-:W2:Y:S01]  /*31290*/  LDL.LU R24, [R1+0xa4] ;  /* 0x0000a40001187983 */ /* 0x000ea20000300800 */
[----:B------:R-:W-:Y:S01]  /*312a0*/  PRMT R27, R27, 0x7632, R27 ;  /* 0x000076321b1b7816 */ /* 0x000fe2000000001b */
[----:B------:R-:W-:-:S04]  /*312b0*/  IMAD R3, R29, 0x10, R3 ;  /* 0x000000101d037824 */ /* 0x000fc800078e0203 */
[----:B------:R0:W-:Y:S02]  /*312c0*/  @P4 STG.E.U16 desc[UR10][R20.64], R27 ;  /* 0x0000001b14004986 */ /* 0x0001e4000c10150a */
[C---:B0-----:R-:W-:Y:S02]  /*312d0*/  LEA R20, P6, R3.reuse, R0, 0x1 ;  /* 0x0000000003147211 */ /* 0x041fe400078c08ff */
[----:B------:R-:W3:Y:S02]  /*312e0*/  LDL.LU R27, [R1+0x44] ;  /* 0x00004400011b7983 */ /* 0x000ee40000300800 */
[----:B------:R-:W-:Y:S02]  /*312f0*/  LEA.HI.X.SX32 R21, R3, R2, 0x1, P6 ;  /* 0x0000000203157211 */ /* 0x000fe400030f0eff */
[----:B------:R0:W-:Y:S01]  /*31300*/  @P5 STG.E.U16 desc[UR10][R22.64], R25 ;  /* 0x0000001916005986 */ /* 0x0001e2000c10150a */
[----:B--2---:R-:W-:Y:S01]  /*31310*/  ISETP.LT.AND P4, PT, R24, UR15, !P0 ;  /* 0x0000000f18007c0c */ /* 0x004fe2000c781270 */
[----:B------:R-:W-:-:S02]  /*31320*/  IMAD R24, R29, 0x8, R3 ;  /* 0x000000081d187824 */ /* 0x000fc400078e0203 */
[----:B------:R-:W2:Y:S04]  /*31330*/  LDL.LU R3, [R1+0xa8] ;  /* 0x0000a80001037983 */ /* 0x000ea80000300800 */
[----:B0-----:R-:W3:Y:S01]  /*31340*/  LDL.LU R25, [R1+0xac] ;  /* 0x0000ac0001197983 */ /* 0x001ee20000300800 */
[----:B------:R-:W-:-:S03]  /*31350*/  LEA R22, P6, R24, R0, 0x1 ;  /* 0x0000000018167211 */ /* 0x000fc600078c08ff */
[----:B------:R0:W-:Y:S01]  /*31360*/  @P3 STG.E.U16 desc[UR10][R20.64], R4 ;  /* 0x0000000414003986 */ /* 0x0001e2000c10150a */
[----:B------:R-:W-:Y:S02]  /*31370*/  LEA.HI.X.SX32 R23, R24, R2, 0x1, P6 ;  /* 0x0000000218177211 */ /* 0x000fe400030f0eff */
[----:B--2---:R-:W-:Y:S01]  /*31380*/  ISETP.LT.AND P5, PT, R3, UR15, !P0 ;  /* 0x0000000f03007c0c */ /* 0x004fe2000c7a1270 */
[----:B------:R-:W-:-:S05]  /*31390*/  IMAD R3, R29, 0x8, R24 ;  /* 0x000000081d037824 */ /* 0x000fca00078e0218 */
[----:B0-----:R-:W-:Y:S01]  /*313a0*/  LEA R20, P6, R3, R0, 0x1 ;  /* 0x0000000003147211 */ /* 0x001fe200078c08ff */
[----:B------:R-:W-:Y:S01]  /*313b0*/  IMAD R24, R29, 0x8, R3 ;  /* 0x000000081d187824 */ /* 0x000fe200078e0203 */
[----:B---3--:R-:W-:Y:S02]  /*313c0*/  ISETP.LT.AND P3, PT, R25, UR15, !P0 ;  /* 0x0000000f19007c0c */ /* 0x008fe4000c761270 */
[----:B------:R-:W2:Y:S01]  /*313d0*/  LDL.LU R25, [R1+0xbc] ;  /* 0x0000bc0001197983 */ /* 0x000ea20000300800 */
[----:B------:R-:W-:-:S03]  /*313e0*/  LEA.HI.X.SX32 R21, R3, R2, 0x1, P6 ;  /* 0x0000000203157211 */ /* 0x000fc600030f0eff */
[----:B------:R-:W3:Y:S04]  /*313f0*/  LDL.LU R3, [R1+0xb0] ;  /* 0x0000b00001037983 */ /* 0x000ee80000300800 */
[----:B------:R0:W-:Y:S04]  /*31400*/  @P4 STG.E.U16 desc[UR10][R22.64], R12 ;  /* 0x0000000c16004986 */ /* 0x0001e8000c10150a */
[----:B-1----:R1:W-:Y:S01]  /*31410*/  @P5 STG.E.U16 desc[UR10][R20.64], R16 ;  /* 0x0000001014005986 */ /* 0x0023e2000c10150a */
[----:B0-----:R-:W-:-:S04]  /*31420*/  LEA R22, P6, R24, R0, 0x1 ;  /* 0x0000000018167211 */ /* 0x001fc800078c08ff */
[----:B------:R-:W-:Y:S02]  /*31430*/  LEA.HI.X.SX32 R23, R24, R2, 0x1, P6 ;  /* 0x0000000218177211 */ /* 0x000fe400030f0eff */
[----:B------:R-:W-:Y:S02]  /*31440*/  PRMT R12, R4, 0x7632, R12 ;  /* 0x00007632040c7816 */ /* 0x000fe4000000000c */
[----:B------:R-:W-:Y:S01]  /*31450*/  ISETP.LT.AND P5, PT, R26, UR15, !P0 ;  /* 0x0000000f1a007c0c */ /* 0x000fe2000c7a1270 */
[----:B-----5:R0:W-:Y:S01]  /*31460*/  @P3 STG.E.U16 desc[UR10][R22.64], R8 ;  /* 0x0000000816003986 */ /* 0x0201e2000c10150a */
[----:B----4-:R-:W-:Y:S02]  /*31470*/  ISETP.LT.AND P3, PT, R28, UR15, !P0 ;  /* 0x0000000f1c007c0c */ /* 0x010fe4000c761270 */
[----:B-1----:R-:W-:Y:S01]  /*31480*/  PRMT R16, R16, 0x7632, R16 ;  /* 0x0000763210107816 */ /* 0x002fe20000000010 */
[----:B------:R-:W4:Y:S01]  /*31490*/  LDL.LU R26, [R1+0xc8] ;  /* 0x0000c800011a7983 */ /* 0x000f220000300800 */
[----:B---3--:R-:W-:Y:S01]  /*314a0*/  ISETP.LT.AND P4, PT, R3, UR15, !P0 ;  /* 0x0000000f03007c0c */ /* 0x008fe2000c781270 */
[----:B------:R-:W-:-:S02]  /*314b0*/  IMAD R3, R29, 0x8, R24 ;  /* 0x000000081d037824 */ /* 0x000fc400078e0218 */
[----:B------:R-:W3:Y:S03]  /*314c0*/  LDL.LU R24, [R1+0xcc] ;  /* 0x0000cc0001187983 */ /* 0x000ee60000300800 */
[----:B------:R-:W-:Y:S01]  /*314d0*/  LEA R20, P6, R3, R0, 0x1 ;  /* 0x0000000003147211 */ /* 0x000fe200078c08ff */
[----:B------:R-:W-:Y:S01]  /*314e0*/  IMAD R4, R29, 0x8, R3 ;  /* 0x000000081d047824 */ /* 0x000fe200078e0203 */
[----:B------:R-:W5:Y:S02]  /*314f0*/  LDL.LU R28, [R1+0xd0] ;  /* 0x0000d000011c7983 */ /* 0x000f640000300800 */
[----:B------:R-:W-:Y:S01]  /*31500*/  LEA.HI.X.SX32 R21, R3, R2, 0x1, P6 ;  /* 0x0000000203157211 */ /* 0x000fe200030f0eff */
[----:B------:R-:W-:Y:S01]  /*31510*/  IMAD R3, R29, 0x8, R4 ;  /* 0x000000081d037824 */ /* 0x000fe200078e0204 */
[----:B0-----:R-:W-:-:S03]  /*31520*/  LEA R22, P6, R4, R0, 0x1 ;  /* 0x0000000004167211 */ /* 0x001fc600078c08ff */
[----:B------:R0:W-:Y:S01]  /*31530*/  @P4 STG.E.U16 desc[UR10][R20.64], R12 ;  /* 0x0000000c14004986 */ /* 0x0001e2000c10150a */
[----:B------:R-:W-:Y:S01]  /*31540*/  LEA.HI.X.SX32 R23, R4, R2, 0x1, P6 ;  /* 0x0000000204177211 */ /* 0x000fe200030f0eff */
[----:B0-----:R-:W-:Y:S01]  /*31550*/  VIADD R21, R27, 0x138 ;  /* 0x000001381b157836 */ /* 0x001fe20000000000 */
[----:B------:R-:W-:Y:S02]  /*31560*/  PRMT R12, R12, 0x7632, R12 ;  /* 0x000076320c0c7816 */ /* 0x000fe4000000000c */
[----:B------:R-:W-:Y:S01]  /*31570*/  LEA R20, P6, R3, R0, 0x1 ;  /* 0x0000000003147211 */ /* 0x000fe200078c08ff */
[C---:B------:R-:W-:Y:S01]  /*31580*/  IMAD R4, R21.reuse, R29, RZ ;  /* 0x0000001d15047224 */ /* 0x040fe200078e02ff */
[----:B------:R-:W-:Y:S01]  /*31590*/  ISETP.LT.AND P4, PT, R21, UR15, !P0 ;  /* 0x0000000f15007c0c */ /* 0x000fe2000c781270 */
[----:B------:R0:W-:Y:S01]  /*315a0*/  @P5 STG.E.U16 desc[UR10][R22.64], R12 ;  /* 0x0000000c16005986 */ /* 0x0001e2000c10150a */
[----:B------:R-:W-:Y:S02]  /*315b0*/  LEA.HI.X.SX32 R21, R3, R2, 0x1, P6 ;  /* 0x0000000203157211 */ /* 0x000fe400030f0eff */
[----:B--2---:R-:W-:-:S02]  /*315c0*/  ISETP.LT.AND P5, PT, R25, UR15, !P0 ;  /* 0x0000000f19007c0c */ /* 0x004fc4000c7a1270 */
[----:B------:R-:W2:Y:S04]  /*315d0*/  LDL.LU R25, [R1+0xd4] ;  /* 0x0000d40001197983 */ /* 0x000ea80000300800 */
[----:B------:R1:W-:Y:S01]  /*315e0*/  @P3 STG.E.U16 desc[UR10][R20.64], R16 ;  /* 0x0000001014003986 */ /* 0x0003e2000c10150a */
[----:B0-----:R-:W-:-:S04]  /*315f0*/  LEA R22, P6, R4, R0, 0x1 ;  /* 0x0000000004167211 */ /* 0x001fc800078c08ff */
[----:B------:R-:W-:Y:S01]  /*31600*/  LEA.HI.X.SX32 R23, R4, R2, 0x1, P6 ;  /* 0x0000000204177211 */ /* 0x000fe200030f0eff */
[----:B-1----:R-:W2:Y:S04]  /*31610*/  LDL.LU R16, [R1+0xc4] ;  /* 0x0000c40001107983 */ /* 0x002ea80000300800 */
[----:B------:R-:W2:Y:S01]  /*31620*/  LDL.LU R4, [R1+0xc0] ;  /* 0x0000c00001047983 */ /* 0x000ea20000300800 */
[----:B------:R-:W-:Y:S01]  /*31630*/  IMAD R3, R29, 0x10, R3 ;  /* 0x000000101d037824 */ /* 0x000fe200078e0203 */
[----:B------:R-:W-:-:S04]  /*31640*/  PRMT R8, R8, 0x7632, R8 ;  /* 0x0000763208087816 */ /* 0x000fc80000000008 */
[C---:B------:R-:W-:Y:S01]  /*31650*/  LEA R20, P6, R3.reuse, R0, 0x1 ;  /* 0x0000000003147211 */ /* 0x040fe200078c08ff */
[----:B------:R0:W-:Y:S03]  /*31660*/  @P4 STG.E.U16 desc[UR10][R22.64], R8 ;  /* 0x0000000816004986 */ /* 0x0001e6000c10150a */
[----:B------:R-:W-:-:S05]  /*31670*/  LEA.HI.X.SX32 R21, R3, R2, 0x1, P6 ;  /* 0x0000000203157211 */ /* 0x000fca00030f0eff */
[----:B------:R1:W-:Y:S01]  /*31680*/  @P5 STG.E.U16 desc[UR10][R20.64], R5 ;  /* 0x0000000514005986 */ /* 0x0003e2000c10150a */
[----:B----4-:R-:W-:-:S03]  /*31690*/  ISETP.LT.AND P5, PT, R26, UR15, !P0 ;  /* 0x0000000f1a007c0c */ /* 0x010fc6000c7a1270 */
[----:B------:R-:W4:Y:S01]  /*316a0*/  LDL.LU R26, [R1+0xd8] ;  /* 0x0000d800011a7983 */ /* 0x000f220000300800 */
[----:B--2---:R-:W-:Y:S01]  /*316b0*/  ISETP.LT.AND P3, PT, R4, UR15, !P0 ;  /* 0x0000000f04007c0c */ /* 0x004fe2000c761270 */
[----:B------:R-:W-:Y:S01]  /*316c0*/  IMAD R4, R29, 0x8, R3 ;  /* 0x000000081d047824 */ /* 0x000fe200078e0203 */
[----:B------:R-:W-:-:S03]  /*316d0*/  ISETP.LT.AND P4, PT, R16, UR15, !P0 ;  /* 0x0000000f10007c0c */ /* 0x000fc6000c781270 */
[----:B------:R-:W-:Y:S01]  /*316e0*/  IMAD R3, R29, 0x8, R4 ;  /* 0x000000081d037824 */ /* 0x000fe200078e0204 */
[----:B0-----:R-:W-:-:S04]  /*316f0*/  LEA R22, P6, R4, R0, 0x1 ;  /* 0x0000000004167211 */ /* 0x001fc800078c08ff */
[----:B------:R-:W-:Y:S02]  /*31700*/  LEA.HI.X.SX32 R23, R4, R2, 0x1, P6 ;  /* 0x0000000204177211 */ /* 0x000fe400030f0eff */
[----:B-1----:R-:W-:-:S04]  /*31710*/  LEA R20, P6, R3, R0, 0x1 ;  /* 0x0000000003147211 */ /* 0x002fc800078c08ff */
[----:B------:R-:W-:Y:S01]  /*31720*/  LEA.HI.X.SX32 R21, R3, R2, 0x1, P6 ;  /* 0x0000000203157211 */ /* 0x000fe200030f0eff */
[----:B------:R0:W-:Y:S04]  /*31730*/  @P3 STG.E.U16 desc[UR10][R22.64], R13 ;  /* 0x0000000d16003986 */ /* 0x0001e8000c10150a */
[----:B------:R-:W-:Y:S01]  /*31740*/  @P4 STG.E.U16 desc[UR10][R20.64], R17 ;  /* 0x0000001114004986 */ /* 0x000fe2000c10150a */
[----:B-----5:R-:W-:-:S03]  /*31750*/  ISETP.LT.AND P4, PT, R28, UR15, !P0 ;  /* 0x0000000f1c007c0c */ /* 0x020fc6000c781270 */
[----:B------:R-:W2:Y:S01]  /*31760*/  LDL.LU R28, [R1+0xe0] ;  /* 0x0000e000011c7983 */ /* 0x000ea20000300800 */
[----:B------:R-:W-:-:S05]  /*31770*/  IMAD R4, R29, 0x8, R3 ;  /* 0x000000081d047824 */ /* 0x000fca00078e0203 */
[----:B0-----:R-:W-:-:S04]  /*31780*/  LEA R22, P6, R4, R0, 0x1 ;  /* 0x0000000004167211 */ /* 0x001fc800078c08ff */
[----:B------:R-:W-:Y:S01]  /*31790*/  LEA.HI.X.SX32 R23, R4, R2, 0x1, P6 ;  /* 0x0000000204177211 */ /* 0x000fe200030f0eff */
[----:B------:R-:W-:Y:S01]  /*317a0*/  IMAD R3, R29, 0x8, R4 ;  /* 0x000000081d037824 */ /* 0x000fe200078e0204 */
[----:B---3--:R-:W-:-:S03]  /*317b0*/  ISETP.LT.AND P3, PT, R24, UR15, !P0 ;  /* 0x0000000f18007c0c */ /* 0x008fc6000c761270 */
[----:B------:R0:W-:Y:S01]  /*317c0*/  @P5 STG.E.U16 desc[UR10][R22.64], R9 ;  /* 0x0000000916005986 */ /* 0x0001e2000c10150a */
[----:B------:R-:W-:Y:S01]  /*317d0*/  LEA R4, P6, R3, R0, 0x1 ;  /* 0x0000000003047211 */ /* 0x000fe200078c08ff */
[----:B------:R-:W-:Y:S01]  /*317e0*/  IMAD R8, R29, 0x8, R3 ;  /* 0x000000081d087824 */ /* 0x000fe200078e0203 */
[----:B------:R-:W-:Y:S01]  /*317f0*/  PRMT R12, R5, 0x7632, R12 ;  /* 0x00007632050c7816 */ /* 0x000fe2000000000c */
[----:B0-----:R-:W3:Y:S01]  /*31800*/  LDL.LU R23, [R1+0xdc] ;  /* 0x0000dc0001177983 */ /* 0x001ee20000300800 */
[----:B------:R-:W-:Y:S01]  /*31810*/  LEA.HI.X.SX32 R5, R3, R2, 0x1, P6 ;  /* 0x0000000203057211 */ /* 0x000fe200030f0eff */
[----:B------:R-:W-:Y:S02]  /*31820*/  IMAD R3, R29, 0x8, R8 ;  /* 0x000000081d037824 */ /* 0x000fe400078e0208 */
[----:B------:R-:W5:Y:S01]  /*31830*/  LDL.LU R16, [R1+0xe4] ;  /* 0x0000e40001107983 */ /* 0x000f620000300800 */
[C---:B------:R-:W-:Y:S02]  /*31840*/  LEA R20, P6, R8.reuse, R0, 0x1 ;  /* 0x0000000008147211 */ /* 0x040fe400078c08ff */
[----:B------:R-:W-:Y:S01]  /*31850*/  ISETP.LT.AND P5, PT, R25, UR15, !P0 ;  /* 0x0000000f19007c0c */ /* 0x000fe2000c7a1270 */
[----:B------:R0:W-:Y:S01]  /*31860*/  @P3 STG.E.U16 desc[UR10][R4.64], R12 ;  /* 0x0000000c04003986 */ /* 0x0001e2000c10150a */
[----:B------:R-:W-:-:S03]  /*31870*/  LEA.HI.X.SX32 R21, R8, R2, 0x1, P6 ;  /* 0x0000000208157211 */ /* 0x000fc600030f0eff */
[----:B------:R-:W5:Y:S04]  /*31880*/  LDL.LU R24, [R1+0xe8] ;  /* 0x0000e80001187983 */ /* 0x000f680000300800 */
[----:B------:R-:W5:Y:S01]  /*31890*/  LDL.LU R25, [R1+0xec] ;  /* 0x0000ec0001197983 */ /* 0x000f620000300800 */
[----:B0-----:R-:W-:Y:S01]  /*318a0*/  VIADD R5, R27, 0x178 ;  /* 0x000001781b057836 */ /* 0x001fe20000000000 */
[----:B------:R-:W-:-:S03]  /*318b0*/  LEA R4, P6, R3, R0, 0x1 ;  /* 0x0000000003047211 */ /* 0x000fc600078c08ff */
[C---:B------:R-:W-:Y:S01]  /*318c0*/  IMAD R8, R5.reuse, R29, RZ ;  /* 0x0000001d05087224 */ /* 0x040fe200078e02ff */
[----:B------:R-:W-:Y:S02]  /*318d0*/  ISETP.LT.AND P3, PT, R5, UR15, !P0 ;  /* 0x0000000f05007c0c */ /* 0x000fe4000c761270 */
[----:B------:R-:W-:Y:S02]  /*318e0*/  PRMT R13, R13, 0x7632, R13 ;  /* 0x000076320d0d7816 */ /* 0x000fe4000000000d */
[----:B------:R-:W-:Y:S02]  /*318f0*/  LEA.HI.X.SX32 R5, R3, R2, 0x1, P6 ;  /* 0x0000000203057211 */ /* 0x000fe400030f0eff */
[----:B------:R-:W-:Y:S01]  /*31900*/  LEA R12, P6, R8, R0, 0x1 ;  /* 0x00000000080c7211 */ /* 0x000fe200078c08ff */
[----:B------:R0:W-:Y:S01]  /*31910*/  @P4 STG.E.U16 desc[UR10][R20.64], R13 ;  /* 0x0000000d14004986 */ /* 0x0001e2000c10150a */
[----:B------:R-:W-:Y:S02]  /*31920*/  PRMT R17, R17, 0x7632, R17 ;  /* 0x0000763211117816 */ /* 0x000fe40000000011 */
[----:B----4-:R-:W-:-:S02]  /*31930*/  ISETP.LT.AND P4, PT, R26, UR15, !P0 ;  /* 0x0000000f1a007c0c */ /* 0x010fc4000c781270 */
[----:B------:R-:W4:Y:S01]  /*31940*/  LDL.LU R26, [R1+0xf0] ;  /* 0x0000f000011a7983 */ /* 0x000f220000300800 */
[----:B0-----:R-:W-:Y:S02]  /*31950*/  LEA.HI.X.SX32 R13, R8, R2, 0x1, P6 ;  /* 0x00000002080d7211 */ /* 0x001fe400030f0eff */
[----:B------:R-:W-:Y:S01]  /*31960*/  PRMT R8, R9, 0x7632, R8 ;  /* 0x0000763209087816 */ /* 0x000fe20000000008 */
[----:B------:R0:W-:Y:S04]  /*31970*/  @P5 STG.E.U16 desc[UR10][R4.64], R17 ;  /* 0x0000001104005986 */ /* 0x0001e8000c10150a */
[----:B------:R1:W-:Y:S01]  /*31980*/  @P3 STG.E.U16 desc[UR10][R12.64], R8 ;  /* 0x000000080c003986 */ /* 0x0003e2000c10150a */
[----:B--2---:R-:W-:-:S03]  /*31990*/  ISETP.LT.AND P3, PT, R28, UR15, !P0 ;  /* 0x0000000f1c007c0c */ /* 0x004fc6000c761270 */
[----:B------:R-:W2:Y:S01]  /*319a0*/  LDL.LU R28, [R1+0xf4] ;  /* 0x0000f400011c7983 */ /* 0x000ea20000300800 */
[----:B------:R-:W-:-:S04]  /*319b0*/  IMAD R3, R29, 0x10, R3 ;  /* 0x000000101d037824 */ /* 0x000fc800078e0203 */
[----:B------:R-:W-:Y:S01]  /*319c0*/  IMAD R9, R29, 0x8, R3 ;  /* 0x000000081d097824 */ /* 0x000fe200078e0203 */
[----:B0-----:R-:W-:-:S04]  /*319d0*/  LEA R4, P6, R3, R0, 0x1 ;  /* 0x0000000003047211 */ /* 0x001fc800078c08ff */
[----:B------:R-:W-:Y:S01]  /*319e0*/  LEA.HI.X.SX32 R5, R3, R2, 0x1, P6 ;  /* 0x0000000203057211 */ /* 0x000fe200030f0eff */
[----:B------:R-:W-:Y:S01]  /*319f0*/  IMAD R3, R29, 0x8, R9 ;  /* 0x000000081d037824 */ /* 0x000fe200078e0209 */
[----:B-1----:R-:W-:-:S03]  /*31a00*/  LEA R8, P6, R9, R0, 0x1 ;  /* 0x0000000009087211 */ /* 0x002fc600078c08ff */
[----:B------:R0:W-:Y:S01]  /*31a10*/  @P4 STG.E.U16 desc[UR10][R4.64], R6 ;  /* 0x0000000604004986 */ /* 0x0001e2000c10150a */
[----:B------:R-:W-:Y:S02]  /*31a20*/  LEA.HI.X.SX32 R9, R9, R2, 0x1, P6 ;  /* 0x0000000209097211 */ /* 0x000fe400030f0eff */
[----:B---3--:R-:W-:Y:S02]  /*31a30*/  ISETP.LT.AND P5, PT, R23, UR15, !P0 ;  /* 0x0000000f17007c0c */ /* 0x008fe4000c7a1270 */
[----:B0-----:R-:W-:Y:S01]  /*31a40*/  LEA R4, P6, R3, R0, 0x1 ;  /* 0x0000000003047211 */ /* 0x001fe200078c08ff */
[----:B------:R-:W-:Y:S01]  /*31a50*/  IMAD R17, R29, 0x8, R3 ;  /* 0x000000081d117824 */ /* 0x000fe200078e0203 */
[----:B-----5:R-:W-:Y:S02]  /*31a60*/  ISETP.LT.AND P4, PT, R16, UR15, !P0 ;  /* 0x0000000f10007c0c */ /* 0x020fe4000c781270 */
[----:B------:R-:W-:Y:S01]  /*31a70*/  LEA.HI.X.SX32 R5, R3, R2, 0x1, P6 ;  /* 0x0000000203057211 */ /* 0x000fe200030f0eff */
[----:B------:R-:W-:-:S06]  /*31a80*/  IMAD R3, R29, 0x8, R17 ;  /* 0x000000081d037824 */ /* 0x000fcc00078e0211 */
[----:B------:R0:W-:Y:S01]  /*31a90*/  @P5 STG.E.U16 desc[UR10][R8.64], R14 ;  /* 0x0000000e08005986 */ /* 0x0001e2000c10150a */
[----:B------:R-:W-:-:S03]  /*31aa0*/  ISETP.LT.AND P5, PT, R24, UR15, !P0 ;  /* 0x0000000f18007c0c */ /* 0x000fc6000c7a1270 */
[----:B------:R1:W-:Y:S01]  /*31ab0*/  @P3 STG.E.U16 desc[UR10][R4.64], R18 ;  /* 0x0000001204003986 */ /* 0x0003e2000c10150a */
[----:B------:R-:W-:-:S03]  /*31ac0*/  ISETP.LT.AND P3, PT, R25, UR15, !P0 ;  /* 0x0000000f19007c0c */ /* 0x000fc6000c761270 */
[----:B------:R-:W3:Y:S01]  /*31ad0*/  LDL.LU R24, [R1+0xfc] ;  /* 0x0000fc0001187983 */ /* 0x000ee20000300800 */
[----:B0-----:R-:W-:-:S03]  /*31ae0*/  LEA R8, P6, R17, R0, 0x1 ;  /* 0x0000000011087211 */ /* 0x001fc600078c08ff */
[----:B------:R-:W5:Y:S01]  /*31af0*/  LDL.LU R25, [R1+0xf8] ;  /* 0x0000f80001197983 */ /* 0x000f620000300800 */
[----:B------:R-:W-:Y:S01]  /*31b00*/  IMAD R13, R29, 0x8, R3 ;  /* 0x000000081d0d7824 */ /* 0x000fe200078e0203 */
[----:B------:R-:W-:Y:S02]  /*31b10*/  LEA.HI.X.SX32 R9, R17, R2, 0x1, P6 ;  /* 0x0000000211097211 */ /* 0x000fe400030f0eff */
[----:B-1----:R-:W-:-:S03]  /*31b20*/  LEA R4, P6, R3, R0, 0x1 ;  /* 0x0000000003047211 */ /* 0x002fc600078c08ff */
[----:B------:R0:W-:Y:S01]  /*31b30*/  @P4 STG.E.U16 desc[UR10][R8.64], R10 ;  /* 0x0000000a08004986 */ /* 0x0001e2000c10150a */
[----:B------:R-:W-:Y:S02]  /*31b40*/  LEA.HI.X.SX32 R5, R3, R2, 0x1, P6 ;  /* 0x0000000203057211 */ /* 0x000fe400030f0eff */
[----:B------:R-:W-:Y:S02]  /*31b50*/  PRMT R6, R6, 0x7632, R6 ;  /* 0x0000763206067816 */ /* 0x000fe40000000006 */
[----:B------:R-:W-:Y:S02]  /*31b60*/  PRMT R14, R14, 0x7632, R14 ;  /* 0x000076320e0e7816 */ /* 0x000fe4000000000e */
[----:B0-----:R-:W-:-:S04]  /*31b70*/  LEA R8, P6, R13, R0, 0x1 ;  /* 0x000000000d087211 */ /* 0x001fc800078c08ff */
[----:B------:R-:W-:Y:S01]  /*31b80*/  LEA.HI.X.SX32 R9, R13, R2, 0x1, P6 ;  /* 0x000000020d097211 */ /* 0x000fe200030f0eff */
[----:B------:R0:W-:Y:S01]  /*31b90*/  @P5 STG.E.U16 desc[UR10][R4.64], R6 ;  /* 0x0000000604005986 */ /* 0x0001e2000c10150a */
[----:B----4-:R-:W-:-:S03]  /*31ba0*/  ISETP.LT.AND P4, PT, R26, UR15, !P0 ;  /* 0x0000000f1a007c0c */ /* 0x010fc6000c781270 */
[----:B------:R1:W-:Y:S04]  /*31bb0*/  @P3 STG.E.U16 desc[UR10][R8.64], R14 ;  /* 0x0000000e08003986 */ /* 0x0003e8000c10150a */
[----:B------:R-:W4:Y:S01]  /*31bc0*/  LDL.LU R26, [R1+0x100] ;  /* 0x00010000011a7983 */ /* 0x000f220000300800 */
[----:B--2---:R-:W-:-:S03]  /*31bd0*/  ISETP.LT.AND P3, PT, R28, UR15, !P0 ;  /* 0x0000000f1c007c0c */ /* 0x004fc6000c761270 */
[----:B------:R-:W2:Y:S01]  /*31be0*/  LDL.LU R28, [R1+0x104] ;  /* 0x00010400011c7983 */ /* 0x000ea20000300800 */
[----:B------:R-:W-:Y:S02]  /*31bf0*/  VIADD R3, R27, 0x1b8 ;  /* 0x000001b81b037836 */ /* 0x000fe40000000000 */
[----:B------:R-:W-:-:S03]  /*31c00*/  IMAD R17, R29, 0x8, R13 ;  /* 0x000000081d117824 */ /* 0x000fc600078e020d */
[C---:B------:R-:W-:Y:S01]  /*31c10*/  ISETP.LT.AND P5, PT, R3.reuse, UR15, !P0 ;  /* 0x0000000f03007c0c */ /* 0x040fe2000c7a1270 */
[----:B------:R-:W-:Y:S01]  /*31c20*/  IMAD R3, R3, R29, RZ ;  /* 0x0000001d03037224 */ /* 0x000fe200078e02ff */
[----:B0-----:R-:W-:-:S04]  /*31c30*/  LEA R4, P6, R17, R0, 0x1 ;  /* 0x0000000011047211 */ /* 0x001fc800078c08ff */
[----:B------:R-:W-:Y:S01]  /*31c40*/  LEA.HI.X.SX32 R5, R17, R2, 0x1, P6 ;  /* 0x0000000211057211 */ /* 0x000fe200030f0eff */
[----:B------:R-:W-:Y:S01]  /*31c50*/  IMAD R17, R29, 0x10, R17 ;  /* 0x000000101d117824 */ /* 0x000fe200078e0211 */
[C---:B------:R-:W-:Y:S02]  /*31c60*/  LEA R12, P6, R3.reuse, R0, 0x1 ;  /* 0x00000000030c7211 */ /* 0x040fe400078c08ff */
[----:B------:R-:W-:Y:S02]  /*31c70*/  PRMT R18, R18, 0x7632, R18 ;  /* 0x0000763212127816 */ /* 0x000fe40000000012 */
[----:B------:R-:W-:Y:S01]  /*31c80*/  LEA.HI.X.SX32 R13, R3, R2, 0x1, P6 ;  /* 0x00000002030d7211 */ /* 0x000fe200030f0eff */
[----:B------:R-:W-:Y:S02]  /*31c90*/  IMAD R3, R29, 0x8, R17 ;  /* 0x000000081d037824 */ /* 0x000fe400078e0211 */
[----:B------:R0:W-:Y:S01]  /*31ca0*/  @P4 STG.E.U16 desc[UR10][R4.64], R18 ;  /* 0x0000001204004986 */ /* 0x0001e2000c10150a */
[----:B------:R-:W-:Y:S01]  /*31cb0*/  LEA R16, P4, R17, R0, 0x1 ;  /* 0x0000000011107211 */ /* 0x000fe200078808ff */
[----:B-1----:R-:W-:Y:S01]  /*31cc0*/  IMAD R9, R29, 0x8, R3 ;  /* 0x000000081d097824 */ /* 0x002fe200078e0203 */
[----:B------:R-:W-:-:S02]  /*31cd0*/  PRMT R6, R10, 0x7632, R6 ;  /* 0x000076320a067816 */ /* 0x000fc40000000006 */
[----:B------:R-:W-:Y:S01]  /*31ce0*/  LEA R20, P6, R3, R0, 0x1 ;  /* 0x0000000003147211 */ /* 0x000fe200078c08ff */
[----:B------:R-:W-:Y:S01]  /*31cf0*/  IMAD R23, R29, 0x8, R9 ;  /* 0x000000081d177824 */ /* 0x000fe200078e0209 */
[-C--:B------:R-:W-:Y:S01]  /*31d00*/  LEA.HI.X.SX32 R17, R17, R2.reuse, 0x1, P4 ;  /* 0x0000000211117211 */ /* 0x080fe200020f0eff */
[----:B------:R1:W-:Y:S01]  /*31d10*/  @P5 STG.E.U16 desc[UR10][R12.64], R6 ;  /* 0x000000060c005986 */ /* 0x0003e2000c10150a */
[----:B------:R-:W-:Y:S01]  /*31d20*/  LEA.HI.X.SX32 R21, R3, R2, 0x1, P6 ;  /* 0x0000000203157211 */ /* 0x000fe200030f0eff */
[----:B------:R-:W-:Y:S02]  /*31d30*/  VIADD R3, R27, 0x1f8 ;  /* 0x000001f81b037836 */ /* 0x000fe40000000000 */
[----:B------:R-:W-:Y:S04]  /*31d40*/  @P3 STG.E.U16 desc[UR10][R16.64], R7 ;  /* 0x0000000710003986 */ /* 0x000fe8000c10150a */
[----:B------:R3:W-:Y:S01]  /*31d50*/  @P1 STG.E.U16 desc[UR10][R20.64], R15 ;  /* 0x0000000f14001986 */ /* 0x0007e2000c10150a */
[----:B0-----:R-:W-:Y:S01]  /*31d60*/  LEA R4, P1, R9, R0, 0x1 ;  /* 0x0000000009047211 */ /* 0x001fe200078208ff */
[----:B-1----:R-:W-:Y:S01]  /*31d70*/  IMAD R6, R3, R29, RZ ;  /* 0x0000001d03067224 */ /* 0x002fe200078e02ff */
[----:B-----5:R-:W-:Y:S01]  /*31d80*/  ISETP.LT.AND P5, PT, R25, UR15, !P0 ;  /* 0x0000000f19007c0c */ /* 0x020fe2000c7a1270 */
[----:B------:R-:W-:Y:S01]  /*31d90*/  IMAD R25, R29, 0x8, R23 ;  /* 0x000000081d197824 */ /* 0x000fe200078e0217 */
[----:B------:R-:W-:-:S03]  /*31da0*/  LEA.HI.X.SX32 R5, R9, R2, 0x1, P1 ;  /* 0x0000000209057211 */ /* 0x000fc600008f0eff */
[----:B------:R-:W-:Y:S01]  /*31db0*/  IMAD R27, R29, 0x8, R25 ;  /* 0x000000081d1b7824 */ /* 0x000fe200078e0219 */
[----:B------:R-:W-:-:S03]  /*31dc0*/  LEA R12, P1, R25, R0, 0x1 ;  /* 0x00000000190c7211 */ /* 0x000fc600078208ff */
[----:B------:R-:W-:Y:S01]  /*31dd0*/  IMAD R29, R29, 0x8, R27 ;  /* 0x000000081d1d7824 */ /* 0x000fe200078e021b */
[----:B------:R-:W-:Y:S02]  /*31de0*/  LEA R8, P3, R23, R0, 0x1 ;  /* 0x0000000017087211 */ /* 0x000fe400078608ff */
[----:B------:R-:W-:Y:S02]  /*31df0*/  LEA.HI.X.SX32 R13, R25, R2, 0x1, P1 ;  /* 0x00000002190d7211 */ /* 0x000fe400008f0eff */
[-C--:B---3--:R-:W-:Y:S02]  /*31e00*/  LEA R20, P1, R29, R0.reuse, 0x1 ;  /* 0x000000001d147211 */ /* 0x088fe400078208ff */
[----:B------:R-:W-:Y:S02]  /*31e10*/  LEA R16, P6, R27, R0, 0x1 ;  /* 0x000000001b107211 */ /* 0x000fe400078c08ff */
[----:B------:R-:W-:Y:S02]  /*31e20*/  ISETP.LT.AND P4, PT, R24, UR15, !P0 ;  /* 0x0000000f18007c0c */ /* 0x000fe4000c781270 */
[----:B------:R-:W-:-:S02]  /*31e30*/  LEA.HI.X.SX32 R9, R23, R2, 0x1, P3 ;  /* 0x0000000217097211 */ /* 0x000fc400018f0eff */
[-C--:B------:R-:W-:Y:S02]  /*31e40*/  LEA.HI.X.SX32 R21, R29, R2.reuse, 0x1, P1 ;  /* 0x000000021d157211 */ /* 0x080fe400008f0eff */
[----:B------:R-:W-:Y:S02]  /*31e50*/  ISETP.LT.AND P1, PT, R3, UR15, !P0 ;  /* 0x0000000f03007c0c */ /* 0x000fe4000c721270 */
[----:B------:R-:W-:Y:S02]  /*31e60*/  LEA.HI.X.SX32 R17, R27, R2, 0x1, P6 ;  /* 0x000000021b117211 */ /* 0x000fe400030f0eff */
[----:B------:R-:W-:Y:S02]  /*31e70*/  LEA R22, P6, R6, R0, 0x1 ;  /* 0x0000000006167211 */ /* 0x000fe400078c08ff */
[----:B----4-:R-:W-:Y:S02]  /*31e80*/  ISETP.LT.AND P3, PT, R26, UR15, !P0 ;  /* 0x0000000f1a007c0c */ /* 0x010fe4000c761270 */
[----:B------:R-:W-:-:S02]  /*31e90*/  LEA.HI.X.SX32 R23, R6, R2, 0x1, P6 ;  /* 0x0000000206177211 */ /* 0x000fc400030f0eff */
[----:B------:R-:W-:Y:S02]  /*31ea0*/  PRMT R6, R7, 0x7632, R6 ;  /* 0x0000763207067816 */ /* 0x000fe40000000006 */
[----:B------:R-:W-:Y:S01]  /*31eb0*/  PRMT R15, R15, 0x7632, R15 ;  /* 0x000076320f0f7816 */ /* 0x000fe2000000000f */
[----:B------:R0:W-:Y:S01]  /*31ec0*/  @P5 STG.E.U16 desc[UR10][R4.64], R19 ;  /* 0x0000001304005986 */ /* 0x0001e2000c10150a */
[----:B------:R-:W-:-:S03]  /*31ed0*/  PRMT R10, R19, 0x7632, R10 ;  /* 0x00007632130a7816 */ /* 0x000fc6000000000a */
[----:B------:R0:W-:Y:S04]  /*31ee0*/  @P4 STG.E.U16 desc[UR10][R8.64], R11 ;  /* 0x0000000b08004986 */ /* 0x0001e8000c10150a */
[----:B------:R0:W-:Y:S04]  /*31ef0*/  @P3 STG.E.U16 desc[UR10][R12.64], R6 ;  /* 0x000000060c003986 */ /* 0x0001e8000c10150a */
[----:B------:R0:W-:Y:S01]  /*31f00*/  @P2 STG.E.U16 desc[UR10][R16.64], R15 ;  /* 0x0000000f10002986 */ /* 0x0001e2000c10150a */
[----:B--2---:R-:W-:-:S13]  /*31f10*/  ISETP.LT.AND P0, PT, R28, UR15, !P0 ;  /* 0x0000000f1c007c0c */ /* 0x004fda000c701270 */
[----:B------:R0:W-:Y:S01]  /*31f20*/  @P0 STG.E.U16 desc[UR10][R20.64], R10 ;  /* 0x0000000a14000986 */ /* 0x0001e2000c10150a */
[----:B------:R-:W-:Y:S05]  /*31f30*/  @!P1 EXIT ;  /* 0x000000000000994d */ /* 0x000fea0003800000 */
[----:B0-----:R-:W-:-:S05]  /*31f40*/  PRMT R11, R11, 0x7632, R11 ;  /* 0x000076320b0b7816 */ /* 0x001fca000000000b */
[----:B------:R-:W-:Y:S01]  /*31f50*/  STG.E.U16 desc[UR10][R22.64], R11 ;  /* 0x0000000b16007986 */ /* 0x000fe2000c10150a */
[----:B------:R-:W-:Y:S05]  /*31f60*/  EXIT ;  /* 0x000000000000794d */ /* 0x000fea0003800000 */
.L_x_3:
[----:B------:R-:W-:-:S00]  /*31f70*/  BRA `(.L_x_3) ;  /* 0xfffffffc00fc7947 */ /* 0x000fc0000383ffff */
[----:B------:R-:W-:-:S00]  /*31f80*/  NOP ;  /* 0x0000000000007918 */ /* 0x000fc00000000000 */
[----:B------:R-:W-:-:S00]  /*31f90*/  NOP ;  /* 0x0000000000007918 */ /* 0x000fc00000000000 */
[----:B------:R-:W-:-:S00]  /*31fa0*/  NOP ;  /* 0x0000000000007918 */ /* 0x000fc00000000000 */
[----:B------:R-:W-:-:S00]  /*31fb0*/  NOP ;  /* 0x0000000000007918 */ /* 0x000fc00000000000 */
[----:B------:R-:W-:-:S00]  /*31fc0*/  NOP ;  /* 0x0000000000007918 */ /* 0x000fc00000000000 */
[----:B------:R-:W-:-:S00]  /*31fd0*/  NOP ;  /* 0x0000000000007918 */ /* 0x000fc00000000000 */
[----:B------:R-:W-:-:S00]  /*31fe0*/  NOP ;  /* 0x0000000000007918 */ /* 0x000fc00000000000 */
[----:B------:R-:W-:-:S00]  /*31ff0*/  NOP ;  /* 0x0000000000007918 */ /* 0x000fc00000000000 */
.L_x_4:


//--------------------- .nv.shared.matmul_kernel  --------------------------
	.section	.nv.shared.matmul_kernel,"aw",@nobits
	.sectionflags	@""
	.align	16
	.zero		1024


//--------------------- .nv.shared.reserved.0     --------------------------
	.section	.nv.shared.reserved.0,"aw",@nobits
	.weak		__nv_reservedSMEM_offset_0_alias
	.size		__nv_reservedSMEM_offset_0_alias, 0, 64
	.other		__nv_reservedSMEM_offset_0_alias,@"STO_CUDA_RESERVED_SHARED STV_DEFAULT"
__nv_reservedSMEM_offset_0_alias:
	.zero		0
	.zero		64


//--------------------- .nv.constant0.matmul_kernel --------------------------
	.section	.nv.constant0.matmul_kernel,"a",@progbits
	.sectionflags	@""
	.align	4
.nv.constant0.matmul_kernel:
	.zero		976


//--------------------- SYMBOLS --------------------------

	.type		.nv.reservedSmem.offset0,@object
	.size		.nv.reservedSmem.offset0,0x4
	.type		.nv.reservedSmem.cap,@object
	.size		.nv.reservedSmem.cap,0x4
